def attn_fwd(
    Q,
    K,
    V,
    Out,
    Lse,
    sm_scale,
    stride_qz,
    stride_qh,
    stride_qm,
    stride_qk,
    stride_kz,
    stride_kh,
    stride_kn,
    stride_kk,
    stride_vz,
    stride_vh,
    stride_vn,
    stride_vk,
    stride_oz,
    stride_oh,
    stride_om,
    stride_ok,
    seqlen_q,
    seqlen_k,
    BLOCK_M: tl.constexpr,
    BLOCK_N: tl.constexpr,
    HEAD_DIM: tl.constexpr,
    CAUSAL: tl.constexpr,
):
    start_m = tl.program_id(0)
    off_hz = tl.program_id(1)
    q_off = off_hz * stride_qh
    k_off = off_hz * stride_kh
    v_off = off_hz * stride_vh
    offs_m = start_m * BLOCK_M + tl.arange(0, BLOCK_M)
    offs_d = tl.arange(0, HEAD_DIM)
    offs_n = tl.arange(0, BLOCK_N)
    q_ptrs = Q + q_off + offs_m[:, None] * stride_qm + offs_d[None, :] * stride_qk
    k_ptrs = K + k_off + offs_d[:, None] * stride_kk + offs_n[None, :] * stride_kn
    v_ptrs = V + v_off + offs_n[:, None] * stride_vn + offs_d[None, :] * stride_vk
    m_i = tl.full([BLOCK_M], float("-inf"), dtype=tl.float32)
    l_i = tl.zeros([BLOCK_M], dtype=tl.float32) + 1.0
    acc = tl.zeros([BLOCK_M, HEAD_DIM], dtype=tl.float32)
    q = tl.load(q_ptrs)
    acc, l_i, m_i = _attn_fwd_inner(
        acc,
        l_i,
        m_i,
        q,
        k_ptrs,
        v_ptrs,
        sm_scale,
        stride_kn,
        stride_vn,
        start_m,
        seqlen_k,
        BLOCK_M,
        BLOCK_N,
        HEAD_DIM,
        CAUSAL,
    )
    acc = acc / l_i[:, None]
    lse = m_i + tl.math.log2(l_i) / 1.4426950408889634
    o_ptrs = (
        Out
        + off_hz * stride_oh
        + offs_m[:, None] * stride_om
        + offs_d[None, :] * stride_ok
    )
    tl.store(o_ptrs, acc.to(Out.dtype.element_ty))
    tl.store(Lse + off_hz * seqlen_q + offs_m, lse)

# config = {"BLOCK_M": 64, "BLOCK_N": 128, "HEAD_DIM": 512, "arch": "sm_90", "causal": true, "dtype": "fp16", "num_stages": 2, "num_warps": 8}
# arch = sm_90


// ===== COMPILED SASS (sm_90a) =====

	.target	sm_90a

	.elftype	@"ET_EXEC"


//--------------------- .note.nv.tkinfo           --------------------------
	.section	.note.nv.tkinfo,"",@"SHT_NOTE"
	.sectionflags	@"SHF_NOTE_NV_TKINFO"
	.tkinfo
        /*0018*/ 	.word	0x00000002
        /*0030*/ 	.string	""
        /*0030*/ 	.string	"ptxas"
        /*0030*/ 	.string	"Cuda compilation tools, release 13.0, V13.0.88"
        /*0030*/ 	.string	"Build cuda_13.0.r13.0/compiler.36424714_0"
        /*0030*/ 	.string	"-v  -suppress-debug-info  -lineinfo  -arch sm_90a "



//--------------------- .note.nv.cuinfo           --------------------------
	.section	.note.nv.cuinfo,"",@"SHT_NOTE"
	.sectionflags	@"SHF_NOTE_NV_CUINFO"
        /*0018*/ 	.short	0x0002
        /*001a*/ 	.short	0x005a
        /*001c*/ 	.short	0x0082
	.zero		2


//--------------------- .nv.info                  --------------------------
	.section	.nv.info,"",@"SHT_CUDA_INFO"
	.align	4


	//----- nvinfo : EIATTR_REGCOUNT
	.align		4
        /*0000*/ 	.byte	0x04, 0x2f
        /*0002*/ 	.short	(.L_2 - .L_1)
	.align		4
.L_1:
        /*0004*/ 	.word	index@(attn_fwd)
        /*0008*/ 	.word	0x000000ff


	//----- nvinfo : EIATTR_FRAME_SIZE
	.align		4
.L_2:
        /*000c*/ 	.byte	0x04, 0x11
        /*000e*/ 	.short	(.L_4 - .L_3)
	.align		4
.L_3:
        /*0010*/ 	.word	index@(attn_fwd)
        /*0014*/ 	.word	0x00000c50


	//----- nvinfo : EIATTR_MIN_STACK_SIZE
	.align		4
.L_4:
        /*0018*/ 	.byte	0x04, 0x12
        /*001a*/ 	.short	(.L_6 - .L_5)
	.align		4
.L_5:
        /*001c*/ 	.word	index@(attn_fwd)
        /*0020*/ 	.word	0x00000c50
.L_6:


//--------------------- .nv.compat                --------------------------
	.section	.nv.compat,"",@"SHT_CUDA_COMPAT_INFO"
	.align	4
        /*0000*/ 	.byte	0x02, 0x09, 0x01, 0x00, 0x02, 0x02, 0x04, 0x00, 0x02, 0x05, 0x05, 0x00, 0x03, 0x07, 0x01, 0x01
        /*0010*/ 	.byte	0x02, 0x03, 0x00, 0x00, 0x02, 0x06, 0x01, 0x00, 0x04, 0x0b, 0x08, 0x00, 0x00, 0x00, 0x00, 0x00
        /*0020*/ 	.byte	0x00, 0x00, 0x00, 0x00


//--------------------- .nv.info.attn_fwd         --------------------------
	.section	.nv.info.attn_fwd,"",@"SHT_CUDA_INFO"
	.sectionflags	@""
	.align	4


	//----- nvinfo : EIATTR_CUDA_API_VERSION
	.align		4
        /*0000*/ 	.byte	0x04, 0x37
        /*0002*/ 	.short	(.L_8 - .L_7)
.L_7:
        /*0004*/ 	.word	0x00000082


	//----- nvinfo : EIATTR_KPARAM_INFO
	.align		4
.L_8:
        /*0008*/ 	.byte	0x04, 0x17
        /*000a*/ 	.short	(.L_10 - .L_9)
.L_9:
        /*000c*/ 	.word	0x00000000
        /*0010*/ 	.short	0x0019
        /*0012*/ 	.short	0x0080
        /*0014*/ 	.byte	0x00, 0xf4, 0x21, 0x00


	//----- nvinfo : EIATTR_KPARAM_INFO
	.align		4
.L_10:
        /*0018*/ 	.byte	0x04, 0x17
        /*001a*/ 	.short	(.L_12 - .L_11)
.L_11:
        /*001c*/ 	.word	0x00000000
        /*0020*/ 	.short	0x0018
        /*0022*/ 	.short	0x0078
        /*0024*/ 	.byte	0x00, 0xf4, 0x21, 0x00


	//----- nvinfo : EIATTR_KPARAM_INFO
	.align		4
.L_12:
        /*0028*/ 	.byte	0x04, 0x17
        /*002a*/ 	.short	(.L_14 - .L_13)
.L_13:
        /*002c*/ 	.word	0x00000000
        /*0030*/ 	.short	0x0017
        /*0032*/ 	.short	0x0070
        /*0034*/ 	.byte	0x00, 0xf0, 0x11, 0x00


	//----- nvinfo : EIATTR_KPARAM_INFO
	.align		4
.L_14:
        /*0038*/ 	.byte	0x04, 0x17
        /*003a*/ 	.short	(.L_16 - .L_15)
.L_15:
        /*003c*/ 	.word	0x00000000
        /*0040*/ 	.short	0x0016
        /*0042*/ 	.short	0x006c
        /*0044*/ 	.byte	0x00, 0xf0, 0x11, 0x00


	//----- nvinfo : EIATTR_KPARAM_INFO
	.align		4
.L_16:
        /*0048*/ 	.byte	0x04, 0x17
        /*004a*/ 	.short	(.L_18 - .L_17)
.L_17:
        /*004c*/ 	.word	0x00000000
        /*0050*/ 	.short	0x0015
        /*0052*/ 	.short	0x0068
        /*0054*/ 	.byte	0x00, 0xf0, 0x11, 0x00


	//----- nvinfo : EIATTR_KPARAM_INFO
	.align		4
.L_18:
        /*0058*/ 	.byte	0x04, 0x17
        /*005a*/ 	.short	(.L_20 - .L_19)
.L_19:
        /*005c*/ 	.word	0x00000000
        /*0060*/ 	.short	0x0014
        /*0062*/ 	.short	0x0064
        /*0064*/ 	.byte	0x00, 0xf0, 0x11, 0x00


	//----- nvinfo : EIATTR_KPARAM_INFO
	.align		4
.L_20:
        /*0068*/ 	.byte	0x04, 0x17
        /*006a*/ 	.short	(.L_22 - .L_21)
.L_21:
        /*006c*/ 	.word	0x00000000
        /*0070*/ 	.short	0x0013
        /*0072*/ 	.short	0x0060
        /*0074*/ 	.byte	0x00, 0xf0, 0x11, 0x00


	//----- nvinfo : EIATTR_KPARAM_INFO
	.align		4
.L_22:
        /*0078*/ 	.byte	0x04, 0x17
        /*007a*/ 	.short	(.L_24 - .L_23)
.L_23:
        /*007c*/ 	.word	0x00000000
        /*0080*/ 	.short	0x0012
        /*0082*/ 	.short	0x005c
        /*0084*/ 	.byte	0x00, 0xf0, 0x11, 0x00


	//----- nvinfo : EIATTR_KPARAM_INFO
	.align		4
.L_24:
        /*0088*/ 	.byte	0x04, 0x17
        /*008a*/ 	.short	(.L_26 - .L_25)
.L_25:
        /*008c*/ 	.word	0x00000000
        /*0090*/ 	.short	0x0011
        /*0092*/ 	.short	0x0058
        /*0094*/ 	.byte	0x00, 0xf0, 0x11, 0x00


	//----- nvinfo : EIATTR_KPARAM_INFO
	.align		4
.L_26:
        /*0098*/ 	.byte	0x04, 0x17
        /*009a*/ 	.short	(.L_28 - .L_27)
.L_27:
        /*009c*/ 	.word	0x00000000
        /*00a0*/ 	.short	0x0010
        /*00a2*/ 	.short	0x0054
        /*00a4*/ 	.byte	0x00, 0xf0, 0x11, 0x00


	//----- nvinfo : EIATTR_KPARAM_INFO
	.align		4
.L_28:
        /*00a8*/ 	.byte	0x04, 0x17
        /*00aa*/ 	.short	(.L_30 - .L_29)
.L_29:
        /*00ac*/ 	.word	0x00000000
        /*00b0*/ 	.short	0x000f
        /*00b2*/ 	.short	0x0050
        /*00b4*/ 	.byte	0x00, 0xf0, 0x11, 0x00


	//----- nvinfo : EIATTR_KPARAM_INFO
	.align		4
.L_30:
        /*00b8*/ 	.byte	0x04, 0x17
        /*00ba*/ 	.short	(.L_32 - .L_31)
.L_31:
        /*00bc*/ 	.word	0x00000000
        /*00c0*/ 	.short	0x000e
        /*00c2*/ 	.short	0x004c
        /*00c4*/ 	.byte	0x00, 0xf0, 0x11, 0x00


	//----- nvinfo : EIATTR_KPARAM_INFO
	.align		4
.L_32:
        /*00c8*/ 	.byte	0x04, 0x17
        /*00ca*/ 	.short	(.L_34 - .L_33)
.L_33:
        /*00cc*/ 	.word	0x00000000
        /*00d0*/ 	.short	0x000d
        /*00d2*/ 	.short	0x0048
        /*00d4*/ 	.byte	0x00, 0xf0, 0x11, 0x00


	//----- nvinfo : EIATTR_KPARAM_INFO
	.align		4
.L_34:
        /*00d8*/ 	.byte	0x04, 0x17
        /*00da*/ 	.short	(.L_36 - .L_35)
.L_35:
        /*00dc*/ 	.word	0x00000000
        /*00e0*/ 	.short	0x000c
        /*00e2*/ 	.short	0x0044
        /*00e4*/ 	.byte	0x00, 0xf0, 0x11, 0x00


	//----- nvinfo : EIATTR_KPARAM_INFO
	.align		4
.L_36:
        /*00e8*/ 	.byte	0x04, 0x17
        /*00ea*/ 	.short	(.L_38 - .L_37)
.L_37:
        /*00ec*/ 	.word	0x00000000
        /*00f0*/ 	.short	0x000b
        /*00f2*/ 	.short	0x0040
        /*00f4*/ 	.byte	0x00, 0xf0, 0x11, 0x00


	//----- nvinfo : EIATTR_KPARAM_INFO
	.align		4
.L_38:
        /*00f8*/ 	.byte	0x04, 0x17
        /*00fa*/ 	.short	(.L_40 - .L_39)
.L_39:
        /*00fc*/ 	.word	0x00000000
        /*0100*/ 	.short	0x000a
        /*0102*/ 	.short	0x003c
        /*0104*/ 	.byte	0x00, 0xf0, 0x11, 0x00


	//----- nvinfo : EIATTR_KPARAM_INFO
	.align		4
.L_40:
        /*0108*/ 	.byte	0x04, 0x17
        /*010a*/ 	.short	(.L_42 - .L_41)
.L_41:
        /*010c*/ 	.word	0x00000000
        /*0110*/ 	.short	0x0009
        /*0112*/ 	.short	0x0038
        /*0114*/ 	.byte	0x00, 0xf0, 0x11, 0x00


	//----- nvinfo : EIATTR_KPARAM_INFO
	.align		4
.L_42:
        /*0118*/ 	.byte	0x04, 0x17
        /*011a*/ 	.short	(.L_44 - .L_43)
.L_43:
        /*011c*/ 	.word	0x00000000
        /*0120*/ 	.short	0x0008
        /*0122*/ 	.short	0x0034
        /*0124*/ 	.byte	0x00, 0xf0, 0x11, 0x00


	//----- nvinfo : EIATTR_KPARAM_INFO
	.align		4
.L_44:
        /*0128*/ 	.byte	0x04, 0x17
        /*012a*/ 	.short	(.L_46 - .L_45)
.L_45:
        /*012c*/ 	.word	0x00000000
        /*0130*/ 	.short	0x0007
        /*0132*/ 	.short	0x0030
        /*0134*/ 	.byte	0x00, 0xf0, 0x11, 0x00


	//----- nvinfo : EIATTR_KPARAM_INFO
	.align		4
.L_46:
        /*0138*/ 	.byte	0x04, 0x17
        /*013a*/ 	.short	(.L_48 - .L_47)
.L_47:
        /*013c*/ 	.word	0x00000000
        /*0140*/ 	.short	0x0006
        /*0142*/ 	.short	0x002c
        /*0144*/ 	.byte	0x00, 0xf0, 0x11, 0x00


	//----- nvinfo : EIATTR_KPARAM_INFO
	.align		4
.L_48:
        /*0148*/ 	.byte	0x04, 0x17
        /*014a*/ 	.short	(.L_50 - .L_49)
.L_49:
        /*014c*/ 	.word	0x00000000
        /*0150*/ 	.short	0x0005
        /*0152*/ 	.short	0x0028
        /*0154*/ 	.byte	0x00, 0xf0, 0x11, 0x00


	//----- nvinfo : EIATTR_KPARAM_INFO
	.align		4
.L_50:
        /*0158*/ 	.byte	0x04, 0x17
        /*015a*/ 	.short	(.L_52 - .L_51)
.L_51:
        /*015c*/ 	.word	0x00000000
        /*0160*/ 	.short	0x0004
        /*0162*/ 	.short	0x0020
        /*0164*/ 	.byte	0x00, 0xf4, 0x21, 0x00


	//----- nvinfo : EIATTR_KPARAM_INFO
	.align		4
.L_52:
        /*0168*/ 	.byte	0x04, 0x17
        /*016a*/ 	.short	(.L_54 - .L_53)
.L_53:
        /*016c*/ 	.word	0x00000000
        /*0170*/ 	.short	0x0003
        /*0172*/ 	.short	0x0018
        /*0174*/ 	.byte	0x00, 0xf4, 0x21, 0x00


	//----- nvinfo : EIATTR_KPARAM_INFO
	.align		4
.L_54:
        /*0178*/ 	.byte	0x04, 0x17
        /*017a*/ 	.short	(.L_56 - .L_55)
.L_55:
        /*017c*/ 	.word	0x00000000
        /*0180*/ 	.short	0x0002
        /*0182*/ 	.short	0x0010
        /*0184*/ 	.byte	0x00, 0xf4, 0x21, 0x00


	//----- nvinfo : EIATTR_KPARAM_INFO
	.align		4
.L_56:
        /*0188*/ 	.byte	0x04, 0x17
        /*018a*/ 	.short	(.L_58 - .L_57)
.L_57:
        /*018c*/ 	.word	0x00000000
        /*0190*/ 	.short	0x0001
        /*0192*/ 	.short	0x0008
        /*0194*/ 	.byte	0x00, 0xf4, 0x21, 0x00


	//----- nvinfo : EIATTR_KPARAM_INFO
	.align		4
.L_58:
        /*0198*/ 	.byte	0x04, 0x17
        /*019a*/ 	.short	(.L_60 - .L_59)
.L_59:
        /*019c*/ 	.word	0x00000000
        /*01a0*/ 	.short	0x0000
        /*01a2*/ 	.short	0x0000
        /*01a4*/ 	.byte	0x00, 0xf4, 0x21, 0x00


	//----- nvinfo : EIATTR_SPARSE_MMA_MASK
	.align		4
.L_60:
        /*01a8*/ 	.byte	0x03, 0x50
        /*01aa*/ 	.short	0x0000


	//----- nvinfo : EIATTR_MAXREG_COUNT
	.align		4
        /*01ac*/ 	.byte	0x03, 0x1b
        /*01ae*/ 	.short	0x00ff


	//----- nvinfo : EIATTR_NUM_BARRIERS
	.align		4
        /*01b0*/ 	.byte	0x02, 0x4c
        /*01b2*/ 	.byte	0x01
	.zero		1


	//----- nvinfo : EIATTR_ANNOTATIONS
	.align		4
        /*01b4*/ 	.byte	0x04, 0x55
        /*01b6*/ 	.short	(.L_62 - .L_61)


	//   ....[0]....
.L_61:
        /*01b8*/ 	.word	0x00000001
        /*01bc*/ 	.byte	0x30, 0x26, 0x00, 0x00, 0x01, 0x00, 0x00, 0x00, 0x40, 0x26, 0x00, 0x00, 0x01, 0x00, 0x00, 0x00
        /* <DEDUP_REMOVED lines=672> */
        /*2bcc*/ 	.byte	0xb0, 0x92, 0x01, 0x00


	//----- nvinfo : EIATTR_MERCURY_ISA_VERSION
	.align		4
.L_62:
        /*2bd0*/ 	.byte	0x03, 0x5f
        /*2bd2*/ 	.short	0x0101


	//----- nvinfo : EIATTR_COOP_GROUP_MASK_REGIDS
	.align		4
        /*2bd4*/ 	.byte	0x04, 0x29
        /*2bd6*/ 	.short	(.L_64 - .L_63)


	//   ....[0]....
.L_63:
        /*2bd8*/ 	.word	0xffffffff


	//   ....[1]....
        /*2bdc*/ 	.word	0xffffffff


	//   ....[2]....
        /*2be0*/ 	.word	0xffffffff


	//   ....[3]....
        /*2be4*/ 	.word	0xffffffff


	//   ....[4]....
        /*2be8*/ 	.word	0xffffffff


	//   ....[5]....
        /*2bec*/ 	.word	0xffffffff


	//   ....[6]....
        /*2bf0*/ 	.word	0xffffffff


	//   ....[7]....
        /*2bf4*/ 	.word	0xffffffff


	//----- nvinfo : EIATTR_COOP_GROUP_INSTR_OFFSETS
	.align		4
.L_64:
        /*2bf8*/ 	.byte	0x04, 0x28
        /*2bfa*/ 	.short	(.L_66 - .L_65)


	//   ....[0]....
.L_65:
        /*2bfc*/ 	.word	0x00015850


	//   ....[1]....
        /*2c00*/ 	.word	0x00015870


	//   ....[2]....
        /*2c04*/ 	.word	0x00015c40


	//   ....[3]....
        /*2c08*/ 	.word	0x00016220


	//   ....[4]....
        /*2c0c*/ 	.word	0x00019110


	//   ....[5]....
        /*2c10*/ 	.word	0x00019120


	//   ....[6]....
        /*2c14*/ 	.word	0x00019150


	//   ....[7]....
        /*2c18*/ 	.word	0x00019160


	//----- nvinfo : EIATTR_EXIT_INSTR_OFFSETS
	.align		4
.L_66:
        /*2c1c*/ 	.byte	0x04, 0x1c
        /*2c1e*/ 	.short	(.L_68 - .L_67)


	//   ....[0]....
.L_67:
        /*2c20*/ 	.word	0x0001e550


	//   ....[1]....
        /*2c24*/ 	.word	0x0001e600


	//----- nvinfo : EIATTR_REQNTID
	.align		4
.L_68:
        /*2c28*/ 	.byte	0x04, 0x10
        /*2c2a*/ 	.short	(.L_70 - .L_69)
.L_69:
        /*2c2c*/ 	.word	0x00000100
        /*2c30*/ 	.word	0x00000001
        /*2c34*/ 	.word	0x00000001


	//----- nvinfo : EIATTR_CBANK_PARAM_SIZE
	.align		4
.L_70:
        /*2c38*/ 	.byte	0x03, 0x19
        /*2c3a*/ 	.short	0x0088


	//----- nvinfo : EIATTR_PARAM_CBANK
	.align		4
        /*2c3c*/ 	.byte	0x04, 0x0a
        /*2c3e*/ 	.short	(.L_72 - .L_71)
	.align		4
.L_71:
        /*2c40*/ 	.word	index@(.nv.constant0.attn_fwd)
        /*2c44*/ 	.short	0x0210
        /*2c46*/ 	.short	0x0088


	//----- nvinfo : EIATTR_SW_WAR
	.align		4
.L_72:
        /*2c48*/ 	.byte	0x04, 0x36
        /*2c4a*/ 	.short	(.L_74 - .L_73)
.L_73:
        /*2c4c*/ 	.word	0x00000008
.L_74:


//--------------------- .nv.callgraph             --------------------------
	.section	.nv.callgraph,"",@"SHT_CUDA_CALLGRAPH"
	.align	4
	.sectionentsize	8
	.align		4
        /*0000*/ 	.word	0x00000000
	.align		4
        /*0004*/ 	.word	0xffffffff
	.align		4
        /*0008*/ 	.word	0x00000000
	.align		4
        /*000c*/ 	.word	0xfffffffe
	.align		4
        /*0010*/ 	.word	0x00000000
	.align		4
        /*0014*/ 	.word	0xfffffffd
	.align		4
        /*0018*/ 	.word	0x00000000
	.align		4
        /*001c*/ 	.word	0xfffffffc


//--------------------- .nv.constant4             --------------------------
	.section	.nv.constant4,"a",@progbits
	.align	8
	.align		8
.nv.constant4:
        /*0000*/ 	.dword	_$_str


//--------------------- .text.attn_fwd            --------------------------
	.section	.text.attn_fwd,"ax",@progbits
	.align	128
        .global         attn_fwd
        .type           attn_fwd,@function
        .size           attn_fwd,(.L_x_3 - attn_fwd)
        .other          attn_fwd,@"STO_CUDA_ENTRY STV_DEFAULT"
attn_fwd:
.text.attn_fwd:
[----:B------:R-:W0:Y:S01]  /*0000*/  LDC R1, c[0x0][0x28] ;  /* 0x00000a00ff017b82 */ /* 0x000e220000000800 */
[----:B------:R-:W1:Y:S07]  /*0010*/  S2R R4, SR_CTAID.X ;  /* 0x0000000000047919 */ /* 0x000e6e0000002500 */
[----:B------:R-:W2:Y:S01]  /*0020*/  LDC.64 R2, c[0x0][0x240] ;  /* 0x00009000ff027b82 */ /* 0x000ea20000000a00 */
[----:B------:R-:W-:Y:S01]  /*0030*/  ULDC.64 UR4, c[0x0][0x208] ;  /* 0x0000820000047ab9 */ /* 0x000fe20000000a00 */
[----:B0-----:R-:W-:Y:S01]  /*0040*/  VIADD R1, R1, 0xfffff3b0 ;  /* 0xfffff3b001017836 */ /* 0x001fe20000000000 */
[----:B------:R-:W0:Y:S01]  /*0050*/  S2R R216, SR_TID.X ;  /* 0x0000000000d87919 */ /* 0x000e220000002100 */
[----:B------:R-:W2:Y:S04]  /*0060*/  S2R R218, SR_CTAID.Y ;  /* 0x0000000000da7919 */ /* 0x000ea80000002600 */
[----:B------:R-:W3:Y:S08]  /*0070*/  LDC R17, c[0x0][0x248] ;  /* 0x00009200ff117b82 */ /* 0x000ef00000000800 */
[----:B------:R-:W4:Y:S01]  /*0080*/  LDC.64 R8, c[0x0][0x210] ;  /* 0x00008400ff087b82 */ /* 0x000f220000000a00 */
[----:B-1----:R-:W-:Y:S01]  /*0090*/  IMAD.SHL.U32 R4, R4, 0x40, RZ ;  /* 0x0000004004047824 */ /* 0x002fe200078e00ff */
[----:B0-----:R-:W-:-:S04]  /*00a0*/  SHF.R.U32.HI R6, RZ, 0x6, R216 ;  /* 0x00000006ff067819 */ /* 0x001fc800000116d8 */
[----:B------:R-:W-:Y:S01]  /*00b0*/  LOP3.LUT R5, R4, 0x3f, R216, 0xf8, !PT ;  /* 0x0000003f04057812 */ /* 0x000fe200078ef8d8 */
[----:B--2---:R-:W-:Y:S01]  /*00c0*/  IMAD R0, R218, R2, RZ ;  /* 0x00000002da007224 */ /* 0x004fe200078e02ff */
[----:B------:R-:W-:-:S03]  /*00d0*/  SGXT.U32 R6, R6, 0x2 ;  /* 0x000000020606781a */ /* 0x000fc60000000000 */
[----:B------:R-:W-:Y:S01]  /*00e0*/  IMAD R2, R5, R3, RZ ;  /* 0x0000000305027224 */ /* 0x000fe200078e02ff */
[----:B------:R-:W-:Y:S01]  /*00f0*/  SHF.L.U32 R3, R0, 0x1, RZ ;  /* 0x0000000100037819 */ /* 0x000fe200000006ff */
[----:B---3--:R-:W-:Y:S02]  /*0100*/  IMAD R6, R6, R17, RZ ;  /* 0x0000001106067224 */ /* 0x008fe400078e02ff */
[----:B------:R-:W-:Y:S02]  /*0110*/  IMAD.SHL.U32 R5, R2, 0x2, RZ ;  /* 0x0000000202057824 */ /* 0x000fe400078e00ff */
[----:B------:R-:W-:-:S03]  /*0120*/  IMAD.HI R0, R0, 0x2, RZ ;  /* 0x0000000200007827 */ /* 0x000fc600078e02ff */
[----:B----4-:R-:W-:Y:S01]  /*0130*/  IADD3 R3, P0, P1, R5, R8, R3 ;  /* 0x0000000805037210 */ /* 0x010fe2000791e003 */
[----:B------:R-:W-:-:S04]  /*0140*/  IMAD.HI R2, R2, 0x2, RZ ;  /* 0x0000000202027827 */ /* 0x000fc800078e02ff */
[C---:B------:R-:W-:Y:S01]  /*0150*/  IMAD R14, R17.reuse, 0x4, R6 ;  /* 0x00000004110e7824 */ /* 0x040fe200078e0206 */
[----:B------:R-:W-:Y:S02]  /*0160*/  IADD3.X R0, R2, R9, R0, P0, P1 ;  /* 0x0000000902007210 */ /* 0x000fe400007e2400 */
[CC--:B------:R-:W-:Y:S02]  /*0170*/  LEA R8, P0, R6.reuse, R3.reuse, 0x1 ;  /* 0x0000000306087211 */ /* 0x0c0fe400078008ff */
[C---:B------:R-:W-:Y:S02]  /*0180*/  LEA R16, R17.reuse, R14, 0x2 ;  /* 0x0000000e11107211 */ /* 0x040fe400078e10ff */
[-C--:B------:R-:W-:Y:S02]  /*0190*/  LEA.HI.X.SX32 R9, R6, R0.reuse, 0x1, P0 ;  /* 0x0000000006097211 */ /* 0x080fe400000f0eff */
[-C--:B------:R-:W-:Y:S01]  /*01a0*/  LEA R12, P1, R16, R3.reuse, 0x1 ;  /* 0x00000003100c7211 */ /* 0x080fe200078208ff */
[C---:B------:R-:W-:Y:S01]  /*01b0*/  IMAD R6, R17.reuse, 0x4, R16 ;  /* 0x0000000411067824 */ /* 0x040fe200078e0210 */
[----:B------:R-:W-:Y:S01]  /*01c0*/  LEA R10, P0, R14, R3, 0x1 ;  /* 0x000000030e0a7211 */ /* 0x000fe200078008ff */
[----:B------:R-:W2:Y:S01]  /*01d0*/  LDG.E.U16 R2, desc[UR4][R8.64] ;  /* 0x0000000408027981 */ /* 0x000ea2000c1e1500 */
[-C--:B------:R-:W-:Y:S01]  /*01e0*/  LEA.HI.X.SX32 R13, R16, R0.reuse, 0x1, P1 ;  /* 0x00000000100d7211 */ /* 0x080fe200008f0eff */
[----:B------:R-:W-:Y:S01]  /*01f0*/  IMAD R16, R17, 0x4, R6 ;  /* 0x0000000411107824 */ /* 0x000fe200078e0206 */
[----:B------:R-:W-:-:S02]  /*0200*/  LEA.HI.X.SX32 R11, R14, R0, 0x1, P0 ;  /* 0x000000000e0b7211 */ /* 0x000fc400000f0eff */
[-C--:B------:R-:W-:Y:S01]  /*0210*/  LEA R14, P0, R6, R3.reuse, 0x1 ;  /* 0x00000003060e7211 */ /* 0x080fe200078008ff */
[----:B------:R0:W3:Y:S01]  /*0220*/  LDG.E.U16 R5, desc[UR4][R12.64] ;  /* 0x000000040c057981 */ /* 0x0000e2000c1e1500 */
[-C--:B------:R-:W-:Y:S02]  /*0230*/  LEA R18, P1, R16, R3.reuse, 0x1 ;  /* 0x0000000310127211 */ /* 0x080fe400078208ff */
[C---:B------:R-:W-:Y:S02]  /*0240*/  LEA R22, R17.reuse, R16, 0x2 ;  /* 0x0000001011167211 */ /* 0x040fe400078e10ff */
[-C--:B------:R-:W-:Y:S02]  /*0250*/  LEA.HI.X.SX32 R15, R6, R0.reuse, 0x1, P0 ;  /* 0x00000000060f7211 */ /* 0x080fe400000f0eff */
[-C--:B------:R-:W-:Y:S01]  /*0260*/  LEA.HI.X.SX32 R19, R16, R0.reuse, 0x1, P1 ;  /* 0x0000000010137211 */ /* 0x080fe200008f0eff */
[C---:B------:R-:W-:Y:S01]  /*0270*/  IMAD R16, R17.reuse, 0x4, R22 ;  /* 0x0000000411107824 */ /* 0x040fe200078e0216 */
[CC--:B------:R-:W-:Y:S01]  /*0280*/  LEA R20, P0, R22.reuse, R3.reuse, 0x1 ;  /* 0x0000000316147211 */ /* 0x0c0fe200078008ff */
[----:B------:R1:W4:Y:S02]  /*0290*/  LDG.E.U16 R7, desc[UR4][R14.64] ;  /* 0x000000040e077981 */ /* 0x000324000c1e1500 */
[----:B0-----:R-:W-:Y:S01]  /*02a0*/  IMAD R12, R17, 0x4, R16 ;  /* 0x00000004110c7824 */ /* 0x001fe200078e0210 */
[----:B------:R-:W-:Y:S01]  /*02b0*/  LEA.HI.X.SX32 R21, R22, R0, 0x1, P0 ;  /* 0x0000000016157211 */ /* 0x000fe200000f0eff */
[----:B------:R0:W5:Y:S01]  /*02c0*/  LDG.E.U16 R8, desc[UR4][R18.64] ;  /* 0x0000000412087981 */ /* 0x000162000c1e1500 */
[----:B------:R-:W-:-:S03]  /*02d0*/  LEA R22, P0, R16, R3, 0x1 ;  /* 0x0000000310167211 */ /* 0x000fc600078008ff */
[----:B------:R-:W4:Y:S01]  /*02e0*/  LDG.E.U16 R6, desc[UR4][R10.64] ;  /* 0x000000040a067981 */ /* 0x000f22000c1e1500 */
[----:B------:R-:W-:Y:S02]  /*02f0*/  LEA.HI.X.SX32 R23, R16, R0, 0x1, P0 ;  /* 0x0000000010177211 */ /* 0x000fe400000f0eff */
[C---:B------:R-:W-:Y:S01]  /*0300*/  LEA R16, R17.reuse, R12, 0x2 ;  /* 0x0000000c11107211 */ /* 0x040fe200078e10ff */
[----:B------:R0:W4:Y:S04]  /*0310*/  LDG.E.U16 R9, desc[UR4][R20.64] ;  /* 0x0000000414097981 */ /* 0x000128000c1e1500 */
[C---:B------:R-:W-:Y:S01]  /*0320*/  IMAD R30, R17.reuse, 0x4, R16 ;  /* 0x00000004111e7824 */ /* 0x040fe200078e0210 */
[-C--:B------:R-:W-:Y:S01]  /*0330*/  LEA R24, P0, R12, R3.reuse, 0x1 ;  /* 0x000000030c187211 */ /* 0x080fe200078008ff */
[----:B------:R0:W4:Y:S01]  /*0340*/  LDG.E.U16 R10, desc[UR4][R22.64] ;  /* 0x00000004160a7981 */ /* 0x000122000c1e1500 */
[----:B------:R-:W-:Y:S01]  /*0350*/  LEA R26, P1, R16, R3, 0x1 ;  /* 0x00000003101a7211 */ /* 0x000fe200078208ff */
[----:B-1----:R-:W-:Y:S01]  /*0360*/  IMAD R14, R17, 0x4, R30 ;  /* 0x00000004110e7824 */ /* 0x002fe200078e021e */
[----:B------:R-:W-:-:S02]  /*0370*/  LEA.HI.X.SX32 R25, R12, R0, 0x1, P0 ;  /* 0x000000000c197211 */ /* 0x000fc400000f0eff */
[----:B------:R-:W-:Y:S02]  /*0380*/  LEA.HI.X.SX32 R27, R16, R0, 0x1, P1 ;  /* 0x00000000101b7211 */ /* 0x000fe400008f0eff */
[CC--:B------:R-:W-:Y:S01]  /*0390*/  LEA R28, P0, R30.reuse, R3.reuse, 0x1 ;  /* 0x000000031e1c7211 */ /* 0x0c0fe200078008ff */
[----:B------:R1:W4:Y:S01]  /*03a0*/  LDG.E.U16 R11, desc[UR4][R24.64] ;  /* 0x00000004180b7981 */ /* 0x000322000c1e1500 */
[C---:B------:R-:W-:Y:S02]  /*03b0*/  LEA R16, R17.reuse, R14, 0x2 ;  /* 0x0000000e11107211 */ /* 0x040fe400078e10ff */
[-C--:B------:R-:W-:Y:S01]  /*03c0*/  LEA.HI.X.SX32 R29, R30, R0.reuse, 0x1, P0 ;  /* 0x000000001e1d7211 */ /* 0x080fe200000f0eff */
[----:B------:R1:W4:Y:S01]  /*03d0*/  LDG.E.U16 R12, desc[UR4][R26.64] ;  /* 0x000000041a0c7981 */ /* 0x000322000c1e1500 */
[CC--:B0-----:R-:W-:Y:S01]  /*03e0*/  LEA R18, P0, R14.reuse, R3.reuse, 0x1 ;  /* 0x000000030e127211 */ /* 0x0c1fe200078008ff */
[C---:B------:R-:W-:Y:S02]  /*03f0*/  IMAD R30, R17.reuse, 0x4, R16 ;  /* 0x00000004111e7824 */ /* 0x040fe400078e0210 */
[----:B------:R0:W4:Y:S01]  /*0400*/  LDG.E.U16 R13, desc[UR4][R28.64] ;  /* 0x000000041c0d7981 */ /* 0x000122000c1e1500 */
[----:B------:R-:W-:Y:S01]  /*0410*/  LEA.HI.X.SX32 R19, R14, R0, 0x1, P0 ;  /* 0x000000000e137211 */ /* 0x000fe200000f0eff */
[----:B------:R-:W-:Y:S01]  /*0420*/  IMAD R32, R17, 0x4, R30 ;  /* 0x0000000411207824 */ /* 0x000fe200078e021e */
[----:B------:R-:W-:-:S02]  /*0430*/  LEA R20, P0, R16, R3, 0x1 ;  /* 0x0000000310147211 */ /* 0x000fc400078008ff */
[-C--:B------:R-:W-:Y:S01]  /*0440*/  LEA R22, P1, R30, R3.reuse, 0x1 ;  /* 0x000000031e167211 */ /* 0x080fe200078208ff */
[----:B------:R-:W4:Y:S01]  /*0450*/  LDG.E.U16 R14, desc[UR4][R18.64] ;  /* 0x00000004120e7981 */ /* 0x000f22000c1e1500 */
[-C--:B------:R-:W-:Y:S02]  /*0460*/  LEA.HI.X.SX32 R21, R16, R0.reuse, 0x1, P0 ;  /* 0x0000000010157211 */ /* 0x080fe400000f0eff */
[----:B------:R-:W-:Y:S02]  /*0470*/  LEA.HI.X.SX32 R23, R30, R0, 0x1, P1 ;  /* 0x000000001e177211 */ /* 0x000fe400008f0eff */
[CC--:B-1----:R-:W-:Y:S01]  /*0480*/  LEA R24, P0, R32.reuse, R3.reuse, 0x1 ;  /* 0x0000000320187211 */ /* 0x0c2fe200078008ff */
[----:B------:R-:W4:Y:S01]  /*0490*/  LDG.E.U16 R15, desc[UR4][R20.64] ;  /* 0x00000004140f7981 */ /* 0x000f22000c1e1500 */
[C---:B------:R-:W-:Y:S02]  /*04a0*/  LEA R30, R17.reuse, R32, 0x2 ;  /* 0x00000020111e7211 */ /* 0x040fe400078e10ff */
[-C--:B------:R-:W-:Y:S01]  /*04b0*/  LEA.HI.X.SX32 R25, R32, R0.reuse, 0x1, P0 ;  /* 0x0000000020197211 */ /* 0x080fe200000f0eff */
[----:B------:R1:W4:Y:S02]  /*04c0*/  LDG.E.U16 R16, desc[UR4][R22.64] ;  /* 0x0000000416107981 */ /* 0x000324000c1e1500 */
[C---:B------:R-:W-:Y:S01]  /*04d0*/  IMAD R32, R17.reuse, 0x4, R30 ;  /* 0x0000000411207824 */ /* 0x040fe200078e021e */
[C---:B------:R-:W-:Y:S01]  /*04e0*/  LEA R26, P0, R30.reuse, R3, 0x1 ;  /* 0x000000031e1a7211 */ /* 0x040fe200078008ff */
[----:B------:R1:W4:Y:S02]  /*04f0*/  LDG.E.U16 R18, desc[UR4][R24.64] ;  /* 0x0000000418127981 */ /* 0x000324000c1e1500 */
[----:B------:R-:W-:Y:S01]  /*0500*/  IMAD R34, R17, 0x4, R32 ;  /* 0x0000000411227824 */ /* 0x000fe200078e0220 */
[----:B------:R-:W-:-:S04]  /*0510*/  LEA.HI.X.SX32 R27, R30, R0, 0x1, P0 ;  /* 0x000000001e1b7211 */ /* 0x000fc800000f0eff */
[----:B------:R-:W-:Y:S01]  /*0520*/  LEA R36, R17, R34, 0x2 ;  /* 0x0000002211247211 */ /* 0x000fe200078e10ff */
[----:B------:R1:W4:Y:S01]  /*0530*/  LDG.E.U16 R19, desc[UR4][R26.64] ;  /* 0x000000041a137981 */ /* 0x000322000c1e1500 */
[----:B0-----:R-:W-:-:S03]  /*0540*/  LEA R28, P0, R32, R3, 0x1 ;  /* 0x00000003201c7211 */ /* 0x001fc600078008ff */
[C---:B-1----:R-:W-:Y:S01]  /*0550*/  IMAD R22, R17.reuse, 0x4, R36 ;  /* 0x0000000411167824 */ /* 0x042fe200078e0224 */
[-C--:B------:R-:W-:Y:S02]  /*0560*/  LEA.HI.X.SX32 R29, R32, R0.reuse, 0x1, P0 ;  /* 0x00000000201d7211 */ /* 0x080fe400000f0eff */
[-C--:B------:R-:W-:Y:S01]  /*0570*/  LEA R30, P1, R34, R3.reuse, 0x1 ;  /* 0x00000003221e7211 */ /* 0x080fe200078208ff */
[C---:B------:R-:W-:Y:S01]  /*0580*/  IMAD R24, R17.reuse, 0x4, R22 ;  /* 0x0000000411187824 */ /* 0x040fe200078e0216 */
[-C--:B------:R-:W-:Y:S01]  /*0590*/  LEA R32, P0, R36, R3.reuse, 0x1 ;  /* 0x0000000324207211 */ /* 0x080fe200078008ff */
[----:B------:R0:W4:Y:S01]  /*05a0*/  LDG.E.U16 R20, desc[UR4][R28.64] ;  /* 0x000000041c147981 */ /* 0x000122000c1e1500 */
[-C--:B------:R-:W-:Y:S02]  /*05b0*/  LEA.HI.X.SX32 R31, R34, R0.reuse, 0x1, P1 ;  /* 0x00000000221f7211 */ /* 0x080fe400008f0eff */
[----:B------:R-:W-:Y:S02]  /*05c0*/  LEA.HI.X.SX32 R33, R36, R0, 0x1, P0 ;  /* 0x0000000024217211 */ /* 0x000fe400000f0eff */
[----:B------:R-:W-:Y:S01]  /*05d0*/  LEA R34, P0, R22, R3, 0x1 ;  /* 0x0000000316227211 */ /* 0x000fe200078008ff */
[----:B------:R1:W4:Y:S01]  /*05e0*/  LDG.E.U16 R21, desc[UR4][R30.64] ;  /* 0x000000041e157981 */ /* 0x000322000c1e1500 */
[----:B------:R-:W-:-:S02]  /*05f0*/  LEA R40, R17, R24, 0x2 ;  /* 0x0000001811287211 */ /* 0x000fc400078e10ff */
[-C--:B------:R-:W-:Y:S02]  /*0600*/  LEA.HI.X.SX32 R35, R22, R0.reuse, 0x1, P0 ;  /* 0x0000000016237211 */ /* 0x080fe400000f0eff */
[-C--:B------:R-:W-:Y:S01]  /*0610*/  LEA R36, P0, R24, R3.reuse, 0x1 ;  /* 0x0000000318247211 */ /* 0x080fe200078008ff */
[C---:B------:R-:W-:Y:S01]  /*0620*/  IMAD R26, R17.reuse, 0x4, R40 ;  /* 0x00000004111a7824 */ /* 0x040fe200078e0228 */
[-C--:B------:R-:W-:Y:S01]  /*0630*/  LEA R38, P1, R40, R3.reuse, 0x1 ;  /* 0x0000000328267211 */ /* 0x080fe200078208ff */
[----:B------:R1:W4:Y:S01]  /*0640*/  LDG.E.U16 R22, desc[UR4][R32.64] ;  /* 0x0000000420167981 */ /* 0x000322000c1e1500 */
[-C--:B------:R-:W-:Y:S01]  /*0650*/  LEA.HI.X.SX32 R37, R24, R0.reuse, 0x1, P0 ;  /* 0x0000000018257211 */ /* 0x080fe200000f0eff */
[----:B0-----:R-:W-:Y:S01]  /*0660*/  IMAD R28, R17, 0x4, R26 ;  /* 0x00000004111c7824 */ /* 0x001fe200078e021a */
[----:B------:R-:W-:Y:S01]  /*0670*/  LEA.HI.X.SX32 R39, R40, R0, 0x1, P1 ;  /* 0x0000000028277211 */ /* 0x000fe200008f0eff */
[----:B------:R-:W4:Y:S01]  /*0680*/  LDG.E.U16 R23, desc[UR4][R34.64] ;  /* 0x0000000422177981 */ /* 0x000f22000c1e1500 */
[----:B------:R-:W-:-:S02]  /*0690*/  LEA R40, P0, R26, R3, 0x1 ;  /* 0x000000031a287211 */ /* 0x000fc400078008ff */
[C---:B------:R-:W-:Y:S01]  /*06a0*/  LEA R42, R17.reuse, R28, 0x2 ;  /* 0x0000001c112a7211 */ /* 0x040fe200078e10ff */
[----:B------:R0:W4:Y:S01]  /*06b0*/  LDG.E.U16 R24, desc[UR4][R36.64] ;  /* 0x0000000424187981 */ /* 0x000122000c1e1500 */
[-C--:B------:R-:W-:Y:S02]  /*06c0*/  LEA.HI.X.SX32 R41, R26, R0.reuse, 0x1, P0 ;  /* 0x000000001a297211 */ /* 0x080fe400000f0eff */
[CC--:B-1----:R-:W-:Y:S01]  /*06d0*/  LEA R30, P0, R28.reuse, R3.reuse, 0x1 ;  /* 0x000000031c1e7211 */ /* 0x0c2fe200078008ff */
[----:B------:R1:W4:Y:S03]  /*06e0*/  LDG.E.U16 R25, desc[UR4][R38.64] ;  /* 0x0000000426197981 */ /* 0x000326000c1e1500 */
[-C--:B------:R-:W-:Y:S01]  /*06f0*/  LEA.HI.X.SX32 R31, R28, R0.reuse, 0x1, P0 ;  /* 0x000000001c1f7211 */ /* 0x080fe200000f0eff */
[C---:B------:R-:W-:Y:S01]  /*0700*/  IMAD R28, R17.reuse, 0x4, R42 ;  /* 0x00000004111c7824 */ /* 0x040fe200078e022a */
[CC--:B------:R-:W-:Y:S01]  /*0710*/  LEA R32, P0, R42.reuse, R3.reuse, 0x1 ;  /* 0x000000032a207211 */ /* 0x0c0fe200078008ff */
[----:B------:R1:W4:Y:S02]  /*0720*/  LDG.E.U16 R26, desc[UR4][R40.64] ;  /* 0x00000004281a7981 */ /* 0x000324000c1e1500 */
[----:B------:R-:W-:Y:S01]  /*0730*/  IMAD R44, R17, 0x4, R28 ;  /* 0x00000004112c7824 */ /* 0x000fe200078e021c */
[----:B------:R-:W-:Y:S01]  /*0740*/  LEA.HI.X.SX32 R33, R42, R0, 0x1, P0 ;  /* 0x000000002a217211 */ /* 0x000fe200000f0eff */
[----:B------:R-:W4:Y:S03]  /*0750*/  LDG.E.U16 R27, desc[UR4][R30.64] ;  /* 0x000000041e1b7981 */ /* 0x000f26000c1e1500 */
[----:B0-----:R-:W-:-:S02]  /*0760*/  LEA R36, P0, R44, R3, 0x1 ;  /* 0x000000032c247211 */ /* 0x001fc400078008ff */
[----:B------:R-:W-:Y:S02]  /*0770*/  LEA R42, R17, R44, 0x2 ;  /* 0x0000002c112a7211 */ /* 0x000fe400078e10ff */
[----:B------:R-:W-:-:S03]  /*0780*/  LEA.HI.X.SX32 R37, R44, R0, 0x1, P0 ;  /* 0x000000002c257211 */ /* 0x000fc600000f0eff */
[C---:B------:R-:W-:Y:S01]  /*0790*/  IMAD R44, R17.reuse, 0x4, R42 ;  /* 0x00000004112c7824 */ /* 0x040fe200078e022a */
[CC--:B------:R-:W-:Y:S01]  /*07a0*/  LEA R34, P1, R28.reuse, R3.reuse, 0x1 ;  /* 0x000000031c227211 */ /* 0x0c0fe200078208ff */
[----:B------:R-:W4:Y:S02]  /*07b0*/  LDG.E.U16 R30, desc[UR4][R36.64] ;  /* 0x00000004241e7981 */ /* 0x000f24000c1e1500 */
[C---:B------:R-:W-:Y:S01]  /*07c0*/  IMAD R46, R17.reuse, 0x4, R44 ;  /* 0x00000004112e7824 */ /* 0x040fe200078e022c */
[----:B------:R-:W-:Y:S02]  /*07d0*/  LEA.HI.X.SX32 R35, R28, R0, 0x1, P1 ;  /* 0x000000001c237211 */ /* 0x000fe400008f0eff */
[CC--:B-1----:R-:W-:Y:S01]  /*07e0*/  LEA R38, P0, R42.reuse, R3.reuse, 0x1 ;  /* 0x000000032a267211 */ /* 0x0c2fe200078008ff */
[----:B------:R-:W4:Y:S01]  /*07f0*/  LDG.E.U16 R28, desc[UR4][R32.64] ;  /* 0x00000004201c7981 */ /* 0x000f22000c1e1500 */
[----:B------:R-:W-:Y:S02]  /*0800*/  LEA R48, R17, R46, 0x2 ;  /* 0x0000002e11307211 */ /* 0x000fe400078e10ff */
[----:B------:R-:W-:Y:S01]  /*0810*/  LEA.HI.X.SX32 R39, R42, R0, 0x1, P0 ;  /* 0x000000002a277211 */ /* 0x000fe200000f0eff */
[----:B------:R0:W4:Y:S01]  /*0820*/  LDG.E.U16 R29, desc[UR4][R34.64] ;  /* 0x00000004221d7981 */ /* 0x000122000c1e1500 */
[----:B------:R-:W-:-:S02]  /*0830*/  LEA R40, P0, R44, R3, 0x1 ;  /* 0x000000032c287211 */ /* 0x000fc400078008ff */
[-C--:B------:R-:W-:Y:S01]  /*0840*/  LEA R42, P1, R46, R3.reuse, 0x1 ;  /* 0x000000032e2a7211 */ /* 0x080fe200078208ff */
[----:B------:R1:W4:Y:S01]  /*0850*/  LDG.E.U16 R31, desc[UR4][R38.64] ;  /* 0x00000004261f7981 */ /* 0x000322000c1e1500 */
[----:B------:R-:W-:Y:S01]  /*0860*/  LEA.HI.X.SX32 R41, R44, R0, 0x1, P0 ;  /* 0x000000002c297211 */ /* 0x000fe200000f0eff */
[----:B0-----:R-:W-:Y:S01]  /*0870*/  IMAD R34, R17, 0x4, R48 ;  /* 0x0000000411227824 */ /* 0x001fe200078e0230 */
[----:B------:R-:W-:-:S03]  /*0880*/  LEA R44, P0, R48, R3, 0x1 ;  /* 0x00000003302c7211 */ /* 0x000fc600078008ff */
[----:B------:R0:W4:Y:S01]  /*0890*/  LDG.E.U16 R32, desc[UR4][R40.64] ;  /* 0x0000000428207981 */ /* 0x000122000c1e1500 */
[C---:B------:R-:W-:Y:S01]  /*08a0*/  IMAD R36, R17.reuse, 0x4, R34 ;  /* 0x0000000411247824 */ /* 0x040fe200078e0222 */
[-C--:B------:R-:W-:Y:S02]  /*08b0*/  LEA.HI.X.SX32 R43, R46, R0.reuse, 0x1, P1 ;  /* 0x000000002e2b7211 */ /* 0x080fe400008f0eff */
[----:B------:R-:W-:Y:S02]  /*08c0*/  LEA.HI.X.SX32 R45, R48, R0, 0x1, P0 ;  /* 0x00000000302d7211 */ /* 0x000fe400000f0eff */
[C---:B------:R-:W-:Y:S01]  /*08d0*/  LEA R46, P0, R34.reuse, R3, 0x1 ;  /* 0x00000003222e7211 */ /* 0x040fe200078008ff */
[----:B------:R0:W4:Y:S01]  /*08e0*/  LDG.E.U16 R33, desc[UR4][R42.64] ;  /* 0x000000042a217981 */ /* 0x000122000c1e1500 */
[----:B------:R-:W-:Y:S02]  /*08f0*/  LEA R52, R17, R36, 0x2 ;  /* 0x0000002411347211 */ /* 0x000fe400078e10ff */
[----:B------:R-:W-:-:S02]  /*0900*/  LEA.HI.X.SX32 R47, R34, R0, 0x1, P0 ;  /* 0x00000000222f7211 */ /* 0x000fc400000f0eff */
[-C--:B------:R-:W-:Y:S01]  /*0910*/  LEA R48, P0, R36, R3.reuse, 0x1 ;  /* 0x0000000324307211 */ /* 0x080fe200078008ff */
[C---:B-1----:R-:W-:Y:S01]  /*0920*/  IMAD R38, R17.reuse, 0x4, R52 ;  /* 0x0000000411267824 */ /* 0x042fe200078e0234 */
[-C--:B------:R-:W-:Y:S01]  /*0930*/  LEA R50, P1, R52, R3.reuse, 0x1 ;  /* 0x0000000334327211 */ /* 0x080fe200078208ff */
[----:B------:R1:W4:Y:S01]  /*0940*/  LDG.E.U16 R34, desc[UR4][R44.64] ;  /* 0x000000042c227981 */ /* 0x000322000c1e1500 */
[-C--:B------:R-:W-:Y:S01]  /*0950*/  LEA.HI.X.SX32 R49, R36, R0.reuse, 0x1, P0 ;  /* 0x0000000024317211 */ /* 0x080fe200000f0eff */
[C---:B0-----:R-:W-:Y:S01]  /*0960*/  IMAD R40, R17.reuse, 0x4, R38 ;  /* 0x0000000411287824 */ /* 0x041fe200078e0226 */
[----:B------:R-:W-:Y:S01]  /*0970*/  LEA.HI.X.SX32 R51, R52, R0, 0x1, P1 ;  /* 0x0000000034337211 */ /* 0x000fe200008f0eff */
[----:B------:R-:W4:Y:S01]  /*0980*/  LDG.E.U16 R35, desc[UR4][R46.64] ;  /* 0x000000042e237981 */ /* 0x000f22000c1e1500 */
[C---:B------:R-:W-:Y:S02]  /*0990*/  LEA R52, P0, R38.reuse, R3, 0x1 ;  /* 0x0000000326347211 */ /* 0x040fe400078008ff */
[----:B------:R-:W-:Y:S01]  /*09a0*/  LEA R54, R17, R40, 0x2 ;  /* 0x0000002811367211 */ /* 0x000fe200078e10ff */
[----:B------:R0:W4:Y:S01]  /*09b0*/  LDG.E.U16 R36, desc[UR4][R48.64] ;  /* 0x0000000430247981 */ /* 0x000122000c1e1500 */
[----:B------:R-:W-:-:S02]  /*09c0*/  LEA.HI.X.SX32 R53, R38, R0, 0x1, P0 ;  /* 0x0000000026357211 */ /* 0x000fc400000f0eff */
[CC--:B------:R-:W-:Y:S01]  /*09d0*/  LEA R42, P0, R40.reuse, R3.reuse, 0x1 ;  /* 0x00000003282a7211 */ /* 0x0c0fe200078008ff */
[----:B------:R0:W4:Y:S03]  /*09e0*/  LDG.E.U16 R37, desc[UR4][R50.64] ;  /* 0x0000000432257981 */ /* 0x000126000c1e1500 */
[-C--:B------:R-:W-:Y:S01]  /*09f0*/  LEA.HI.X.SX32 R43, R40, R0.reuse, 0x1, P0 ;  /* 0x00000000282b7211 */ /* 0x080fe200000f0eff */
[C---:B------:R-:W-:Y:S01]  /*0a00*/  IMAD R40, R17.reuse, 0x4, R54 ;  /* 0x0000000411287824 */ /* 0x040fe200078e0236 */
[CC--:B-1----:R-:W-:Y:S01]  /*0a10*/  LEA R44, P0, R54.reuse, R3.reuse, 0x1 ;  /* 0x00000003362c7211 */ /* 0x0c2fe200078008ff */
        /* <DEDUP_REMOVED lines=12> */
[CC--:B------:R-:W-:Y:S01]  /*0ae0*/  LEA R50, P0, R54.reuse, R3.reuse, 0x1 ;  /* 0x0000000336327211 */ /* 0x0c0fe200078008ff */
[----:B------:R-:W4:Y:S01]  /*0af0*/  LDG.E.U16 R40, desc[UR4][R44.64] ;  /* 0x000000042c287981 */ /* 0x000f22000c1e1500 */
[----:B------:R-:W-:Y:S02]  /*0b00*/  LEA R60, R17, R58, 0x2 ;  /* 0x0000003a113c7211 */ /* 0x000fe400078e10ff */
[----:B------:R-:W-:Y:S01]  /*0b10*/  LEA.HI.X.SX32 R51, R54, R0, 0x1, P0 ;  /* 0x0000000036337211 */ /* 0x000fe200000f0eff */
[----:B------:R0:W4:Y:S01]  /*0b20*/  LDG.E.U16 R41, desc[UR4][R46.64] ;  /* 0x000000042e297981 */ /* 0x000122000c1e1500 */
[----:B-1----:R-:W-:-:S02]  /*0b30*/  LEA R52, P0, R56, R3, 0x1 ;  /* 0x0000000338347211 */ /* 0x002fc400078008ff */
        /* <DEDUP_REMOVED lines=73> */
[CC--:B--2---:R-:W-:Y:S01]  /*0fd0*/  LEA R66, P0, R64.reuse, R3.reuse, 0x1 ;  /* 0x0000000340427211 */ /* 0x0c4fe200078008ff */
        /* <DEDUP_REMOVED lines=12> */
[----:B--2---:R-:W-:Y:S01]  /*10a0*/  LEA R74, P0, R78, R3, 0x1 ;  /* 0x000000034e4a7211 */ /* 0x004fe200078008ff */
[----:B------:R0:W2:Y:S02]  /*10b0*/  LDG.E.U16 R66, desc[UR4][R72.64] ;  /* 0x0000000448427981 */ /* 0x0000a4000c1e1500 */
[----:B------:R-:W-:-:S05]  /*10c0*/  IMAD R82, R17, 0x4, R80 ;  /* 0x0000000411527824 */ /* 0x000fca00078e0250 */
[----:B------:R-:W-:-:S05]  /*10d0*/  LEA R84, R17, R82, 0x2 ;  /* 0x0000005211547211 */ /* 0x000fca00078e10ff */
[----:B------:R-:W-:Y:S01]  /*10e0*/  IMAD R86, R17, 0x4, R84 ;  /* 0x0000000411567824 */ /* 0x000fe200078e0254 */
[----:B------:R-:W-:-:S03]  /*10f0*/  LEA.HI.X.SX32 R75, R78, R0, 0x1, P0 ;  /* 0x000000004e4b7211 */ /* 0x000fc600000f0eff */
[C---:B------:R-:W-:Y:S01]  /*1100*/  IMAD R88, R17.reuse, 0x4, R86 ;  /* 0x0000000411587824 */ /* 0x040fe200078e0256 */
[-C--:B------:R-:W-:Y:S01]  /*1110*/  LEA R70, P1, R64, R3.reuse, 0x1 ;  /* 0x0000000340467211 */ /* 0x080fe200078208ff */
[----:B------:R3:W2:Y:S01]  /*1120*/  LDG.E.U16 R67, desc[UR4][R74.64] ;  /* 0x000000044a437981 */ /* 0x0006a2000c1e1500 */
[-C--:B-1----:R-:W-:Y:S02]  /*1130*/  LEA R76, P0, R80, R3.reuse, 0x1 ;  /* 0x00000003504c7211 */ /* 0x082fe400078008ff */
[C---:B0-----:R-:W-:Y:S02]  /*1140*/  LEA R72, R17.reuse, R88, 0x2 ;  /* 0x0000005811487211 */ /* 0x041fe400078e10ff */
[-C--:B------:R-:W-:Y:S02]  /*1150*/  LEA.HI.X.SX32 R71, R64, R0.reuse, 0x1, P1 ;  /* 0x0000000040477211 */ /* 0x080fe400008f0eff */
[-C--:B------:R-:W-:Y:S01]  /*1160*/  LEA.HI.X.SX32 R77, R80, R0.reuse, 0x1, P0 ;  /* 0x00000000504d7211 */ /* 0x080fe200000f0eff */
[C---:B------:R-:W-:Y:S01]  /*1170*/  IMAD R90, R17.reuse, 0x4, R72 ;  /* 0x00000004115a7824 */ /* 0x040fe200078e0248 */
[-C--:B------:R-:W-:Y:S01]  /*1180*/  LEA R78, P1, R82, R3.reuse, 0x1 ;  /* 0x00000003524e7211 */ /* 0x080fe200078208ff */
[----:B------:R-:W2:Y:S01]  /*1190*/  LDG.E.U16 R64, desc[UR4][R68.64] ;  /* 0x0000000444407981 */ /* 0x000ea2000c1e1500 */
[----:B------:R-:W-:Y:S01]  /*11a0*/  LEA R80, P0, R84, R3, 0x1 ;  /* 0x0000000354507211 */ /* 0x000fe200078008ff */
[----:B---3--:R-:W-:Y:S01]  /*11b0*/  IMAD R74, R17, 0x4, R90 ;  /* 0x00000004114a7824 */ /* 0x008fe200078e025a */
[-C--:B------:R-:W-:Y:S01]  /*11c0*/  LEA.HI.X.SX32 R79, R82, R0.reuse, 0x1, P1 ;  /* 0x00000000524f7211 */ /* 0x080fe200008f0eff */
[----:B------:R-:W3:Y:S01]  /*11d0*/  LDG.E.U16 R65, desc[UR4][R70.64] ;  /* 0x0000000446417981 */ /* 0x000ee2000c1e1500 */
[----:B------:R-:W-:-:S02]  /*11e0*/  LEA.HI.X.SX32 R81, R84, R0, 0x1, P0 ;  /* 0x0000000054517211 */ /* 0x000fc400000f0eff */
[CC--:B------:R-:W-:Y:S01]  /*11f0*/  LEA R82, P0, R86.reuse, R3.reuse, 0x1 ;  /* 0x0000000356527211 */ /* 0x0c0fe200078008ff */
[----:B------:R0:W2:Y:S03]  /*1200*/  LDG.E.U16 R68, desc[UR4][R76.64] ;  /* 0x000000044c447981 */ /* 0x0000a6000c1e1500 */
[----:B------:R-:W-:Y:S02]  /*1210*/  LEA.HI.X.SX32 R83, R86, R0, 0x1, P0 ;  /* 0x0000000056537211 */ /* 0x000fe400000f0eff */
[----:B------:R-:W-:Y:S01]  /*1220*/  LEA R84, P0, R88, R3, 0x1 ;  /* 0x0000000358547211 */ /* 0x000fe200078008ff */
[----:B------:R1:W2:Y:S04]  /*1230*/  LDG.E.U16 R69, desc[UR4][R78.64] ;  /* 0x000000044e457981 */ /* 0x0002a8000c1e1500 */
[----:B------:R5:W2:Y:S01]  /*1240*/  LDG.E.U16 R70, desc[UR4][R80.64] ;  /* 0x0000000450467981 */ /* 0x000aa2000c1e1500 */
[----:B0-----:R-:W-:-:S02]  /*1250*/  LEA R76, R17, R74, 0x2 ;  /* 0x0000004a114c7211 */ /* 0x001fc400078e10ff */
[----:B------:R-:W-:Y:S01]  /*1260*/  LEA.HI.X.SX32 R85, R88, R0, 0x1, P0 ;  /* 0x0000000058557211 */ /* 0x000fe200000f0eff */
[----:B------:R0:W2:Y:S02]  /*1270*/  LDG.E.U16 R71, desc[UR4][R82.64] ;  /* 0x0000000452477981 */ /* 0x0000a4000c1e1500 */
[----:B------:R-:W-:Y:S01]  /*1280*/  IMAD R88, R17, 0x4, R76 ;  /* 0x0000000411587824 */ /* 0x000fe200078e024c */
[----:B-1----:R-:W-:-:S03]  /*1290*/  LEA R78, P0, R90, R3, 0x1 ;  /* 0x000000035a4e7211 */ /* 0x002fc600078008ff */
[----:B------:R-:W-:Y:S01]  /*12a0*/  IMAD R92, R17, 0x4, R88 ;  /* 0x00000004115c7824 */ /* 0x000fe200078e0258 */
[----:B------:R-:W-:-:S04]  /*12b0*/  LEA.HI.X.SX32 R79, R90, R0, 0x1, P0 ;  /* 0x000000005a4f7211 */ /* 0x000fc800000f0eff */
[----:B------:R-:W-:-:S05]  /*12c0*/  LEA R90, R17, R92, 0x2 ;  /* 0x0000005c115a7211 */ /* 0x000fca00078e10ff */
[----:B------:R-:W-:-:S04]  /*12d0*/  IMAD R94, R17, 0x4, R90 ;  /* 0x00000004115e7824 */ /* 0x000fc800078e025a */
[----:B------:R-:W-:-:S05]  /*12e0*/  IMAD R96, R17, 0x4, R94 ;  /* 0x0000000411607824 */ /* 0x000fca00078e025e */
[----:B------:R-:W-:Y:S02]  /*12f0*/  LEA R98, R17, R96, 0x2 ;  /* 0x0000006011627211 */ /* 0x000fe400078e10ff */
[----:B------:R-:W-:-:S03]  /*1300*/  LEA R86, P1, R72, R3, 0x1 ;  /* 0x0000000348567211 */ /* 0x000fc600078208ff */
[----:B------:R-:W-:Y:S01]  /*1310*/  IMAD R100, R17, 0x4, R98 ;  /* 0x0000000411647824 */ /* 0x000fe200078e0262 */
[----:B-----5:R-:W-:-:S03]  /*1320*/  LEA R80, P0, R74, R3, 0x1 ;  /* 0x000000034a507211 */ /* 0x020fc600078008ff */
[C---:B------:R-:W-:Y:S01]  /*1330*/  IMAD R102, R17.reuse, 0x4, R100 ;  /* 0x0000000411667824 */ /* 0x040fe200078e0264 */
[-C--:B------:R-:W-:Y:S02]  /*1340*/  LEA.HI.X.SX32 R87, R72, R0.reuse, 0x1, P1 ;  /* 0x0000000048577211 */ /* 0x080fe400008f0eff */
[----:B------:R-:W-:Y:S01]  /*1350*/  LEA.HI.X.SX32 R81, R74, R0, 0x1, P0 ;  /* 0x000000004a517211 */ /* 0x000fe200000f0eff */
[----:B------:R1:W5:Y:S01]  /*1360*/  LDG.E.U16 R72, desc[UR4][R84.64] ;  /* 0x0000000454487981 */ /* 0x000362000c1e1500 */
[C---:B0-----:R-:W-:Y:S02]  /*1370*/  LEA R82, P0, R76.reuse, R3, 0x1 ;  /* 0x000000034c527211 */ /* 0x041fe400078008ff */
[----:B------:R-:W-:Y:S01]  /*1380*/  LEA R104, R17, R102, 0x2 ;  /* 0x0000006611687211 */ /* 0x000fe200078e10ff */
[----:B------:R0:W5:Y:S01]  /*1390*/  LDG.E.U16 R73, desc[UR4][R86.64] ;  /* 0x0000000456497981 */ /* 0x000162000c1e1500 */
[----:B------:R-:W-:-:S03]  /*13a0*/  LEA.HI.X.SX32 R83, R76, R0, 0x1, P0 ;  /* 0x000000004c537211 */ /* 0x000fc600000f0eff */
[----:B------:R-:W-:Y:S01]  /*13b0*/  IMAD R106, R17, 0x4, R104 ;  /* 0x00000004116a7824 */ /* 0x000fe200078e0268 */
[----:B------:R-:W5:Y:S01]  /*13c0*/  LDG.E.U16 R74, desc[UR4][R78.64] ;  /* 0x000000044e4a7981 */ /* 0x000f62000c1e1500 */
[----:B-1----:R-:W-:-:S03]  /*13d0*/  LEA R84, P1, R88, R3, 0x1 ;  /* 0x0000000358547211 */ /* 0x002fc600078208ff */
[----:B------:R-:W5:Y:S01]  /*13e0*/  LDG.E.U16 R75, desc[UR4][R80.64] ;  /* 0x00000004504b7981 */ /* 0x000f62000c1e1500 */
[-C--:B0-----:R-:W-:Y:S01]  /*13f0*/  LEA R86, P0, R92, R3.reuse, 0x1 ;  /* 0x000000035c567211 */ /* 0x081fe200078008ff */
[C---:B------:R-:W-:Y:S01]  /*1400*/  IMAD R108, R17.reuse, 0x4, R106 ;  /* 0x00000004116c7824 */ /* 0x040fe200078e026a */
[-C--:B------:R-:W-:Y:S01]  /*1410*/  LEA.HI.X.SX32 R85, R88, R0.reuse, 0x1, P1 ;  /* 0x0000000058557211 */ /* 0x080fe200008f0eff */
[----:B------:R-:W5:Y:S01]  /*1420*/  LDG.E.U16 R76, desc[UR4][R82.64] ;  /* 0x00000004524c7981 */ /* 0x000f62000c1e1500 */
[-C--:B------:R-:W-:Y:S02]  /*1430*/  LEA.HI.X.SX32 R87, R92, R0.reuse, 0x1, P0 ;  /* 0x000000005c577211 */ /* 0x080fe400000f0eff */
[C---:B------:R-:W-:Y:S01]  /*1440*/  LEA R92, P1, R96.reuse, R3, 0x1 ;  /* 0x00000003605c7211 */ /* 0x040fe200078208ff */
[----:B------:R0:W5:Y:S03]  /*1450*/  LDG.E.U16 R77, desc[UR4][R84.64] ;  /* 0x00000004544d7981 */ /* 0x000166000c1e1500 */
[----:B------:R-:W-:Y:S01]  /*1460*/  LEA.HI.X.SX32 R93, R96, R0, 0x1, P1 ;  /* 0x00000000605d7211 */ /* 0x000fe200008f0eff */
[----:B------:R1:W5:Y:S01]  /*1470*/  LDG.E.U16 R78, desc[UR4][R86.64] ;  /* 0x00000004564e7981 */ /* 0x000362000c1e1500 */
[----:B------:R-:W-:-:S02]  /*1480*/  LEA R96, R17, R108, 0x2 ;  /* 0x0000006c11607211 */ /* 0x000fc400078e10ff */
[C---:B------:R-:W-:Y:S01]  /*1490*/  LEA R88, P0, R90.reuse, R3, 0x1 ;  /* 0x000000035a587211 */ /* 0x040fe200078008ff */
[----:B------:R-:W5:Y:S02]  /*14a0*/  LDG.E.U16 R81, desc[UR4][R92.64] ;  /* 0x000000045c517981 */ /* 0x000f64000c1e1500 */
[----:B------:R-:W-:Y:S01]  /*14b0*/  IMAD R110, R17, 0x4, R96 ;  /* 0x00000004116e7824 */ /* 0x000fe200078e0260 */
[----:B------:R-:W-:-:S03]  /*14c0*/  LEA.HI.X.SX32 R89, R90, R0, 0x1, P0 ;  /* 0x000000005a597211 */ /* 0x000fc600000f0eff */
[C---:B------:R-:W-:Y:S01]  /*14d0*/  IMAD R112, R17.reuse, 0x4, R110 ;  /* 0x0000000411707824 */ /* 0x040fe200078e026e */
[CC--:B------:R-:W-:Y:S01]  /*14e0*/  LEA R90, P0, R94.reuse, R3.reuse, 0x1 ;  /* 0x000000035e5a7211 */ /* 0x0c0fe200078008ff */
[----:B------:R1:W5:Y:S03]  /*14f0*/  LDG.E.U16 R79, desc[UR4][R88.64] ;  /* 0x00000004584f7981 */ /* 0x000366000c1e1500 */
[C---:B------:R-:W-:Y:S02]  /*1500*/  LEA R114, R17.reuse, R112, 0x2 ;  /* 0x0000007011727211 */ /* 0x040fe400078e10ff */
[-C--:B------:R-:W-:Y:S02]  /*1510*/  LEA.HI.X.SX32 R91, R94, R0.reuse, 0x1, P0 ;  /* 0x000000005e5b7211 */ /* 0x080fe400000f0eff */
[-C--:B0-----:R-:W-:Y:S01]  /*1520*/  LEA R84, P0, R98, R3.reuse, 0x1 ;  /* 0x0000000362547211 */ /* 0x081fe200078008ff */
[----:B------:R-:W-:Y:S01]  /*1530*/  IMAD R116, R17, 0x4, R114 ;  /* 0x0000000411747824 */ /* 0x000fe200078e0272 */
[----:B------:R-:W-:Y:S01]  /*1540*/  LEA R94, P1, R104, R3, 0x1 ;  /* 0x00000003685e7211 */ /* 0x000fe200078208ff */
[----:B------:R0:W5:Y:S01]  /*1550*/  LDG.E.U16 R80, desc[UR4][R90.64] ;  /* 0x000000045a507981 */ /* 0x000162000c1e1500 */
[----:B------:R-:W-:-:S02]  /*1560*/  LEA.HI.X.SX32 R85, R98, R0, 0x1, P0 ;  /* 0x0000000062557211 */ /* 0x000fc400000f0eff */
[-C--:B-1----:R-:W-:Y:S02]  /*1570*/  LEA R86, P0, R100, R3.reuse, 0x1 ;  /* 0x0000000364567211 */ /* 0x082fe400078008ff */
[-C--:B------:R-:W-:Y:S01]  /*1580*/  LEA.HI.X.SX32 R95, R104, R0.reuse, 0x1, P1 ;  /* 0x00000000685f7211 */ /* 0x080fe200008f0eff */
[C---:B------:R-:W-:Y:S01]  /*1590*/  IMAD R104, R17.reuse, 0x4, R116 ;  /* 0x0000000411687824 */ /* 0x040fe200078e0274 */
[----:B------:R-:W-:Y:S01]  /*15a0*/  LEA.HI.X.SX32 R87, R100, R0, 0x1, P0 ;  /* 0x0000000064577211 */ /* 0x000fe200000f0eff */
[----:B------:R1:W5:Y:S01]  /*15b0*/  LDG.E.U16 R82, desc[UR4][R84.64] ;  /* 0x0000000454527981 */ /* 0x000362000c1e1500 */
[C---:B------:R-:W-:Y:S02]  /*15c0*/  LEA R88, P0, R102.reuse, R3, 0x1 ;  /* 0x0000000366587211 */ /* 0x040fe400078008ff */
[----:B------:R-:W-:Y:S01]  /*15d0*/  LEA R118, R17, R104, 0x2 ;  /* 0x0000006811767211 */ /* 0x000fe200078e10ff */
[----:B------:R1:W5:Y:S01]  /*15e0*/  LDG.E.U16 R83, desc[UR4][R86.64] ;  /* 0x0000000456537981 */ /* 0x000362000c1e1500 */
[----:B------:R-:W-:-:S02]  /*15f0*/  LEA.HI.X.SX32 R89, R102, R0, 0x1, P0 ;  /* 0x0000000066597211 */ /* 0x000fc400000f0eff */
[CC--:B0-----:R-:W-:Y:S01]  /*1600*/  LEA R90, P0, R106.reuse, R3.reuse, 0x1 ;  /* 0x000000036a5a7211 */ /* 0x0c1fe200078008ff */
[C---:B------:R-:W-:Y:S01]  /*1610*/  IMAD R120, R17.reuse, 0x4, R118 ;  /* 0x0000000411787824 */ /* 0x040fe200078e0276 */
[----:B------:R-:W5:Y:S02]  /*1620*/  LDG.E.U16 R99, desc[UR4][R94.64] ;  /* 0x000000045e637981 */ /* 0x000f64000c1e1500 */
[-C--:B------:R-:W-:Y:S01]  /*1630*/  LEA.HI.X.SX32 R91, R106, R0.reuse, 0x1, P0 ;  /* 0x000000006a5b7211 */ /* 0x080fe200000f0eff */
[----:B------:R-:W-:Y:S01]  /*1640*/  IMAD R122, R17, 0x4, R120 ;  /* 0x00000004117a7824 */ /* 0x000fe200078e0278 */
[CC--:B-1----:R-:W-:Y:S01]  /*1650*/  LEA R84, P0, R108.reuse, R3.reuse, 0x1 ;  /* 0x000000036c547211 */ /* 0x0c2fe200078008ff */
[----:B------:R-:W5:Y:S03]  /*1660*/  LDG.E.U16 R98, desc[UR4][R88.64] ;  /* 0x0000000458627981 */ /* 0x000f66000c1e1500 */
[----:B------:R-:W-:Y:S01]  /*1670*/  LEA.HI.X.SX32 R85, R108, R0, 0x1, P0 ;  /* 0x000000006c557211 */ /* 0x000fe200000f0eff */
[----:B------:R0:W5:Y:S01]  /*1680*/  LDG.E.U16 R100, desc[UR4][R90.64] ;  /* 0x000000045a647981 */ /* 0x000162000c1e1500 */
[----:B------:R-:W-:-:S02]  /*1690*/  LEA R86, P0, R96, R3, 0x1 ;  /* 0x0000000360567211 */ /* 0x000fc400078008ff */
[----:B------:R-:W-:Y:S01]  /*16a0*/  LEA R124, R17, R122, 0x2 ;  /* 0x0000007a117c7211 */ /* 0x000fe200078e10ff */
[----:B------:R1:W5:Y:S01]  /*16b0*/  LDG.E.U16 R101, desc[UR4][R84.64] ;  /* 0x0000000454657981 */ /* 0x000362000c1e1500 */
[----:B------:R-:W-:-:S03]  /*16c0*/  LEA.HI.X.SX32 R87, R96, R0, 0x1, P0 ;  /* 0x0000000060577211 */ /* 0x000fc600000f0eff */
[C---:B------:R-:W-:Y:S01]  /*16d0*/  IMAD R96, R17.reuse, 0x4, R124 ;  /* 0x0000000411607824 */ /* 0x040fe200078e027c */
[CC--:B------:R-:W-:Y:S01]  /*16e0*/  LEA R92, P0, R112.reuse, R3.reuse, 0x1 ;  /* 0x00000003705c7211 */ /* 0x0c0fe200078008ff */
[----:B------:R1:W5:Y:S02]  /*16f0*/  LDG.E.U16 R102, desc[UR4][R86.64] ;  /* 0x0000000456667981 */ /* 0x000364000c1e1500 */
[C---:B------:R-:W-:Y:S01]  /*1700*/  IMAD R126, R17.reuse, 0x4, R96 ;  /* 0x00000004117e7824 */ /* 0x040fe200078e0260 */
[----:B------:R-:W-:Y:S02]  /*1710*/  LEA.HI.X.SX32 R93, R112, R0, 0x1, P0 ;  /* 0x00000000705d7211 */ /* 0x000fe400000f0eff */
[C---:B0-----:R-:W-:Y:S02]  /*1720*/  LEA R90, P0, R114.reuse, R3, 0x1 ;  /* 0x00000003725a7211 */ /* 0x041fe400078008ff */
[----:B------:R-:W-:Y:S01]  /*1730*/  LEA R128, R17, R126, 0x2 ;  /* 0x0000007e11807211 */ /* 0x000fe200078e10ff */
[----:B------:R0:W5:Y:S01]  /*1740*/  LDG.E.U16 R106, desc[UR4][R92.64] ;  /* 0x000000045c6a7981 */ /* 0x000162000c1e1500 */
[----:B------:R-:W-:-:S03]  /*1750*/  LEA.HI.X.SX32 R91, R114, R0, 0x1, P0 ;  /* 0x00000000725b7211 */ /* 0x000fc600000f0eff */
[C---:B------:R-:W-:Y:S01]  /*1760*/  IMAD R114, R17.reuse, 0x4, R128 ;  /* 0x0000000411727824 */ /* 0x040fe200078e0280 */
[-C--:B------:R-:W-:Y:S01]  /*1770*/  LEA R88, P1, R110, R3.reuse, 0x1 ;  /* 0x000000036e587211 */ /* 0x080fe200078208ff */
[----:B------:R-:W5:Y:S01]  /*1780*/  LDG.E.U16 R107, desc[UR4][R90.64] ;  /* 0x000000045a6b7981 */ /* 0x000f62000c1e1500 */
[-C--:B-1----:R-:W-:Y:S01]  /*1790*/  LEA R84, P0, R116, R3.reuse, 0x1 ;  /* 0x0000000374547211 */ /* 0x082fe200078008ff */
[C---:B------:R-:W-:Y:S01]  /*17a0*/  IMAD R130, R17.reuse, 0x4, R114 ;  /* 0x0000000411827824 */ /* 0x040fe200078e0272 */
[-C--:B------:R-:W-:Y:S02]  /*17b0*/  LEA.HI.X.SX32 R89, R110, R0.reuse, 0x1, P1 ;  /* 0x000000006e597211 */ /* 0x080fe400008f0eff */
[----:B------:R-:W-:Y:S02]  /*17c0*/  LEA.HI.X.SX32 R85, R116, R0, 0x1, P0 ;  /* 0x0000000074557211 */ /* 0x000fe400000f0eff */
[----:B------:R-:W-:Y:S01]  /*17d0*/  LEA R94, P1, R104, R3, 0x1 ;  /* 0x00000003685e7211 */ /* 0x000fe200078208ff */
[----:B------:R1:W5:Y:S01]  /*17e0*/  LDG.E.U16 R103, desc[UR4][R88.64] ;  /* 0x0000000458677981 */ /* 0x000362000c1e1500 */
[----:B------:R-:W-:-:S02]  /*17f0*/  LEA R116, R17, R130, 0x2 ;  /* 0x0000008211747211 */ /* 0x000fc400078e10ff */
[-C--:B------:R-:W-:Y:S01]  /*1800*/  LEA.HI.X.SX32 R95, R104, R0.reuse, 0x1, P1 ;  /* 0x00000000685f7211 */ /* 0x080fe200008f0eff */
[----:B------:R1:W5:Y:S02]  /*1810*/  LDG.E.U16 R108, desc[UR4][R84.64] ;  /* 0x00000004546c7981 */ /* 0x000364000c1e1500 */
[C---:B------:R-:W-:Y:S01]  /*1820*/  IMAD R104, R17.reuse, 0x4, R116 ;  /* 0x0000000411687824 */ /* 0x040fe200078e0274 */
[CC--:B------:R-:W-:Y:S01]  /*1830*/  LEA R86, P0, R118.reuse, R3.reuse, 0x1 ;  /* 0x0000000376567211 */ /* 0x0c0fe200078008ff */
[----:B------:R1:W5:Y:S02]  /*1840*/  LDG.E.U16 R109, desc[UR4][R94.64] ;  /* 0x000000045e6d7981 */ /* 0x000364000c1e1500 */
[----:B0-----:R-:W-:Y:S01]  /*1850*/  IMAD R92, R17, 0x4, R104 ;  /* 0x00000004115c7824 */ /* 0x001fe200078e0268 */
[----:B------:R-:W-:Y:S02]  /*1860*/  LEA.HI.X.SX32 R87, R118, R0, 0x1, P0 ;  /* 0x0000000076577211 */ /* 0x000fe400000f0eff */
[----:B-1----:R-:W-:-:S02]  /*1870*/  LEA R88, P0, R120, R3, 0x1 ;  /* 0x0000000378587211 */ /* 0x002fc400078008ff */
        /* <DEDUP_REMOVED lines=8> */
[C---:B------:R-:W-:Y:S02]  /*1900*/  LEA R90, P1, R124.reuse, R3, 0x1 ;  /* 0x000000037c5a7211 */ /* 0x040fe400078208ff */
[----:B------:R-:W-:Y:S01]  /*1910*/  LEA R122, R17, R132, 0x2 ;  /* 0x00000084117a7211 */ /* 0x000fe200078e10ff */
[----:B------:R-:W5:Y:S01]  /*1920*/  LDG.E.U16 R112, desc[UR4][R112.64] ;  /* 0x0000000470707981 */ /* 0x000f62000c1e1500 */
[----:B------:R-:W-:-:S02]  /*1930*/  LEA.HI.X.SX32 R91, R124, R0, 0x1, P1 ;  /* 0x000000007c5b7211 */ /* 0x000fc400008f0eff */
[-C--:B------:R-:W-:Y:S01]  /*1940*/  LEA R84, P0, R96, R3.reuse, 0x1 ;  /* 0x0000000360547211 */ /* 0x080fe200078008ff */
[C---:B------:R-:W-:Y:S01]  /*1950*/  IMAD R124, R17.reuse, 0x4, R122 ;  /* 0x00000004117c7824 */ /* 0x040fe200078e027a */
[-C--:B------:R-:W-:Y:S01]  /*1960*/  LEA R94, P1, R116, R3.reuse, 0x1 ;  /* 0x00000003745e7211 */ /* 0x080fe200078208ff */
[----:B------:R-:W5:Y:S01]  /*1970*/  LDG.E.U16 R115, desc[UR4][R90.64] ;  /* 0x000000045a737981 */ /* 0x000f62000c1e1500 */
[-C--:B------:R-:W-:Y:S01]  /*1980*/  LEA.HI.X.SX32 R85, R96, R0.reuse, 0x1, P0 ;  /* 0x0000000060557211 */ /* 0x080fe200000f0eff */
[----:B------:R-:W-:Y:S01]  /*1990*/  IMAD R134, R17, 0x4, R124 ;  /* 0x0000000411867824 */ /* 0x000fe200078e027c */
[----:B0-----:R-:W-:Y:S02]  /*19a0*/  LEA R86, P0, R126, R3, 0x1 ;  /* 0x000000037e567211 */ /* 0x001fe400078008ff */
[-C--:B------:R-:W-:Y:S01]  /*19b0*/  LEA.HI.X.SX32 R95, R116, R0.reuse, 0x1, P1 ;  /* 0x00000000745f7211 */ /* 0x080fe200008f0eff */
[----:B------:R-:W5:Y:S01]  /*19c0*/  LDG.E.U16 R117, desc[UR4][R84.64] ;  /* 0x0000000454757981 */ /* 0x000f62000c1e1500 */
[----:B------:R-:W-:-:S02]  /*19d0*/  LEA.HI.X.SX32 R87, R126, R0, 0x1, P0 ;  /* 0x000000007e577211 */ /* 0x000fc400000f0eff */
[----:B------:R-:W-:Y:S01]  /*19e0*/  LEA R126, R17, R134, 0x2 ;  /* 0x00000086117e7211 */ /* 0x000fe200078e10ff */
[----:B------:R-:W5:Y:S01]  /*19f0*/  LDG.E.U16 R125, desc[UR4][R94.64] ;  /* 0x000000045e7d7981 */ /* 0x000f62000c1e1500 */
[----:B-1----:R-:W-:-:S03]  /*1a00*/  LEA R88, P0, R114, R3, 0x1 ;  /* 0x0000000372587211 */ /* 0x002fc600078008ff */
[C---:B------:R-:W-:Y:S01]  /*1a10*/  IMAD R136, R17.reuse, 0x4, R126 ;  /* 0x0000000411887824 */ /* 0x040fe200078e027e */
[----:B------:R-:W-:Y:S01]  /*1a20*/  LEA.HI.X.SX32 R89, R114, R0, 0x1, P0 ;  /* 0x0000000072597211 */ /* 0x000fe200000f0eff */
[----:B------:R0:W5:Y:S02]  /*1a30*/  LDG.E.U16 R113, desc[UR4][R86.64] ;  /* 0x0000000456717981 */ /* 0x000164000c1e1500 */
[C---:B------:R-:W-:Y:S01]  /*1a40*/  IMAD R114, R17.reuse, 0x4, R136 ;  /* 0x0000000411727824 */ /* 0x040fe200078e0288 */
[C---:B------:R-:W-:Y:S01]  /*1a50*/  LEA R96, P0, R92.reuse, R3, 0x1 ;  /* 0x000000035c607211 */ /* 0x040fe200078008ff */
[----:B------:R1:W5:Y:S03]  /*1a60*/  LDG.E.U16 R121, desc[UR4][R88.64] ;  /* 0x0000000458797981 */ /* 0x000366000c1e1500 */
[----:B------:R-:W-:Y:S02]  /*1a70*/  LEA R116, R17, R114, 0x2 ;  /* 0x0000007211747211 */ /* 0x000fe400078e10ff */
[----:B------:R-:W-:-:S03]  /*1a80*/  LEA.HI.X.SX32 R97, R92, R0, 0x1, P0 ;  /* 0x000000005c617211 */ /* 0x000fc600000f0eff */
[C---:B------:R-:W-:Y:S01]  /*1a90*/  IMAD R138, R17.reuse, 0x4, R116 ;  /* 0x00000004118a7824 */ /* 0x040fe200078e0274 */
[CC--:B------:R-:W-:Y:S01]  /*1aa0*/  LEA R92, P0, R120.reuse, R3.reuse, 0x1 ;  /* 0x00000003785c7211 */ /* 0x0c0fe200078008ff */
[----:B------:R-:W5:Y:S02]  /*1ab0*/  LDG.E.U16 R127, desc[UR4][R96.64] ;  /* 0x00000004607f7981 */ /* 0x000f64000c1e1500 */
[C---:B------:R-:W-:Y:S01]  /*1ac0*/  IMAD R140, R17.reuse, 0x4, R138 ;  /* 0x00000004118c7824 */ /* 0x040fe200078e028a */
[----:B------:R-:W-:Y:S02]  /*1ad0*/  LEA.HI.X.SX32 R93, R120, R0, 0x1, P0 ;  /* 0x00000000785d7211 */ /* 0x000fe400000f0eff */
[C---:B0-----:R-:W-:Y:S02]  /*1ae0*/  LEA R86, P1, R122.reuse, R3, 0x1 ;  /* 0x000000037a567211 */ /* 0x041fe400078208ff */
[----:B------:R-:W-:Y:S01]  /*1af0*/  LEA R120, R17, R140, 0x2 ;  /* 0x0000008c11787211 */ /* 0x000fe200078e10ff */
[----:B------:R0:W5:Y:S01]  /*1b00*/  LDG.E.U16 R129, desc[UR4][R92.64] ;  /* 0x000000045c817981 */ /* 0x000162000c1e1500 */
[----:B------:R-:W-:-:S02]  /*1b10*/  LEA.HI.X.SX32 R87, R122, R0, 0x1, P1 ;  /* 0x000000007a577211 */ /* 0x000fc400008f0eff */
[-C--:B-1----:R-:W-:Y:S01]  /*1b20*/  LEA R88, P0, R134, R3.reuse, 0x1 ;  /* 0x0000000386587211 */ /* 0x082fe200078008ff */
[C---:B------:R-:W-:Y:S01]  /*1b30*/  IMAD R122, R17.reuse, 0x4, R120 ;  /* 0x00000004117a7824 */ /* 0x040fe200078e0278 */
[-C--:B------:R-:W-:Y:S01]  /*1b40*/  LEA R84, P1, R116, R3.reuse, 0x1 ;  /* 0x0000000374547211 */ /* 0x080fe200078208ff */
[----:B------:R1:W5:Y:S01]  /*1b50*/  LDG.E.U16 R131, desc[UR4][R86.64] ;  /* 0x0000000456837981 */ /* 0x000362000c1e1500 */
[-C--:B------:R-:W-:Y:S01]  /*1b60*/  LEA.HI.X.SX32 R89, R134, R0.reuse, 0x1, P0 ;  /* 0x0000000086597211 */ /* 0x080fe200000f0eff */
[C---:B------:R-:W-:Y:S01]  /*1b70*/  IMAD R134, R17.reuse, 0x4, R122 ;  /* 0x0000000411867824 */ /* 0x040fe200078e027a */
[----:B------:R-:W-:Y:S02]  /*1b80*/  LEA R90, P0, R136, R3, 0x1 ;  /* 0x00000003885a7211 */ /* 0x000fe400078008ff */
[----:B------:R-:W-:Y:S01]  /*1b90*/  LEA.HI.X.SX32 R85, R116, R0, 0x1, P1 ;  /* 0x0000000074557211 */ /* 0x000fe200008f0eff */
[----:B------:R4:W5:Y:S01]  /*1ba0*/  LDG.E.U16 R133, desc[UR4][R88.64] ;  /* 0x0000000458857981 */ /* 0x000962000c1e1500 */
[----:B------:R-:W-:-:S02]  /*1bb0*/  LEA R142, R17, R134, 0x2 ;  /* 0x00000086118e7211 */ /* 0x000fc400078e10ff */
[-C--:B------:R-:W-:Y:S01]  /*1bc0*/  LEA.HI.X.SX32 R91, R136, R0.reuse, 0x1, P0 ;  /* 0x00000000885b7211 */ /* 0x080fe200000f0eff */
[----:B------:R-:W5:Y:S02]  /*1bd0*/  LDG.E.U16 R137, desc[UR4][R84.64] ;  /* 0x0000000454897981 */ /* 0x000f64000c1e1500 */
[C---:B------:R-:W-:Y:S01]  /*1be0*/  IMAD R136, R17.reuse, 0x4, R142 ;  /* 0x0000000411887824 */ /* 0x040fe200078e028e */
[C---:B0-----:R-:W-:Y:S01]  /*1bf0*/  LEA R92, P0, R140.reuse, R3, 0x1 ;  /* 0x000000038c5c7211 */ /* 0x041fe200078008ff */
[----:B------:R0:W5:Y:S02]  /*1c00*/  LDG.E.U16 R135, desc[UR4][R90.64] ;  /* 0x000000045a877981 */ /* 0x000164000c1e1500 */
[----:B------:R-:W-:Y:S01]  /*1c10*/  IMAD R96, R17, 0x4, R136 ;  /* 0x0000000411607824 */ /* 0x000fe200078e0288 */
[----:B------:R-:W-:-:S04]  /*1c20*/  LEA.HI.X.SX32 R93, R140, R0, 0x1, P0 ;  /* 0x000000008c5d7211 */ /* 0x000fc800000f0eff */
[----:B------:R-:W-:Y:S01]  /*1c30*/  LEA R116, R17, R96, 0x2 ;  /* 0x0000006011747211 */ /* 0x000fe200078e10ff */
[----:B------:R0:W5:Y:S01]  /*1c40*/  LDG.E.U16 R139, desc[UR4][R92.64] ;  /* 0x000000045c8b7981 */ /* 0x000162000c1e1500 */
[----:B------:R-:W-:-:S03]  /*1c50*/  LEA R94, P0, R122, R3, 0x1 ;  /* 0x000000037a5e7211 */ /* 0x000fc600078008ff */
[C---:B------:R-:W-:Y:S01]  /*1c60*/  IMAD R140, R17.reuse, 0x4, R116 ;  /* 0x00000004118c7824 */ /* 0x040fe200078e0274 */
[-C--:B------:R-:W-:Y:S02]  /*1c70*/  LEA.HI.X.SX32 R95, R122, R0.reuse, 0x1, P0 ;  /* 0x000000007a5f7211 */ /* 0x080fe400000f0eff */
[-C--:B-1----:R-:W-:Y:S01]  /*1c80*/  LEA R86, P1, R142, R3.reuse, 0x1 ;  /* 0x000000038e567211 */ /* 0x082fe200078208ff */
[C---:B------:R-:W-:Y:S01]  /*1c90*/  IMAD R122, R17.reuse, 0x4, R140 ;  /* 0x00000004117a7824 */ /* 0x040fe200078e028c */
[-C--:B----4-:R-:W-:Y:S01]  /*1ca0*/  LEA R88, P0, R96, R3.reuse, 0x1 ;  /* 0x0000000360587211 */ /* 0x090fe200078008ff */
[----:B------:R1:W4:Y:S01]  /*1cb0*/  LDG.E.U16 R141, desc[UR4][R94.64] ;  /* 0x000000045e8d7981 */ /* 0x000322000c1e1500 */
[----:B------:R-:W-:Y:S02]  /*1cc0*/  LEA.HI.X.SX32 R87, R142, R0, 0x1, P1 ;  /* 0x000000008e577211 */ /* 0x000fe400008f0eff */
[C---:B------:R-:W-:Y:S02]  /*1cd0*/  LEA R142, R17.reuse, R122, 0x2 ;  /* 0x0000007a118e7211 */ /* 0x040fe400078e10ff */
[-C--:B------:R-:W-:Y:S01]  /*1ce0*/  LEA.HI.X.SX32 R89, R96, R0.reuse, 0x1, P0 ;  /* 0x0000000060597211 */ /* 0x080fe200000f0eff */
[----:B------:R1:W4:Y:S02]  /*1cf0*/  LDG.E.U16 R143, desc[UR4][R86.64] ;  /* 0x00000004568f7981 */ /* 0x000324000c1e1500 */
[C---:B------:R-:W-:Y:S01]  /*1d00*/  IMAD R144, R17.reuse, 0x4, R142 ;  /* 0x0000000411907824 */ /* 0x040fe200078e028e */
[C---:B0-----:R-:W-:Y:S01]  /*1d10*/  LEA R90, P0, R140.reuse, R3, 0x1 ;  /* 0x000000038c5a7211 */ /* 0x041fe200078008ff */
[----:B------:R-:W4:Y:S02]  /*1d20*/  LDG.E.U16 R145, desc[UR4][R88.64] ;  /* 0x0000000458917981 */ /* 0x000f24000c1e1500 */
[----:B------:R-:W-:Y:S01]  /*1d30*/  IMAD R96, R17, 0x4, R144 ;  /* 0x0000000411607824 */ /* 0x000fe200078e0290 */
[----:B------:R-:W-:-:S04]  /*1d40*/  LEA.HI.X.SX32 R91, R140, R0, 0x1, P0 ;  /* 0x000000008c5b7211 */ /* 0x000fc800000f0eff */
[-C--:B------:R-:W-:Y:S01]  /*1d50*/  LEA R92, P0, R96, R3.reuse, 0x1 ;  /* 0x00000003605c7211 */ /* 0x080fe200078008ff */
[----:B------:R-:W4:Y:S01]  /*1d60*/  LDG.E.U16 R146, desc[UR4][R90.64] ;  /* 0x000000045a927981 */ /* 0x000f22000c1e1500 */
[-C--:B------:R-:W-:Y:S02]  /*1d70*/  LEA R84, P1, R142, R3.reuse, 0x1 ;  /* 0x000000038e547211 */ /* 0x080fe400078208ff */
[----:B------:R-:W-:Y:S02]  /*1d80*/  LEA.HI.X.SX32 R93, R96, R0, 0x1, P0 ;  /* 0x00000000605d7211 */ /* 0x000fe400000f0eff */
[C---:B------:R-:W-:Y:S02]  /*1d90*/  LEA R140, R17.reuse, R96, 0x2 ;  /* 0x00000060118c7211 */ /* 0x040fe400078e10ff */
[----:B-1----:R-:W-:Y:S01]  /*1da0*/  LEA R94, P0, R128, R3, 0x1 ;  /* 0x00000003805e7211 */ /* 0x002fe200078008ff */
[----:B------:R-:W4:Y:S01]  /*1db0*/  LDG.E.U16 R148, desc[UR4][R92.64] ;  /* 0x000000045c947981 */ /* 0x000f22000c1e1500 */
[-C--:B------:R-:W-:Y:S01]  /*1dc0*/  LEA.HI.X.SX32 R85, R142, R0.reuse, 0x1, P1 ;  /* 0x000000008e557211 */ /* 0x080fe200008f0eff */
[----:B------:R-:W-:Y:S01]  /*1dd0*/  IMAD R142, R17, 0x4, R140 ;  /* 0x00000004118e7824 */ /* 0x000fe200078e028c */
[----:B------:R-:W-:-:S02]  /*1de0*/  LEA.HI.X.SX32 R95, R128, R0, 0x1, P0 ;  /* 0x00000000805f7211 */ /* 0x000fc400000f0eff */
[-C--:B------:R-:W-:Y:S01]  /*1df0*/  LEA R96, P0, R130, R3.reuse, 0x1 ;  /* 0x0000000382607211 */ /* 0x080fe200078008ff */
[----:B------:R0:W4:Y:S01]  /*1e00*/  LDG.E.U16 R147, desc[UR4][R84.64] ;  /* 0x0000000454937981 */ /* 0x000122000c1e1500 */
[-C--:B------:R-:W-:Y:S02]  /*1e10*/  LEA R86, P1, R142, R3.reuse, 0x1 ;  /* 0x000000038e567211 */ /* 0x080fe400078208ff */
[-C--:B------:R-:W-:Y:S01]  /*1e20*/  LEA.HI.X.SX32 R97, R130, R0.reuse, 0x1, P0 ;  /* 0x0000000082617211 */ /* 0x080fe200000f0eff */
[----:B------:R1:W4:Y:S01]  /*1e30*/  LDG.E.U16 R119, desc[UR4][R94.64] ;  /* 0x000000045e777981 */ /* 0x000322000c1e1500 */
[-C--:B------:R-:W-:Y:S02]  /*1e40*/  LEA.HI.X.SX32 R87, R142, R0.reuse, 0x1, P1 ;  /* 0x000000008e577211 */ /* 0x080fe400008f0eff */
[-C--:B0-----:R-:W-:Y:S01]  /*1e50*/  LEA R84, P0, R118, R3.reuse, 0x1 ;  /* 0x0000000376547211 */ /* 0x081fe200078008ff */
[----:B------:R-:W-:Y:S01]  /*1e60*/  IMAD R17, R17, 0x4, R142 ;  /* 0x0000000411117824 */ /* 0x000fe200078e028e */
[----:B------:R-:W-:Y:S01]  /*1e70*/  LEA R88, P1, R104, R3, 0x1 ;  /* 0x0000000368587211 */ /* 0x000fe200078208ff */
[----:B------:R0:W4:Y:S01]  /*1e80*/  LDG.E.U16 R149, desc[UR4][R86.64] ;  /* 0x0000000456957981 */ /* 0x000122000c1e1500 */
[----:B------:R-:W-:-:S02]  /*1e90*/  LEA.HI.X.SX32 R85, R118, R0, 0x1, P0 ;  /* 0x0000000076557211 */ /* 0x000fc400000f0eff */
[-C--:B------:R-:W-:Y:S01]  /*1ea0*/  LEA R90, P0, R132, R3.reuse, 0x1 ;  /* 0x00000003845a7211 */ /* 0x080fe200078008ff */
[----:B------:R3:W4:Y:S01]  /*1eb0*/  LDG.E.U16 R123, desc[UR4][R96.64] ;  /* 0x00000004607b7981 */ /* 0x000722000c1e1500 */
[-C--:B------:R-:W-:Y:S02]  /*1ec0*/  LEA.HI.X.SX32 R89, R104, R0.reuse, 0x1, P1 ;  /* 0x0000000068597211 */ /* 0x080fe400008f0eff */
[-C--:B------:R-:W-:Y:S01]  /*1ed0*/  LEA.HI.X.SX32 R91, R132, R0.reuse, 0x1, P0 ;  /* 0x00000000845b7211 */ /* 0x080fe200000f0eff */
[----:B------:R-:W4:Y:S01]  /*1ee0*/  LDG.E.U16 R128, desc[UR4][R84.64] ;  /* 0x0000000454807981 */ /* 0x000f22000c1e1500 */
[-C--:B------:R-:W-:Y:S02]  /*1ef0*/  LEA R92, P1, R124, R3.reuse, 0x1 ;  /* 0x000000037c5c7211 */ /* 0x080fe400078208ff */
[----:B-1----:R-:W-:Y:S01]  /*1f00*/  LEA R94, P0, R126, R3, 0x1 ;  /* 0x000000037e5e7211 */ /* 0x002fe200078008ff */
[----:B------:R1:W4:Y:S01]  /*1f10*/  LDG.E.U16 R118, desc[UR4][R88.64] ;  /* 0x0000000458767981 */ /* 0x000322000c1e1500 */
[----:B------:R-:W-:-:S02]  /*1f20*/  LEA.HI.X.SX32 R93, R124, R0, 0x1, P1 ;  /* 0x000000007c5d7211 */ /* 0x000fc400008f0eff */
[-C--:B------:R-:W-:Y:S01]  /*1f30*/  LEA.HI.X.SX32 R95, R126, R0.reuse, 0x1, P0 ;  /* 0x000000007e5f7211 */ /* 0x080fe200000f0eff */
[----:B------:R2:W4:Y:S01]  /*1f40*/  LDG.E.U16 R124, desc[UR4][R90.64] ;  /* 0x000000045a7c7981 */ /* 0x000522000c1e1500 */
[CC--:B0-----:R-:W-:Y:S02]  /*1f50*/  LEA R86, P1, R17.reuse, R3.reuse, 0x1 ;  /* 0x0000000311567211 */ /* 0x0c1fe400078208ff */
[CC--:B---3--:R-:W-:Y:S02]  /*1f60*/  LEA R96, P0, R114.reuse, R3.reuse, 0x1 ;  /* 0x0000000372607211 */ /* 0x0c8fe400078008ff */
[-C--:B------:R-:W-:Y:S02]  /*1f70*/  LEA.HI.X.SX32 R87, R17, R0.reuse, 0x1, P1 ;  /* 0x0000000011577211 */ /* 0x080fe400008f0eff */
[----:B------:R-:W-:Y:S01]  /*1f80*/  LEA.HI.X.SX32 R97, R114, R0, 0x1, P0 ;  /* 0x0000000072617211 */ /* 0x000fe200000f0eff */
[----:B------:R0:W3:Y:S01]  /*1f90*/  LDG.E.U16 R17, desc[UR4][R92.64] ;  /* 0x000000045c117981 */ /* 0x0000e2000c1e1500 */
[----:B-1----:R-:W-:-:S02]  /*1fa0*/  LEA R88, P1, R138, R3, 0x1 ;  /* 0x000000038a587211 */ /* 0x002fc400078208ff */
[-C--:B------:R-:W-:Y:S01]  /*1fb0*/  LEA R84, P0, R120, R3.reuse, 0x1 ;  /* 0x0000000378547211 */ /* 0x080fe200078008ff */
[----:B------:R1:W3:Y:S01]  /*1fc0*/  LDG.E.U16 R130, desc[UR4][R86.64] ;  /* 0x0000000456827981 */ /* 0x0002e2000c1e1500 */
[-C--:B------:R-:W-:Y:S02]  /*1fd0*/  LEA.HI.X.SX32 R89, R138, R0.reuse, 0x1, P1 ;  /* 0x000000008a597211 */ /* 0x080fe400008f0eff */
[-C--:B------:R-:W-:Y:S01]  /*1fe0*/  LEA.HI.X.SX32 R85, R120, R0.reuse, 0x1, P0 ;  /* 0x0000000078557211 */ /* 0x080fe200000f0eff */
[----:B------:R1:W3:Y:S01]  /*1ff0*/  LDG.E.U16 R114, desc[UR4][R94.64] ;  /* 0x000000045e727981 */ /* 0x0002e2000c1e1500 */
[-C--:B--2---:R-:W-:Y:S02]  /*2000*/  LEA R90, P1, R134, R3.reuse, 0x1 ;  /* 0x00000003865a7211 */ /* 0x084fe400078208ff */
[----:B0-----:R-:W-:Y:S01]  /*2010*/  LEA R92, P0, R136, R3, 0x1 ;  /* 0x00000003885c7211 */ /* 0x001fe200078008ff */
[----:B------:R0:W2:Y:S01]  /*2020*/  LDG.E.U16 R126, desc[UR4][R96.64] ;  /* 0x00000004607e7981 */ /* 0x0000a2000c1e1500 */
[----:B------:R-:W-:-:S02]  /*2030*/  LEA.HI.X.SX32 R91, R134, R0, 0x1, P1 ;  /* 0x00000000865b7211 */ /* 0x000fc400008f0eff */
[-C--:B------:R-:W-:Y:S01]  /*2040*/  LEA.HI.X.SX32 R93, R136, R0.reuse, 0x1, P0 ;  /* 0x00000000885d7211 */ /* 0x080fe200000f0eff */
[----:B------:R0:W2:Y:S01]  /*2050*/  LDG.E.U16 R88, desc[UR4][R88.64] ;  /* 0x0000000458587981 */ /* 0x0000a2000c1e1500 */
[-C--:B-1----:R-:W-:Y:S02]  /*2060*/  LEA R86, P0, R116, R3.reuse, 0x1 ;  /* 0x0000000374567211 */ /* 0x082fe400078008ff */
[-C--:B------:R-:W-:Y:S01]  /*2070*/  LEA R94, P1, R122, R3.reuse, 0x1 ;  /* 0x000000037a5e7211 */ /* 0x080fe200078208ff */
[----:B------:R1:W2:Y:S01]  /*2080*/  LDG.E.U16 R84, desc[UR4][R84.64] ;  /* 0x0000000454547981 */ /* 0x0002a2000c1e1500 */
[-C--:B------:R-:W-:Y:S02]  /*2090*/  LEA.HI.X.SX32 R87, R116, R0.reuse, 0x1, P0 ;  /* 0x0000000074577211 */ /* 0x080fe400000f0eff */
[----:B------:R-:W-:Y:S01]  /*20a0*/  LEA.HI.X.SX32 R95, R122, R0, 0x1, P1 ;  /* 0x000000007a5f7211 */ /* 0x000fe200008f0eff */
[----:B------:R-:W2:Y:S01]  /*20b0*/  LDG.E.U16 R90, desc[UR4][R90.64] ;  /* 0x000000045a5a7981 */ /* 0x000ea2000c1e1500 */
[----:B0-----:R-:W-:-:S02]  /*20c0*/  LEA R96, P0, R144, R3, 0x1 ;  /* 0x0000000390607211 */ /* 0x001fc400078008ff */
[----:B------:R-:W-:Y:S01]  /*20d0*/  LEA R104, P1, R140, R3, 0x1 ;  /* 0x000000038c687211 */ /* 0x000fe200078208ff */
[----:B------:R-:W2:Y:S01]  /*20e0*/  LDG.E.U16 R92, desc[UR4][R92.64] ;  /* 0x000000045c5c7981 */ /* 0x000ea2000c1e1500 */
[-C--:B------:R-:W-:Y:S02]  /*20f0*/  LEA.HI.X.SX32 R97, R144, R0.reuse, 0x1, P0 ;  /* 0x0000000090617211 */ /* 0x080fe400000f0eff */
[----:B------:R-:W-:Y:S01]  /*2100*/  LEA.HI.X.SX32 R105, R140, R0, 0x1, P1 ;  /* 0x000000008c697211 */ /* 0x000fe200008f0eff */
[----:B------:R-:W2:Y:S04]  /*2110*/  LDG.E.U16 R86, desc[UR4][R86.64] ;  /* 0x0000000456567981 */ /* 0x000ea8000c1e1500 */
[----:B------:R-:W2:Y:S04]  /*2120*/  LDG.E.U16 R94, desc[UR4][R94.64] ;  /* 0x000000045e5e7981 */ /* 0x000ea8000c1e1500 */
[----:B------:R-:W2:Y:S04]  /*2130*/  LDG.E.U16 R96, desc[UR4][R96.64] ;  /* 0x0000000460607981 */ /* 0x000ea8000c1e1500 */
[----:B------:R-:W2:Y:S01]  /*2140*/  LDG.E.U16 R104, desc[UR4][R104.64] ;  /* 0x0000000468687981 */ /* 0x000ea2000c1e1500 */
[----:B------:R-:W0:Y:S01]  /*2150*/  S2R R120, SR_CgaCtaId ;  /* 0x0000000000787919 */ /* 0x000e220000008800 */
[----:B------:R-:W-:-:S02]  /*2160*/  LOP3.LUT R0, R216, 0xc0, RZ, 0xc0, !PT ;  /* 0x000000c0d8007812 */ /* 0x000fc400078ec0ff */
[----:B------:R-:W-:Y:S02]  /*2170*/  LOP3.LUT R3, R216, 0xff, RZ, 0xc0, !PT ;  /* 0x000000ffd8037812 */ /* 0x000fe400078ec0ff */
[----:B------:R-:W-:Y:S02]  /*2180*/  MOV R89, 0x400 ;  /* 0x0000040000597802 */ /* 0x000fe40000000f00 */
[----:B------:R-:W-:Y:S02]  /*2190*/  SHF.R.U32.HI R116, RZ, 0x2, R0 ;  /* 0x00000002ff747819 */ /* 0x000fe40000011600 */
[----:B-1----:R-:W-:-:S04]  /*21a0*/  SHF.L.U32 R85, R3, 0x1, RZ ;  /* 0x0000000103557819 */ /* 0x002fc800000006ff */
[----:B------:R-:W-:Y:S02]  /*21b0*/  LOP3.LUT R85, R85, R116, RZ, 0x3c, !PT ;  /* 0x0000007455557212 */ /* 0x000fe400078e3cff */
[----:B0-----:R-:W-:-:S05]  /*21c0*/  LEA R0, R120, R89, 0x18 ;  /* 0x0000005978007211 */ /* 0x001fca00078ec0ff */
[C---:B------:R-:W-:Y:S01]  /*21d0*/  IMAD.IADD R116, R85.reuse, 0x1, R0 ;  /* 0x0000000155747824 */ /* 0x040fe200078e0200 */
[----:B------:R-:W-:-:S05]  /*21e0*/  LOP3.LUT R85, R85, 0x40, RZ, 0x3c, !PT ;  /* 0x0000004055557812 */ /* 0x000fca00078e3cff */
[----:B------:R-:W-:Y:S01]  /*21f0*/  IMAD.IADD R85, R0, 0x1, R85 ;  /* 0x0000000100557824 */ /* 0x000fe200078e0255 */
[----:B------:R0:W-:Y:S04]  /*2200*/  STS.U16 [R116+0x20000], R2 ;  /* 0x0200000274007388 */ /* 0x0001e80000000400 */
[----:B------:R-:W-:Y:S04]  /*2210*/  STS.U16 [R116+0x20400], R5 ;  /* 0x0204000574007388 */ /* 0x000fe80000000400 */
[----:B------:R-:W-:Y:S04]  /*2220*/  STS.U16 [R116+0x20800], R8 ;  /* 0x0208000874007388 */ /* 0x000fe80000000400 */
[----:B------:R-:W-:Y:S01]  /*2230*/  STS.U16 [R116+0x20c00], R10 ;  /* 0x020c000a74007388 */ /* 0x000fe20000000400 */
[----:B0-----:R-:W-:-:S03]  /*2240*/  IMAD.MOV.U32 R2, RZ, RZ, 0x3f800000 ;  /* 0x3f800000ff027424 */ /* 0x001fc600078e00ff */
[----:B------:R-:W-:Y:S04]  /*2250*/  STS.U16 [R116+0x21000], R12 ;  /* 0x0210000c74007388 */ /* 0x000fe80000000400 */
        /* <DEDUP_REMOVED lines=29> */
[----:B-----5:R-:W-:Y:S04]  /*2430*/  STS.U16 [R116+0x28800], R73 ;  /* 0x0288004974007388 */ /* 0x020fe80000000400 */
        /* <DEDUP_REMOVED lines=22> */
[----:B----4-:R-:W-:Y:S04]  /*25a0*/  STS.U16 [R116+0x2e400], R141 ;  /* 0x02e4008d74007388 */ /* 0x010fe80000000400 */
[----:B------:R-:W-:Y:S04]  /*25b0*/  STS.U16 [R116+0x2e800], R143 ;  /* 0x02e8008f74007388 */ /* 0x000fe80000000400 */
[----:B------:R-:W-:Y:S04]  /*25c0*/  STS.U16 [R116+0x2ec00], R145 ;  /* 0x02ec009174007388 */ /* 0x000fe80000000400 */
[----:B------:R-:W-:Y:S04]  /*25d0*/  STS.U16 [R116+0x2f000], R146 ;  /* 0x02f0009274007388 */ /* 0x000fe80000000400 */
[----:B------:R-:W-:Y:S04]  /*25e0*/  STS.U16 [R116+0x2f400], R147 ;  /* 0x02f4009374007388 */ /* 0x000fe80000000400 */
[----:B------:R-:W-:Y:S04]  /*25f0*/  STS.U16 [R116+0x2f800], R148 ;  /* 0x02f8009474007388 */ /* 0x000fe80000000400 */
[----:B------:R-:W-:Y:S04]  /*2600*/  STS.U16 [R116+0x2fc00], R149 ;  /* 0x02fc009574007388 */ /* 0x000fe80000000400 */
[----:B------:R0:W-:Y:S02]  /*2610*/  STS.U16 [R85+0x20600], R7 ;  /* 0x0206000755007388 */ /* 0x0001e40000000400 */
[----:B0-----:R-:W-:-:S05]  /*2620*/  IMAD.MOV.U32 R7, RZ, RZ, 0x3f800000 ;  /* 0x3f800000ff077424 */ /* 0x001fca00078e00ff */
[----:B------:R-:W-:Y:S04]  /*2630*/  STL [R1+0x344], R7 ;  /* 0x0003440701007387 */ /* 0x000fe80000100800 */
[----:B------:R0:W-:Y:S02]  /*2640*/  STL [R1+0x340], R2 ;  /* 0x0003400201007387 */ /* 0x0001e40000100800 */
[----:B0-----:R-:W-:-:S05]  /*2650*/  VIADD R2, R4, 0x40 ;  /* 0x0000004004027836 */ /* 0x001fca0000000000 */
[----:B------:R-:W-:Y:S01]  /*2660*/  ISETP.GE.AND P0, PT, R2, 0x1, PT ;  /* 0x000000010200780c */ /* 0x000fe20003f06270 */
[----:B------:R0:W-:Y:S01]  /*2670*/  STS.U16 [R85+0x20200], R6 ;  /* 0x0202000655007388 */ /* 0x0001e20000000400 */
[----:B------:R-:W-:Y:S02]  /*2680*/  MOV R5, 0xff800000 ;  /* 0xff80000000057802 */ /* 0x000fe40000000f00 */
[----:B------:R-:W-:Y:S02]  /*2690*/  CS2R R120, SRZ ;  /* 0x0000000000787805 */ /* 0x000fe4000001ff00 */
[----:B------:R-:W-:Y:S01]  /*26a0*/  CS2R R132, SRZ ;  /* 0x0000000000847805 */ /* 0x000fe2000001ff00 */
[----:B------:R-:W-:Y:S01]  /*26b0*/  STS.U16 [R85+0x20a00], R9 ;  /* 0x020a000955007388 */ /* 0x000fe20000000400 */
[----:B------:R-:W-:Y:S02]  /*26c0*/  CS2R R134, SRZ ;  /* 0x0000000000867805 */ /* 0x000fe4000001ff00 */
[----:B------:R-:W-:-:S02]  /*26d0*/  CS2R R136, SRZ ;  /* 0x0000000000887805 */ /* 0x000fc4000001ff00 */
[----:B------:R-:W-:Y:S01]  /*26e0*/  CS2R R138, SRZ ;  /* 0x00000000008a7805 */ /* 0x000fe2000001ff00 */
[----:B------:R-:W-:Y:S01]  /*26f0*/  STS.U16 [R85+0x20e00], R11 ;  /* 0x020e000b55007388 */ /* 0x000fe20000000400 */
[----:B------:R-:W-:Y:S02]  /*2700*/  CS2R R140, SRZ ;  /* 0x00000000008c7805 */ /* 0x000fe4000001ff00 */
[----:B0-----:R-:W-:Y:S02]  /*2710*/  MOV R6, 0xff800000 ;  /* 0xff80000000067802 */ /* 0x001fe40000000f00 */
[----:B------:R-:W-:Y:S01]  /*2720*/  CS2R R142, SRZ ;  /* 0x00000000008e7805 */ /* 0x000fe2000001ff00 */
[----:B------:R-:W-:Y:S01]  /*2730*/  STS.U16 [R85+0x21200], R13 ;  /* 0x0212000d55007388 */ /* 0x000fe20000000400 */
[----:B------:R-:W-:Y:S02]  /*2740*/  CS2R R144, SRZ ;  /* 0x0000000000907805 */ /* 0x000fe4000001ff00 */
[----:B------:R-:W-:-:S02]  /*2750*/  CS2R R146, SRZ ;  /* 0x0000000000927805 */ /* 0x000fc4000001ff00 */
[----:B------:R-:W-:Y:S01]  /*2760*/  CS2R R148, SRZ ;  /* 0x0000000000947805 */ /* 0x000fe2000001ff00 */
[----:B------:R-:W-:Y:S01]  /*2770*/  STS.U16 [R85+0x21600], R15 ;  /* 0x0216000f55007388 */ /* 0x000fe20000000400 */
[----:B------:R-:W-:Y:S02]  /*2780*/  CS2R R150, SRZ ;  /* 0x0000000000967805 */ /* 0x000fe4000001ff00 */
[C---:B------:R-:W-:Y:S01]  /*2790*/  LOP3.LUT R2, R216.reuse, 0x60, RZ, 0xc0, !PT ;  /* 0x00000060d8027812 */ /* 0x040fe200078ec0ff */
[----:B------:R-:W-:Y:S01]  /*27a0*/  STS.U16 [R85+0x21a00], R18 ;  /* 0x021a001255007388 */ /* 0x000fe20000000400 */
[----:B------:R-:W-:-:S03]  /*27b0*/  LOP3.LUT R8, R216, 0x7f, RZ, 0xc0, !PT ;  /* 0x0000007fd8087812 */ /* 0x000fc600078ec0ff */
[----:B------:R-:W-:Y:S04]  /*27c0*/  STS.U16 [R85+0x21e00], R20 ;  /* 0x021e001455007388 */ /* 0x000fe80000000400 */
[----:B------:R-:W-:Y:S04]  /*27d0*/  STS.U16 [R85+0x22200], R22 ;  /* 0x0222001655007388 */ /* 0x000fe80000000400 */
[----:B------:R0:W-:Y:S04]  /*27e0*/  STS.U16 [R85+0x22600], R24 ;  /* 0x0226001855007388 */ /* 0x0001e80000000400 */
[----:B------:R1:W-:Y:S04]  /*27f0*/  STS.U16 [R85+0x22a00], R26 ;  /* 0x022a001a55007388 */ /* 0x0003e80000000400 */
[----:B------:R4:W-:Y:S01]  /*2800*/  STS.U16 [R85+0x22e00], R28 ;  /* 0x022e001c55007388 */ /* 0x0009e20000000400 */
[----:B0-----:R-:W-:-:S03]  /*2810*/  CS2R R24, SRZ ;  /* 0x0000000000187805 */ /* 0x001fc6000001ff00 */
[----:B------:R0:W-:Y:S01]  /*2820*/  STS.U16 [R85+0x23200], R30 ;  /* 0x0232001e55007388 */ /* 0x0001e20000000400 */
[----:B-1----:R-:W-:-:S03]  /*2830*/  CS2R R26, SRZ ;  /* 0x00000000001a7805 */ /* 0x002fc6000001ff00 */
[----:B------:R1:W-:Y:S01]  /*2840*/  STS.U16 [R85+0x23600], R32 ;  /* 0x0236002055007388 */ /* 0x0003e20000000400 */
[----:B----4-:R-:W-:-:S03]  /*2850*/  CS2R R28, SRZ ;  /* 0x00000000001c7805 */ /* 0x010fc6000001ff00 */
        /* <DEDUP_REMOVED lines=30> */
[----:B---3--:R3:W-:Y:S01]  /*2a40*/  STS.U16 [R85+0x2fe00], R130 ;  /* 0x02fe008255007388 */ /* 0x0087e20000000400 */
[----:B0-----:R-:W-:-:S03]  /*2a50*/  CS2R R60, SRZ ;  /* 0x00000000003c7805 */ /* 0x001fc6000001ff00 */
[----:B------:R0:W-:Y:S01]  /*2a60*/  STS.U16 [R85+0x27600], R64 ;  /* 0x0276004055007388 */ /* 0x0001e20000000400 */
[----:B-1----:R-:W-:-:S03]  /*2a70*/  CS2R R62, SRZ ;  /* 0x00000000003e7805 */ /* 0x002fc6000001ff00 */
[----:B------:R1:W-:Y:S01]  /*2a80*/  STS.U16 [R85+0x27a00], R66 ;  /* 0x027a004255007388 */ /* 0x0003e20000000400 */
[----:B---3--:R-:W-:-:S03]  /*2a90*/  CS2R R130, SRZ ;  /* 0x0000000000827805 */ /* 0x008fc6000001ff00 */
[----:B------:R3:W-:Y:S01]  /*2aa0*/  STS.U16 [R85+0x27e00], R68 ;  /* 0x027e004455007388 */ /* 0x0007e20000000400 */
        /* <DEDUP_REMOVED lines=31> */
[----:B------:R-:W-:Y:S01]  /*2ca0*/  STS.U16 [R85+0x2be00], R119 ;  /* 0x02be007755007388 */ /* 0x000fe20000000400 */
[----:B-1----:R-:W-:-:S03]  /*2cb0*/  CS2R R112, SRZ ;  /* 0x0000000000707805 */ /* 0x002fc6000001ff00 */
[----:B------:R0:W-:Y:S01]  /*2cc0*/  STS.U16 [R85+0x2c200], R123 ;  /* 0x02c2007b55007388 */ /* 0x0001e20000000400 */
[----:B---3--:R-:W-:-:S03]  /*2cd0*/  CS2R R116, SRZ ;  /* 0x0000000000747805 */ /* 0x008fc6000001ff00 */
[----:B------:R1:W-:Y:S04]  /*2ce0*/  STS.U16 [R85+0x2c600], R118 ;  /* 0x02c6007655007388 */ /* 0x0003e80000000400 */
[----:B------:R3:W-:Y:S01]  /*2cf0*/  STS.U16 [R85+0x2ca00], R128 ;  /* 0x02ca008055007388 */ /* 0x0007e20000000400 */
[----:B0-----:R-:W-:-:S03]  /*2d00*/  CS2R R122, SRZ ;  /* 0x00000000007a7805 */ /* 0x001fc6000001ff00 */
[----:B------:R0:W-:Y:S01]  /*2d10*/  STS.U16 [R85+0x2ce00], R124 ;  /* 0x02ce007c55007388 */ /* 0x0001e20000000400 */
[----:B-1----:R-:W-:-:S03]  /*2d20*/  CS2R R118, SRZ ;  /* 0x0000000000767805 */ /* 0x002fc6000001ff00 */
[----:B------:R-:W-:Y:S01]  /*2d30*/  STS.U16 [R85+0x2d200], R17 ;  /* 0x02d2001155007388 */ /* 0x000fe20000000400 */
[----:B---3--:R-:W-:-:S03]  /*2d40*/  CS2R R128, SRZ ;  /* 0x0000000000807805 */ /* 0x008fc6000001ff00 */
[----:B------:R1:W-:Y:S01]  /*2d50*/  STS.U16 [R85+0x2d600], R114 ;  /* 0x02d6007255007388 */ /* 0x0003e20000000400 */
[----:B0-----:R-:W-:-:S03]  /*2d60*/  CS2R R124, SRZ ;  /* 0x00000000007c7805 */ /* 0x001fc6000001ff00 */
[----:B--2---:R0:W-:Y:S04]  /*2d70*/  STS.U16 [R85+0x2da00], R126 ;  /* 0x02da007e55007388 */ /* 0x0041e80000000400 */
[----:B------:R2:W-:Y:S01]  /*2d80*/  STS.U16 [R85+0x2de00], R88 ;  /* 0x02de005855007388 */ /* 0x0005e20000000400 */
[----:B-1----:R-:W-:-:S03]  /*2d90*/  CS2R R114, SRZ ;  /* 0x0000000000727805 */ /* 0x002fc6000001ff00 */
[----:B------:R-:W-:Y:S01]  /*2da0*/  STS.U16 [R85+0x2e200], R84 ;  /* 0x02e2005455007388 */ /* 0x000fe20000000400 */
[----:B0-----:R-:W-:-:S03]  /*2db0*/  CS2R R126, SRZ ;  /* 0x00000000007e7805 */ /* 0x001fc6000001ff00 */
[----:B------:R0:W-:Y:S01]  /*2dc0*/  STS.U16 [R85+0x2e600], R90 ;  /* 0x02e6005a55007388 */ /* 0x0001e20000000400 */
[----:B--2---:R-:W-:-:S03]  /*2dd0*/  CS2R R88, SRZ ;  /* 0x0000000000587805 */ /* 0x004fc6000001ff00 */
[----:B------:R1:W-:Y:S04]  /*2de0*/  STS.U16 [R85+0x2ea00], R92 ;  /* 0x02ea005c55007388 */ /* 0x0003e80000000400 */
[----:B------:R2:W-:Y:S01]  /*2df0*/  STS.U16 [R85+0x2ee00], R86 ;  /* 0x02ee005655007388 */ /* 0x0005e20000000400 */
[----:B0-----:R-:W-:-:S03]  /*2e00*/  CS2R R90, SRZ ;  /* 0x00000000005a7805 */ /* 0x001fc6000001ff00 */
[----:B------:R0:W-:Y:S01]  /*2e10*/  STS.U16 [R85+0x2f200], R94 ;  /* 0x02f2005e55007388 */ /* 0x0001e20000000400 */
[----:B-1----:R-:W-:-:S03]  /*2e20*/  CS2R R92, SRZ ;  /* 0x00000000005c7805 */ /* 0x002fc6000001ff00 */
[----:B------:R1:W-:Y:S01]  /*2e30*/  STS.U16 [R85+0x2f600], R96 ;  /* 0x02f6006055007388 */ /* 0x0003e20000000400 */
[----:B--2---:R-:W-:-:S03]  /*2e40*/  CS2R R86, SRZ ;  /* 0x0000000000567805 */ /* 0x004fc6000001ff00 */
[----:B------:R2:W-:Y:S01]  /*2e50*/  STS.U16 [R85+0x2fa00], R104 ;  /* 0x02fa006855007388 */ /* 0x0005e20000000400 */
[----:B0-----:R-:W-:Y:S02]  /*2e60*/  CS2R R94, SRZ ;  /* 0x00000000005e7805 */ /* 0x001fe4000001ff00 */
[----:B-1----:R-:W-:Y:S02]  /*2e70*/  CS2R R96, SRZ ;  /* 0x0000000000607805 */ /* 0x002fe4000001ff00 */
[----:B--2---:R-:W-:Y:S02]  /*2e80*/  CS2R R84, SRZ ;  /* 0x0000000000547805 */ /* 0x004fe4000001ff00 */
[----:B------:R-:W-:Y:S01]  /*2e90*/  CS2R R104, SRZ ;  /* 0x0000000000687805 */ /* 0x000fe2000001ff00 */
[----:B------:R-:W-:Y:S06]  /*2ea0*/  @!P0 BRA `(.L_x_0) ;  /* 0x0000016000fc8947 */ /* 0x000fec0003800000 */
[----:B------:R-:W0:Y:S01]  /*2eb0*/  LDC R11, c[0x0][0x268] ;  /* 0x00009a00ff0b7b82 */ /* 0x000e220000000800 */
[----:B------:R-:W-:Y:S02]  /*2ec0*/  SHF.R.U32.HI R238, RZ, 0x7, R216 ;  /* 0x00000007ffee7819 */ /* 0x000fe400000116d8 */
[----:B------:R-:W-:Y:S02]  /*2ed0*/  SHF.R.U32.HI R5, RZ, 0x1, R2 ;  /* 0x00000001ff057819 */ /* 0x000fe40000011602 */
[----:B------:R-:W-:Y:S02]  /*2ee0*/  SGXT.U32 R238, R238, 0x1 ;  /* 0x00000001eeee781a */ /* 0x000fe40000000000 */
[----:B------:R-:W-:Y:S01]  /*2ef0*/  SHF.R.U32.HI R2, RZ, 0x2, R216 ;  /* 0x00000002ff027819 */ /* 0x000fe200000116d8 */
[----:B------:R-:W1:Y:S03]  /*2f00*/  LDC.64 R6, c[0x0][0x260] ;  /* 0x00009800ff067b82 */ /* 0x000e660000000a00 */
[----:B------:R-:W-:-:S04]  /*2f10*/  SGXT.U32 R2, R2, 0x3 ;  /* 0x000000030202781a */ /* 0x000fc80000000000 */
[----:B------:R-:W-:Y:S01]  /*2f20*/  LOP3.LUT R4, R4, R5, R2, 0xfe, !PT ;  /* 0x0000000504047212 */ /* 0x000fe200078efe02 */
[----:B------:R-:W2:Y:S01]  /*2f30*/  LDC.64 R12, c[0x0][0x220] ;  /* 0x00008800ff0c7b82 */ /* 0x000ea20000000a00 */
[----:B0-----:R-:W-:-:S07]  /*2f40*/  IMAD R238, R238, R11, RZ ;  /* 0x0000000beeee7224 */ /* 0x001fce00078e02ff */
[----:B------:R-:W0:Y:S01]  /*2f50*/  LDC R9, c[0x0][0x250] ;  /* 0x00009400ff097b82 */ /* 0x000e220000000800 */
[C---:B------:R-:W-:Y:S02]  /*2f60*/  IMAD R239, R11.reuse, 0x2, R238 ;  /* 0x000000020bef7824 */ /* 0x040fe400078e02ee */
[----:B-1----:R-:W-:Y:S01]  /*2f70*/  IMAD.MOV.U32 R15, RZ, RZ, R6 ;  /* 0x000000ffff0f7224 */ /* 0x002fe200078e0006 */
[----:B------:R1:W-:Y:S01]  /*2f80*/  STL [R1+0xb54], R7 ;  /* 0x000b540701007387 */ /* 0x0003e20000100800 */
[----:B------:R-:W-:Y:S01]  /*2f90*/  VIADD R6, R0, 0x20000 ;  /* 0x0002000000067836 */ /* 0x000fe20000000000 */
[----:B------:R-:W-:Y:S02]  /*2fa0*/  MOV R14, R7 ;  /* 0x00000007000e7202 */ /* 0x000fe40000000f00 */
[----:B------:R-:W3:Y:S01]  /*2fb0*/  LDC R10, c[0x0][0x258] ;  /* 0x00009600ff0a7b82 */ /* 0x000ee20000000800 */
[C---:B------:R-:W-:Y:S02]  /*2fc0*/  LEA R64, R11.reuse, R239, 0x1 ;  /* 0x000000ef0b407211 */ /* 0x040fe400078e08ff */
[----:B------:R-:W-:Y:S01]  /*2fd0*/  SHF.R.U32.HI R2, RZ, 0x4, R6 ;  /* 0x00000004ff027819 */ /* 0x000fe20000011606 */
[----:B------:R-:W-:Y:S01]  /*2fe0*/  IMAD R8, R8, R14, RZ ;  /* 0x0000000e08087224 */ /* 0x000fe200078e02ff */
[C---:B------:R-:W-:Y:S01]  /*2ff0*/  LEA R44, R11.reuse, R64, 0x1 ;  /* 0x000000400b2c7211 */ /* 0x040fe200078e08ff */
[----:B------:R-:W-:Y:S01]  /*3000*/  IMAD.MOV.U32 R6, RZ, RZ, RZ ;  /* 0x000000ffff067224 */ /* 0x000fe200078e00ff */
[----:B-1----:R-:W-:Y:S01]  /*3010*/  SHF.R.U32.HI R7, RZ, 0x4, R0 ;  /* 0x00000004ff077819 */ /* 0x002fe20000011600 */
[----:B------:R-:W1:Y:S01]  /*3020*/  LDC.64 R216, c[0x0][0x218] ;  /* 0x00008600ffd87b82 */ /* 0x000e620000000a00 */
[----:B------:R-:W-:Y:S01]  /*3030*/  SGXT.U32 R2, R2, 0xe ;  /* 0x0000000e0202781a */ /* 0x000fe20000000000 */
[----:B------:R-:W-:Y:S01]  /*3040*/  IMAD R232, R11, 0x2, R44 ;  /* 0x000000020be87824 */ /* 0x000fe200078e022c */
[----:B------:R-:W-:-:S02]  /*3050*/  SGXT.U32 R16, R7, 0xe ;  /* 0x0000000e0710781a */ /* 0x000fc40000000000 */
[----:B------:R-:W-:Y:S01]  /*3060*/  R2UR UR56, R2 ;  /* 0x00000000023872ca */ /* 0x000fe200000e0000 */
[----:B------:R-:W-:Y:S01]  /*3070*/  IMAD R233, R11, 0x2, R232 ;  /* 0x000000020be97824 */ /* 0x000fe200078e02e8 */
[----:B------:R-:W-:Y:S01]  /*3080*/  IADD3 R5, P0, R16, 0x2, RZ ;  /* 0x0000000210057810 */ /* 0x000fe20007f1e0ff */
[----:B------:R-:W4:Y:S01]  /*3090*/  LDC R213, c[0x0][0x268] ;  /* 0x00009a00ffd57b82 */ /* 0x000f220000000800 */
[----:B------:R-:W-:Y:S02]  /*30a0*/  IADD3 R2, P3, R2, 0x80, RZ ;  /* 0x0000008002027810 */ /* 0x000fe40007f7e0ff */
[----:B------:R-:W-:Y:S01]  /*30b0*/  R2UR UR10, R5 ;  /* 0x00000000050a72ca */ /* 0x000fe200000e0000 */
[----:B------:R-:W-:Y:S01]  /*30c0*/  IMAD R5, R218, R15, RZ ;  /* 0x0000000fda057224 */ /* 0x000fe200078e02ff */
[----:B------:R-:W-:Y:S01]  /*30d0*/  R2UR UR8, R2 ;  /* 0x00000000020872ca */ /* 0x000fe200000e0000 */
[----:B------:R-:W-:Y:S01]  /*30e0*/  IMAD.SHL.U32 R2, R8, 0x2, RZ ;  /* 0x0000000208027824 */ /* 0x000fe200078e00ff */
[----:B------:R-:W-:Y:S01]  /*30f0*/  LEA R226, R11, R233, 0x1 ;  /* 0x000000e90be27211 */ /* 0x000fe200078e08ff */
[----:B---3--:R-:W-:Y:S01]  /*3100*/  IMAD R3, R3, R10, RZ ;  /* 0x0000000a03037224 */ /* 0x008fe200078e02ff */
[----:B------:R-:W-:Y:S01]  /*3110*/  SHF.L.U32 R7, R5, 0x1, RZ ;  /* 0x0000000105077819 */ /* 0x000fe200000006ff */
[----:B------:R-:W3:Y:S01]  /*3120*/  LDC R212, c[0x0][0x268] ;  /* 0x00009a00ffd47b82 */ /* 0x000ee20000000800 */
[----:B------:R-:W-:Y:S01]  /*3130*/  IADD3.X R6, R6, 0x40000040, RZ, P0, !PT ;  /* 0x4000004006067810 */ /* 0x000fe200007fe4ff */
[----:B------:R-:W-:Y:S01]  /*3140*/  IMAD R227, R11, 0x2, R226 ;  /* 0x000000020be37824 */ /* 0x000fe200078e02e2 */
[----:B--2---:R-:W-:Y:S01]  /*3150*/  IADD3 R7, P1, P2, R2, R12, R7 ;  /* 0x0000000c02077210 */ /* 0x004fe20007a3e007 */
[----:B0-----:R-:W-:Y:S01]  /*3160*/  IMAD R2, R218, R9, RZ ;  /* 0x00000009da027224 */ /* 0x001fe200078e02ff */
[----:B------:R-:W-:Y:S01]  /*3170*/  R2UR UR11, R6 ;  /* 0x00000000060b72ca */ /* 0x000fe200000e0000 */
[----:B------:R-:W-:-:S02]  /*3180*/  IMAD R3, R10, 0x100, R3 ;  /* 0x000001000a037824 */ /* 0x000fc400078e0203 */
[----:B------:R-:W-:Y:S01]  /*3190*/  IMAD R22, R11, 0x2, R227 ;  /* 0x000000020b167824 */ /* 0x000fe200078e02e3 */
[C---:B-1----:R-:W-:Y:S01]  /*31a0*/  LEA R216, P0, R2.reuse, R216, 0x1 ;  /* 0x000000d802d87211 */ /* 0x042fe200078008ff */
[----:B------:R-:W-:Y:S01]  /*31b0*/  IMAD.HI R6, R5, 0x2, RZ ;  /* 0x0000000205067827 */ /* 0x000fe200078e02ff */
[----:B------:R-:W0:Y:S02]  /*31c0*/  LDC R207, c[0x0][0x268] ;  /* 0x00009a00ffcf7b82 */ /* 0x000e240000000800 */
[----:B------:R-:W-:Y:S01]  /*31d0*/  LEA.HI.X.SX32 R10, R2, R217, 0x1, P0 ;  /* 0x000000d9020a7211 */ /* 0x000fe200000f0eff */
[----:B------:R-:W-:Y:S01]  /*31e0*/  IMAD.HI R8, R8, 0x2, RZ ;  /* 0x0000000208087827 */ /* 0x000fe200078e02ff */
[----:B------:R-:W-:Y:S02]  /*31f0*/  LEA R216, P0, R3, R216, 0x1 ;  /* 0x000000d803d87211 */ /* 0x000fe400078008ff */
[----:B------:R-:W-:Y:S01]  /*3200*/  LEA R62, R11, R22, 0x1 ;  /* 0x000000160b3e7211 */ /* 0x000fe200078e08ff */
[----:B------:R-:W-:Y:S01]  /*3210*/  IMAD.MOV.U32 R9, RZ, RZ, RZ ;  /* 0x000000ffff097224 */ /* 0x000fe200078e00ff */
[----:B------:R-:W-:Y:S01]  /*3220*/  LEA.HI.X.SX32 R217, R3, R10, 0x1, P0 ;  /* 0x0000000a03d97211 */ /* 0x000fe200000f0eff */
[----:B------:R-:W1:Y:S01]  /*3230*/  LDC R206, c[0x0][0x268] ;  /* 0x00009a00ffce7b82 */ /* 0x000e620000000800 */
[----:B------:R-:W-:Y:S01]  /*3240*/  IADD3.X R2, R8, R13, R6, P1, P2 ;  /* 0x0000000d08027210 */ /* 0x000fe20000fe4406 */
[----:B------:R-:W-:Y:S01]  /*3250*/  IMAD R221, R11, 0x2, R62 ;  /* 0x000000020bdd7824 */ /* 0x000fe200078e023e */
[----:B------:R-:W-:Y:S01]  /*3260*/  IADD3.X R9, R9, 0x40000040, RZ, P3, !PT ;  /* 0x4000004009097810 */ /* 0x000fe20001ffe4ff */
[----:B------:R2:W-:Y:S02]  /*3270*/  STL.64 [R1+0xb68], R216 ;  /* 0x000b68d801007387 */ /* 0x0005e40000100a00 */
[----:B------:R-:W-:Y:S01]  /*3280*/  IMAD R220, R11, 0x2, R221 ;  /* 0x000000020bdc7824 */ /* 0x000fe200078e02dd */
[----:B------:R-:W-:Y:S01]  /*3290*/  R2UR UR9, R9 ;  /* 0x00000000090972ca */ /* 0x000fe200000e0000 */
[----:B------:R2:W-:Y:S01]  /*32a0*/  STL.64 [R1+0xb78], R232 ;  /* 0x000b78e801007387 */ /* 0x0005e20000100a00 */
[----:B------:R-:W1:Y:S02]  /*32b0*/  LDC R6, c[0x0][0x268] ;  /* 0x00009a00ff067b82 */ /* 0x000e640000000800 */
[----:B------:R-:W-:Y:S01]  /*32c0*/  LEA R30, R11, R220, 0x1 ;  /* 0x000000dc0b1e7211 */ /* 0x000fe200078e08ff */
[----:B------:R3:W-:Y:S04]  /*32d0*/  STL.64 [R1+0xb70], R226 ;  /* 0x000b70e201007387 */ /* 0x0007e80000100a00 */
[----:B----4-:R-:W-:Y:S01]  /*32e0*/  IMAD R213, R213, 0x2, R30 ;  /* 0x00000002d5d57824 */ /* 0x010fe200078e021e */
[----:B------:R-:W4:Y:S01]  /*32f0*/  LDC R3, c[0x0][0x268] ;  /* 0x00009a00ff037b82 */ /* 0x000f220000000800 */
[----:B--2---:R-:W-:-:S02]  /*3300*/  LEA R216, P2, R64, R7, 0x1 ;  /* 0x0000000740d87211 */ /* 0x004fc400078408ff */
[-C--:B------:R-:W-:Y:S01]  /*3310*/  LEA R232, P0, R238, R7.reuse, 0x1 ;  /* 0x00000007eee87211 */ /* 0x080fe200078008ff */
[----:B---3--:R-:W-:Y:S01]  /*3320*/  IMAD R212, R212, 0x2, R213 ;  /* 0x00000002d4d47824 */ /* 0x008fe200078e02d5 */
[----:B------:R-:W-:-:S03]  /*3330*/  LEA R226, P1, R239, R7, 0x1 ;  /* 0x00000007efe27211 */ /* 0x000fc600078208ff */
[----:B------:R-:W2:Y:S01]  /*3340*/  LDC R5, c[0x0][0x268] ;  /* 0x00009a00ff057b82 */ /* 0x000ea20000000800 */
[-C--:B------:R-:W-:Y:S02]  /*3350*/  LEA.HI.X.SX32 R233, R238, R2.reuse, 0x1, P0 ;  /* 0x00000002eee97211 */ /* 0x080fe400000f0eff */
[-C--:B------:R-:W-:Y:S02]  /*3360*/  LEA.HI.X.SX32 R227, R239, R2.reuse, 0x1, P1 ;  /* 0x00000002efe37211 */ /* 0x080fe400008f0eff */
[----:B------:R-:W-:Y:S01]  /*3370*/  LEA.HI.X.SX32 R217, R64, R2, 0x1, P2 ;  /* 0x0000000240d97211 */ /* 0x000fe200010f0eff */
[----:B------:R3:W-:Y:S01]  /*3380*/  STL.64 [R1+0xb48], R232 ;  /* 0x000b48e801007387 */ /* 0x0007e20000100a00 */
[----:B0-----:R-:W-:Y:S01]  /*3390*/  LEA R207, R207, R212, 0x1 ;  /* 0x000000d4cfcf7211 */ /* 0x001fe200078e08ff */
[----:B------:R-:W0:Y:S04]  /*33a0*/  LDC R201, c[0x0][0x268] ;  /* 0x00009a00ffc97b82 */ /* 0x000e280000000800 */
[----:B-1----:R-:W-:-:S04]  /*33b0*/  IMAD R21, R6, 0x2, R207 ;  /* 0x0000000206157824 */ /* 0x002fc800078e02cf */
[----:B------:R-:W1:Y:S01]  /*33c0*/  LDC R8, c[0x0][0x268] ;  /* 0x00009a00ff087b82 */ /* 0x000e620000000800 */
[----:B------:R-:W-:Y:S01]  /*33d0*/  IMAD R206, R206, 0x2, R21 ;  /* 0x00000002cece7824 */ /* 0x000fe200078e0215 */
[----:B---3--:R-:W3:Y:S04]  /*33e0*/  LDL.LU.64 R232, [R1+0xb78] ;  /* 0x000b780001e87983 */ /* 0x008ee80000300a00 */
[----:B------:R0:W-:Y:S01]  /*33f0*/  STL.64 [R1+0xb40], R226 ;  /* 0x000b40e201007387 */ /* 0x0001e20000100a00 */
[----:B----4-:R-:W-:Y:S01]  /*3400*/  LEA R200, R3, R206, 0x1 ;  /* 0x000000ce03c87211 */ /* 0x010fe200078e08ff */
[----:B------:R-:W4:Y:S02]  /*3410*/  LDC R10, c[0x0][0x268] ;  /* 0x00009a00ff0a7b82 */ /* 0x000f240000000800 */
[----:B------:R-:W-:Y:S02]  /*3420*/  STL.64 [R1+0xb38], R216 ;  /* 0x000b38d801007387 */ /* 0x000fe40000100a00 */
[----:B--2---:R-:W-:-:S04]  /*3430*/  IMAD R60, R5, 0x2, R200 ;  /* 0x00000002053c7824 */ /* 0x004fc800078e02c8 */
[----:B------:R-:W2:Y:S01]  /*3440*/  LDC R194, c[0x0][0x268] ;  /* 0x00009a00ffc27b82 */ /* 0x000ea20000000800 */
[----:B0-----:R-:W-:Y:S01]  /*3450*/  IMAD R201, R201, 0x2, R60 ;  /* 0x00000002c9c97824 */ /* 0x001fe200078e023c */
[----:B------:R-:W-:-:S04]  /*3460*/  LEA R226, P0, R44, R7, 0x1 ;  /* 0x000000072ce27211 */ /* 0x000fc800078008ff */
[----:B------:R-:W-:Y:S02]  /*3470*/  LEA.HI.X.SX32 R227, R44, R2, 0x1, P0 ;  /* 0x000000022ce37211 */ /* 0x000fe400000f0eff */
[----:B------:R-:W0:Y:S01]  /*3480*/  LDC R189, c[0x0][0x268] ;  /* 0x00009a00ffbd7b82 */ /* 0x000e220000000800 */
[----:B-1----:R-:W-:Y:S02]  /*3490*/  LEA R195, R8, R201, 0x1 ;  /* 0x000000c908c37211 */ /* 0x002fe400078e08ff */
[----:B------:R1:W-:Y:S05]  /*34a0*/  STL.64 [R1+0xb30], R226 ;  /* 0x000b30e201007387 */ /* 0x0003ea0000100a00 */
[----:B------:R-:W0:Y:S01]  /*34b0*/  LDC R12, c[0x0][0x268] ;  /* 0x00009a00ff0c7b82 */ /* 0x000e220000000800 */
[----:B----4-:R-:W-:Y:S01]  /*34c0*/  IMAD R41, R10, 0x2, R195 ;  /* 0x000000020a297824 */ /* 0x010fe200078e02c3 */
[----:B-1----:R-:W4:Y:S06]  /*34d0*/  LDL.LU.64 R226, [R1+0xb70] ;  /* 0x000b700001e27983 */ /* 0x002f2c0000300a00 */
[----:B------:R-:W1:Y:S01]  /*34e0*/  LDC R9, c[0x0][0x268] ;  /* 0x00009a00ff097b82 */ /* 0x000e620000000800 */
[----:B--2---:R-:W-:-:S07]  /*34f0*/  IMAD R194, R194, 0x2, R41 ;  /* 0x00000002c2c27824 */ /* 0x004fce00078e0229 */
[----:B------:R-:W2:Y:S01]  /*3500*/  LDC R13, c[0x0][0x268] ;  /* 0x00009a00ff0d7b82 */ /* 0x000ea20000000800 */
[----:B0-----:R-:W-:-:S07]  /*3510*/  LEA R189, R189, R194, 0x1 ;  /* 0x000000c2bdbd7211 */ /* 0x001fce00078e08ff */
[----:B------:R-:W0:Y:S01]  /*3520*/  LDC R15, c[0x0][0x268] ;  /* 0x00009a00ff0f7b82 */ /* 0x000e220000000800 */
[----:B------:R-:W-:-:S07]  /*3530*/  IMAD R12, R12, 0x2, R189 ;  /* 0x000000020c0c7824 */ /* 0x000fce00078e02bd */
[----:B------:R-:W0:Y:S01]  /*3540*/  LDC R183, c[0x0][0x268] ;  /* 0x00009a00ffb77b82 */ /* 0x000e220000000800 */
[----:B-1----:R-:W-:-:S07]  /*3550*/  IMAD R188, R9, 0x2, R12 ;  /* 0x0000000209bc7824 */ /* 0x002fce00078e020c */
[----:B------:R-:W1:Y:S01]  /*3560*/  LDC R40, c[0x0][0x268] ;  /* 0x00009a00ff287b82 */ /* 0x000e620000000800 */
[----:B--2---:R-:W-:-:S07]  /*3570*/  LEA R58, R13, R188, 0x1 ;  /* 0x000000bc0d3a7211 */ /* 0x004fce00078e08ff */
[----:B------:R-:W2:Y:S01]  /*3580*/  LDC R177, c[0x0][0x268] ;  /* 0x00009a00ffb17b82 */ /* 0x000ea20000000800 */
[----:B0-----:R-:W-:-:S07]  /*3590*/  IMAD R182, R15, 0x2, R58 ;  /* 0x000000020fb67824 */ /* 0x001fce00078e023a */
[----:B------:R-:W0:Y:S01]  /*35a0*/  LDC R176, c[0x0][0x268] ;  /* 0x00009a00ffb07b82 */ /* 0x000e220000000800 */
[----:B------:R-:W-:-:S07]  /*35b0*/  IMAD R183, R183, 0x2, R182 ;  /* 0x00000002b7b77824 */ /* 0x000fce00078e02b6 */
[----:B------:R-:W0:Y:S01]  /*35c0*/  LDC R171, c[0x0][0x268] ;  /* 0x00009a00ffab7b82 */ /* 0x000e220000000800 */
[----:B-1----:R-:W-:-:S07]  /*35d0*/  LEA R40, R40, R183, 0x1 ;  /* 0x000000b728287211 */ /* 0x002fce00078e08ff */
[----:B------:R-:W1:Y:S01]  /*35e0*/  LDC R28, c[0x0][0x268] ;  /* 0x00009a00ff1c7b82 */ /* 0x000e620000000800 */
[----:B--2---:R-:W-:-:S07]  /*35f0*/  IMAD R177, R177, 0x2, R40 ;  /* 0x00000002b1b17824 */ /* 0x004fce00078e0228 */
[----:B------:R-:W2:Y:S01]  /*3600*/  LDC R11, c[0x0][0x268] ;  /* 0x00009a00ff0b7b82 */ /* 0x000ea20000000800 */
[----:B0-----:R-:W-:-:S07]  /*3610*/  IMAD R176, R176, 0x2, R177 ;  /* 0x00000002b0b07824 */ /* 0x001fce00078e02b1 */
[----:B------:R-:W0:Y:S01]  /*3620*/  LDC R17, c[0x0][0x268] ;  /* 0x00009a00ff117b82 */ /* 0x000e220000000800 */
[----:B------:R-:W-:-:S07]  /*3630*/  LEA R171, R171, R176, 0x1 ;  /* 0x000000b0abab7211 */ /* 0x000fce00078e08ff */
[----:B------:R-:W0:Y:S01]  /*3640*/  LDC R19, c[0x0][0x268] ;  /* 0x00009a00ff137b82 */ /* 0x000e220000000800 */
[----:B-1----:R-:W-:-:S07]  /*3650*/  IMAD R28, R28, 0x2, R171 ;  /* 0x000000021c1c7824 */ /* 0x002fce00078e02ab */
[----:B------:R-:W1:Y:S01]  /*3660*/  LDC R165, c[0x0][0x268] ;  /* 0x00009a00ffa57b82 */ /* 0x000e620000000800 */
[----:B--2---:R-:W-:-:S07]  /*3670*/  IMAD R170, R11, 0x2, R28 ;  /* 0x000000020baa7824 */ /* 0x004fce00078e021c */
[----:B------:R-:W2:Y:S01]  /*3680*/  LDC R14, c[0x0][0x268] ;  /* 0x00009a00ff0e7b82 */ /* 0x000ea20000000800 */
[----:B0-----:R-:W-:-:S07]  /*3690*/  LEA R56, R17, R170, 0x1 ;  /* 0x000000aa11387211 */ /* 0x001fce00078e08ff */
[----:B------:R-:W0:Y:S01]  /*36a0*/  LDC R158, c[0x0][0x268] ;  /* 0x00009a00ff9e7b82 */ /* 0x000e220000000800 */
[----:B------:R-:W-:-:S07]  /*36b0*/  IMAD R164, R19, 0x2, R56 ;  /* 0x0000000213a47824 */ /* 0x000fce00078e0238 */
[----:B------:R-:W3:Y:S01]  /*36c0*/  LDC R23, c[0x0][0x268] ;  /* 0x00009a00ff177b82 */ /* 0x000ee20000000800 */
[----:B-1----:R-:W-:-:S07]  /*36d0*/  IMAD R165, R165, 0x2, R164 ;  /* 0x00000002a5a57824 */ /* 0x002fce00078e02a4 */
[----:B------:R-:W1:Y:S01]  /*36e0*/  LDC R25, c[0x0][0x268] ;  /* 0x00009a00ff197b82 */ /* 0x000e620000000800 */
[----:B--2---:R-:W-:-:S07]  /*36f0*/  LEA R27, R14, R165, 0x1 ;  /* 0x000000a50e1b7211 */ /* 0x004fce00078e08ff */
[----:B------:R-:W2:Y:S01]  /*3700*/  LDC R153, c[0x0][0x268] ;  /* 0x00009a00ff997b82 */ /* 0x000ea20000000800 */
[----:B0-----:R-:W-:-:S07]  /*3710*/  IMAD R158, R158, 0x2, R27 ;  /* 0x000000029e9e7824 */ /* 0x001fce00078e021b */
[----:B------:R-:W0:Y:S01]  /*3720*/  LDC R154, c[0x0][0x268] ;  /* 0x00009a00ff9a7b82 */ /* 0x000e220000000800 */
[----:B---3--:R-:W-:-:S07]  /*3730*/  IMAD R160, R23, 0x2, R158 ;  /* 0x0000000217a07824 */ /* 0x008fce00078e029e */
[----:B------:R-:W3:Y:S01]  /*3740*/  LDC R33, c[0x0][0x268] ;  /* 0x00009a00ff217b82 */ /* 0x000ee20000000800 */
[----:B-1----:R-:W-:-:S07]  /*3750*/  LEA R152, R25, R160, 0x1 ;  /* 0x000000a019987211 */ /* 0x002fce00078e08ff */
[----:B------:R-:W1:Y:S01]  /*3760*/  LDC R147, c[0x0][0x268] ;  /* 0x00009a00ff937b82 */ /* 0x000e620000000800 */
[----:B--2---:R-:W-:-:S07]  /*3770*/  IMAD R153, R153, 0x2, R152 ;  /* 0x0000000299997824 */ /* 0x004fce00078e0298 */
[----:B------:R-:W2:Y:S01]  /*3780*/  LDC R148, c[0x0][0x268] ;  /* 0x00009a00ff947b82 */ /* 0x000ea20000000800 */
[----:B0-----:R-:W-:-:S07]  /*3790*/  IMAD R154, R154, 0x2, R153 ;  /* 0x000000029a9a7824 */ /* 0x001fce00078e0299 */
[----:B------:R-:W0:Y:S01]  /*37a0*/  LDC R45, c[0x0][0x268] ;  /* 0x00009a00ff2d7b82 */ /* 0x000e220000000800 */
[----:B---3--:R-:W-:-:S07]  /*37b0*/  LEA R146, R33, R154, 0x1 ;  /* 0x0000009a21927211 */ /* 0x008fce00078e08ff */
[----:B------:R-:W3:Y:S01]  /*37c0*/  LDC R141, c[0x0][0x268] ;  /* 0x00009a00ff8d7b82 */ /* 0x000ee20000000800 */
[----:B-1----:R-:W-:-:S07]  /*37d0*/  IMAD R147, R147, 0x2, R146 ;  /* 0x0000000293937824 */ /* 0x002fce00078e0292 */
[----:B------:R-:W1:Y:S01]  /*37e0*/  LDC R142, c[0x0][0x268] ;  /* 0x00009a00ff8e7b82 */ /* 0x000e620000000800 */
[----:B--2---:R-:W-:-:S07]  /*37f0*/  IMAD R148, R148, 0x2, R147 ;  /* 0x0000000294947824 */ /* 0x004fce00078e0293 */
[----:B------:R-:W2:Y:S01]  /*3800*/  LDC R67, c[0x0][0x268] ;  /* 0x00009a00ff437b82 */ /* 0x000ea20000000800 */
[----:B0-----:R-:W-:-:S07]  /*3810*/  LEA R140, R45, R148, 0x1 ;  /* 0x000000942d8c7211 */ /* 0x001fce00078e08ff */
[----:B------:R-:W0:Y:S01]  /*3820*/  LDC R135, c[0x0][0x268] ;  /* 0x00009a00ff877b82 */ /* 0x000e220000000800 */
[----:B---3--:R-:W-:-:S07]  /*3830*/  IMAD R141, R141, 0x2, R140 ;  /* 0x000000028d8d7824 */ /* 0x008fce00078e028c */
        /* <DEDUP_REMOVED lines=57> */
[----:B------:R-:W-:Y:S02]  /*3bd0*/  LEA R216, P2, R233, R7, 0x1 ;  /* 0x00000007e9d87211 */ /* 0x000fe400078408ff */
[----:B-1----:R-:W-:-:S05]  /*3be0*/  LEA R80, R231, R88, 0x1 ;  /* 0x00000058e7507211 */ /* 0x002fca00078e08ff */
[----:B------:R-:W1:Y:S01]  /*3bf0*/  LDC R75, c[0x0][0x268] ;  /* 0x00009a00ff4b7b82 */ /* 0x000e620000000800 */
[----:B------:R-:W-:Y:S01]  /*3c00*/  LEA R238, P1, R232, R7, 0x1 ;  /* 0x00000007e8ee7211 */ /* 0x000fe200078208ff */
[----:B--2---:R-:W-:Y:S01]  /*3c10*/  IMAD R81, R81, 0x2, R80 ;  /* 0x0000000251517824 */ /* 0x004fe200078e0250 */
[----:B------:R-:W-:-:S05]  /*3c20*/  LEA.HI.X.SX32 R217, R233, R2, 0x1, P2 ;  /* 0x00000002e9d97211 */ /* 0x000fca00010f0eff */
[----:B------:R-:W2:Y:S01]  /*3c30*/  LDC R76, c[0x0][0x268] ;  /* 0x00009a00ff4c7b82 */ /* 0x000ea20000000800 */
[----:B------:R-:W-:Y:S01]  /*3c40*/  LEA.HI.X.SX32 R239, R232, R2, 0x1, P1 ;  /* 0x00000002e8ef7211 */ /* 0x000fe200008f0eff */
[----:B------:R3:W-:Y:S01]  /*3c50*/  STL.64 [R1+0xb20], R216 ;  /* 0x000b20d801007387 */ /* 0x0007e20000100a00 */
[----:B0-----:R-:W-:-:S05]  /*3c60*/  IMAD R82, R82, 0x2, R81 ;  /* 0x0000000252527824 */ /* 0x001fca00078e0251 */
[----:B------:R-:W0:Y:S01]  /*3c70*/  LDC R68, c[0x0][0x268] ;  /* 0x00009a00ff447b82 */ /* 0x000e220000000800 */
[----:B------:R3:W-:Y:S01]  /*3c80*/  STL.64 [R1+0xb28], R238 ;  /* 0x000b28ee01007387 */ /* 0x0007e20000100a00 */
[-C--:B----4-:R-:W-:Y:S02]  /*3c90*/  LEA R232, P1, R227, R7.reuse, 0x1 ;  /* 0x00000007e3e87211 */ /* 0x090fe400078208ff */
[----:B---3--:R-:W-:Y:S02]  /*3ca0*/  LEA R74, R245, R82, 0x1 ;  /* 0x00000052f54a7211 */ /* 0x008fe400078e08ff */
[-C--:B------:R-:W-:Y:S02]  /*3cb0*/  LEA R216, P0, R226, R7.reuse, 0x1 ;  /* 0x00000007e2d87211 */ /* 0x080fe400078008ff */
[----:B------:R-:W3:Y:S01]  /*3cc0*/  LDC R69, c[0x0][0x268] ;  /* 0x00009a00ff457b82 */ /* 0x000ee20000000800 */
[----:B------:R-:W-:Y:S01]  /*3cd0*/  LEA R238, P2, R22, R7, 0x1 ;  /* 0x0000000716ee7211 */ /* 0x000fe200078408ff */
[----:B-1----:R-:W-:Y:S01]  /*3ce0*/  IMAD R75, R75, 0x2, R74 ;  /* 0x000000024b4b7824 */ /* 0x002fe200078e024a */
[----:B------:R-:W-:-:S05]  /*3cf0*/  LEA.HI.X.SX32 R217, R226, R2, 0x1, P0 ;  /* 0x00000002e2d97211 */ /* 0x000fca00000f0eff */
[----:B------:R-:W1:Y:S01]  /*3d00*/  LDC R70, c[0x0][0x268] ;  /* 0x00009a00ff467b82 */ /* 0x000e620000000800 */
[-C--:B------:R-:W-:Y:S01]  /*3d10*/  LEA.HI.X.SX32 R239, R22, R2.reuse, 0x1, P2 ;  /* 0x0000000216ef7211 */ /* 0x080fe200010f0eff */
[----:B--2---:R-:W-:Y:S01]  /*3d20*/  IMAD R76, R76, 0x2, R75 ;  /* 0x000000024c4c7824 */ /* 0x004fe200078e024b */
[----:B------:R-:W-:Y:S01]  /*3d30*/  LEA.HI.X.SX32 R233, R227, R2, 0x1, P1 ;  /* 0x00000002e3e97211 */ /* 0x000fe200008f0eff */
[----:B------:R2:W-:Y:S04]  /*3d40*/  STL.64 [R1+0xb18], R216 ;  /* 0x000b18d801007387 */ /* 0x0005e80000100a00 */
[----:B------:R-:W4:Y:S01]  /*3d50*/  LDC R10, c[0x0][0x268] ;  /* 0x00009a00ff0a7b82 */ /* 0x000f220000000800 */
[-C--:B------:R-:W-:Y:S02]  /*3d60*/  LEA R226, P2, R220, R7.reuse, 0x1 ;  /* 0x00000007dce27211 */ /* 0x080fe400078408ff */
[----:B0-----:R-:W-:Y:S01]  /*3d70*/  LEA R68, R68, R76, 0x1 ;  /* 0x0000004c44447211 */ /* 0x001fe200078e08ff */
[----:B--2---:R0:W5:Y:S04]  /*3d80*/  LDL.LU.64 R216, [R1+0xb68] ;  /* 0x000b680001d87983 */ /* 0x0041680000300a00 */
[----:B------:R-:W2:Y:S01]  /*3d90*/  LDC R31, c[0x0][0x268] ;  /* 0x00009a00ff1f7b82 */ /* 0x000ea20000000800 */
[----:B------:R-:W-:Y:S01]  /*3da0*/  LEA.HI.X.SX32 R227, R220, R2, 0x1, P2 ;  /* 0x00000002dce37211 */ /* 0x000fe200010f0eff */
[----:B---3--:R-:W-:Y:S01]  /*3db0*/  IMAD R69, R69, 0x2, R68 ;  /* 0x0000000245457824 */ /* 0x008fe200078e0244 */
[----:B------:R3:W-:Y:S04]  /*3dc0*/  STL.64 [R1+0xb08], R238 ;  /* 0x000b08ee01007387 */ /* 0x0007e80000100a00 */
[----:B------:R0:W-:Y:S01]  /*3dd0*/  STL.64 [R1+0xb10], R232 ;  /* 0x000b10e801007387 */ /* 0x0001e20000100a00 */
[----:B------:R-:W2:Y:S01]  /*3de0*/  LDC R240, c[0x0][0x268] ;  /* 0x00009a00fff07b82 */ /* 0x000ea20000000800 */
[----:B-1----:R-:W-:Y:S01]  /*3df0*/  IMAD R70, R70, 0x2, R69 ;  /* 0x0000000246467824 */ /* 0x002fe200078e0245 */
[----:B---3--:R-:W-:-:S06]  /*3e00*/  LEA R238, P0, R62, R7, 0x1 ;  /* 0x000000073eee7211 */ /* 0x008fcc00078008ff */
[----:B------:R-:W1:Y:S01]  /*3e10*/  LDC R5, c[0x0][0x268] ;  /* 0x00009a00ff057b82 */ /* 0x000e620000000800 */
[----:B----4-:R-:W-:Y:S02]  /*3e20*/  LEA R10, R10, R70, 0x1 ;  /* 0x000000460a0a7211 */ /* 0x010fe400078e08ff */
[CC--:B0-----:R-:W-:Y:S02]  /*3e30*/  LEA R232, P1, R221.reuse, R7.reuse, 0x1 ;  /* 0x00000007dde87211 */ /* 0x0c1fe400078208ff */
[-C--:B------:R-:W-:Y:S02]  /*3e40*/  LEA.HI.X.SX32 R239, R62, R2.reuse, 0x1, P0 ;  /* 0x000000023eef7211 */ /* 0x080fe400000f0eff */
[----:B------:R-:W-:Y:S01]  /*3e50*/  LEA.HI.X.SX32 R233, R221, R2, 0x1, P1 ;  /* 0x00000002dde97211 */ /* 0x000fe200008f0eff */
[----:B------:R-:W0:Y:S01]  /*3e60*/  LDC R234, c[0x0][0x268] ;  /* 0x00009a00ffea7b82 */ /* 0x000e220000000800 */
[----:B--2---:R-:W-:Y:S01]  /*3e70*/  IMAD R31, R31, 0x2, R10 ;  /* 0x000000021f1f7824 */ /* 0x004fe200078e020a */
[----:B------:R2:W-:Y:S04]  /*3e80*/  STL.64 [R1+0xb00], R238 ;  /* 0x000b00ee01007387 */ /* 0x0005e80000100a00 */
[----:B------:R3:W-:Y:S02]  /*3e90*/  STL.64 [R1+0xaf8], R232 ;  /* 0x000af8e801007387 */ /* 0x0007e40000100a00 */
[----:B------:R-:W4:Y:S02]  /*3ea0*/  LDC R63, c[0x0][0x268] ;  /* 0x00009a00ff3f7b82 */ /* 0x000f240000000800 */
[----:B------:R3:W-:Y:S01]  /*3eb0*/  STL.64 [R1+0xaf0], R226 ;  /* 0x000af0e201007387 */ /* 0x0007e20000100a00 */
[----:B--2---:R-:W-:-:S05]  /*3ec0*/  LEA R238, P0, R30, R7, 0x1 ;  /* 0x000000071eee7211 */ /* 0x004fca00078008ff */
[----:B------:R-:W2:Y:S01]  /*3ed0*/  LDC R228, c[0x0][0x268] ;  /* 0x00009a00ffe47b82 */ /* 0x000ea20000000800 */
[CC--:B---3--:R-:W-:Y:S02]  /*3ee0*/  LEA R232, P1, R213.reuse, R7.reuse, 0x1 ;  /* 0x00000007d5e87211 */ /* 0x0c8fe400078208ff */
[-C--:B------:R-:W-:Y:S02]  /*3ef0*/  LEA.HI.X.SX32 R239, R30, R2.reuse, 0x1, P0 ;  /* 0x000000021eef7211 */ /* 0x080fe400000f0eff */
[CC--:B------:R-:W-:Y:S02]  /*3f00*/  LEA R226, P2, R212.reuse, R7.reuse, 0x1 ;  /* 0x00000007d4e27211 */ /* 0x0c0fe400078408ff */
[-C--:B------:R-:W-:Y:S01]  /*3f10*/  LEA.HI.X.SX32 R233, R213, R2.reuse, 0x1, P1 ;  /* 0x00000002d5e97211 */ /* 0x080fe200008f0eff */
[----:B------:R-:W3:Y:S01]  /*3f20*/  LDC R43, c[0x0][0x268] ;  /* 0x00009a00ff2b7b82 */ /* 0x000ee20000000800 */
[----:B------:R-:W-:Y:S01]  /*3f30*/  LEA.HI.X.SX32 R227, R212, R2, 0x1, P2 ;  /* 0x00000002d4e37211 */ /* 0x000fe200010f0eff */
[----:B------:R-:W-:Y:S01]  /*3f40*/  STL.64 [R1+0xae8], R238 ;  /* 0x000ae8ee01007387 */ /* 0x000fe20000100a00 */
[----:B------:R-:W-:-:S03]  /*3f50*/  LEA R220, P2, R206, R7, 0x1 ;  /* 0x00000007cedc7211 */ /* 0x000fc600078408ff */
[----:B------:R1:W-:Y:S02]  /*3f60*/  STL.64 [R1+0xae0], R232 ;  /* 0x000ae0e801007387 */ /* 0x0003e40000100a00 */
[----:B------:R-:W3:Y:S02]  /*3f70*/  LDC R222, c[0x0][0x268] ;  /* 0x00009a00ffde7b82 */ /* 0x000ee40000000800 */
[----:B------:R0:W-:Y:S01]  /*3f80*/  STL.64 [R1+0xad8], R226 ;  /* 0x000ad8e201007387 */ /* 0x0001e20000100a00 */
[----:B------:R-:W-:Y:S01]  /*3f90*/  LEA.HI.X.SX32 R221, R206, R2, 0x1, P2 ;  /* 0x00000002cedd7211 */ /* 0x000fe200010f0eff */
[----:B------:R-:W-:-:S04]  /*3fa0*/  IMAD R64, R240, 0x2, R31 ;  /* 0x00000002f0407824 */ /* 0x000fc800078e021f */
[----:B------:R-:W3:Y:S01]  /*3fb0*/  LDC R16, c[0x0][0x268] ;  /* 0x00009a00ff107b82 */ /* 0x000ee20000000800 */
[-C--:B-1----:R-:W-:Y:S02]  /*3fc0*/  LEA R232, P0, R207, R7.reuse, 0x1 ;  /* 0x00000007cfe87211 */ /* 0x082fe400078008ff */
[----:B0-----:R-:W-:Y:S02]  /*3fd0*/  LEA R226, P1, R21, R7, 0x1 ;  /* 0x0000000715e27211 */ /* 0x001fe400078208ff */
[----:B------:R-:W-:-:S03]  /*3fe0*/  LEA.HI.X.SX32 R233, R207, R2, 0x1, P0 ;  /* 0x00000002cfe97211 */ /* 0x000fc600000f0eff */
[----:B------:R-:W0:Y:S01]  /*3ff0*/  LDC R214, c[0x0][0x268] ;  /* 0x00009a00ffd67b82 */ /* 0x000e220000000800 */
[----:B------:R-:W-:Y:S01]  /*4000*/  LEA.HI.X.SX32 R227, R21, R2, 0x1, P1 ;  /* 0x0000000215e37211 */ /* 0x000fe200008f0eff */
[----:B------:R1:W-:Y:S04]  /*4010*/  STL.64 [R1+0xad0], R232 ;  /* 0x000ad0e801007387 */ /* 0x0003e80000100a00 */
[----:B------:R4:W-:Y:S02]  /*4020*/  STL.64 [R1+0xac8], R226 ;  /* 0x000ac8e201007387 */ /* 0x0009e40000100a00 */
[----:B------:R-:W0:Y:S02]  /*4030*/  LDC R61, c[0x0][0x268] ;  /* 0x00009a00ff3d7b82 */ /* 0x000e240000000800 */
[----:B------:R2:W-:Y:S01]  /*4040*/  STL.64 [R1+0xac0], R220 ;  /* 0x000ac0dc01007387 */ /* 0x0005e20000100a00 */
[----:B-1----:R-:W-:-:S05]  /*4050*/  LEA R232, P0, R200, R7, 0x1 ;  /* 0x00000007c8e87211 */ /* 0x002fca00078008ff */
[----:B------:R-:W1:Y:S01]  /*4060*/  LDC R208, c[0x0][0x268] ;  /* 0x00009a00ffd07b82 */ /* 0x000e620000000800 */
[-C--:B----4-:R-:W-:Y:S02]  /*4070*/  LEA R226, P1, R60, R7.reuse, 0x1 ;  /* 0x000000073ce27211 */ /* 0x090fe400078208ff */
[----:B------:R-:W-:Y:S02]  /*4080*/  LEA.HI.X.SX32 R233, R200, R2, 0x1, P0 ;  /* 0x00000002c8e97211 */ /* 0x000fe400000f0eff */
[----:B--2---:R-:W-:-:S03]  /*4090*/  LEA R220, P2, R201, R7, 0x1 ;  /* 0x00000007c9dc7211 */ /* 0x004fc600078408ff */
[----:B------:R-:W2:Y:S01]  /*40a0*/  LDC R42, c[0x0][0x268] ;  /* 0x00009a00ff2a7b82 */ /* 0x000ea20000000800 */
[----:B------:R-:W-:Y:S02]  /*40b0*/  LEA R5, R5, R64, 0x1 ;  /* 0x0000004005057211 */ /* 0x000fe400078e08ff */
[-C--:B------:R-:W-:Y:S02]  /*40c0*/  LEA.HI.X.SX32 R227, R60, R2.reuse, 0x1, P1 ;  /* 0x000000023ce37211 */ /* 0x080fe400008f0eff */
[----:B------:R-:W-:Y:S01]  /*40d0*/  LEA.HI.X.SX32 R221, R201, R2, 0x1, P2 ;  /* 0x00000002c9dd7211 */ /* 0x000fe200010f0eff */
[----:B------:R4:W-:Y:S01]  /*40e0*/  STL.64 [R1+0xab8], R232 ;  /* 0x000ab8e801007387 */ /* 0x0009e20000100a00 */
[----:B------:R-:W-:Y:S01]  /*40f0*/  IMAD R44, R234, 0x2, R5 ;  /* 0x00000002ea2c7824 */ /* 0x000fe200078e0205 */
[----:B------:R-:W2:Y:S02]  /*4100*/  LDC R202, c[0x0][0x268] ;  /* 0x00009a00ffca7b82 */ /* 0x000ea40000000800 */
[----:B------:R3:W-:Y:S01]  /*4110*/  STL.64 [R1+0xab0], R226 ;  /* 0x000ab0e201007387 */ /* 0x0007e20000100a00 */
[----:B------:R-:W-:-:S03]  /*4120*/  IMAD R63, R63, 0x2, R44 ;  /* 0x000000023f3f7824 */ /* 0x000fc600078e022c */
[----:B------:R0:W-:Y:S02]  /*4130*/  STL.64 [R1+0xaa8], R220 ;  /* 0x000aa8dc01007387 */ /* 0x0001e40000100a00 */
[----:B------:R-:W2:Y:S01]  /*4140*/  LDC R29, c[0x0][0x268] ;  /* 0x00009a00ff1d7b82 */ /* 0x000ea20000000800 */
[-C--:B----4-:R-:W-:Y:S02]  /*4150*/  LEA R232, P0, R195, R7.reuse, 0x1 ;  /* 0x00000007c3e87211 */ /* 0x090fe400078008ff */
[----:B---3--:R-:W-:Y:S02]  /*4160*/  LEA R226, P1, R41, R7, 0x1 ;  /* 0x0000000729e27211 */ /* 0x008fe400078208ff */
[----:B------:R-:W-:-:S03]  /*4170*/  LEA.HI.X.SX32 R233, R195, R2, 0x1, P0 ;  /* 0x00000002c3e97211 */ /* 0x000fc600000f0eff */
[----:B------:R-:W3:Y:S01]  /*4180*/  LDC R196, c[0x0][0x268] ;  /* 0x00009a00ffc47b82 */ /* 0x000ee20000000800 */
[C---:B0-----:R-:W-:Y:S02]  /*4190*/  LEA R220, P2, R194.reuse, R7, 0x1 ;  /* 0x00000007c2dc7211 */ /* 0x041fe400078408ff */
[-C--:B------:R-:W-:Y:S02]  /*41a0*/  LEA.HI.X.SX32 R227, R41, R2.reuse, 0x1, P1 ;  /* 0x0000000229e37211 */ /* 0x080fe400008f0eff */
[----:B------:R-:W-:Y:S01]  /*41b0*/  LEA.HI.X.SX32 R221, R194, R2, 0x1, P2 ;  /* 0x00000002c2dd7211 */ /* 0x000fe200010f0eff */
[----:B------:R0:W-:Y:S01]  /*41c0*/  STL.64 [R1+0xaa0], R232 ;  /* 0x000aa0e801007387 */ /* 0x0001e20000100a00 */
[----:B------:R-:W-:Y:S01]  /*41d0*/  LEA R22, R228, R63, 0x1 ;  /* 0x0000003fe4167211 */ /* 0x000fe200078e08ff */
[----:B------:R-:W4:Y:S02]  /*41e0*/  LDC R59, c[0x0][0x268] ;  /* 0x00009a00ff3b7b82 */ /* 0x000f240000000800 */
[----:B------:R1:W-:Y:S04]  /*41f0*/  STL.64 [R1+0xa98], R226 ;  /* 0x000a98e201007387 */ /* 0x0003e80000100a00 */
[----:B------:R1:W-:Y:S02]  /*4200*/  STL.64 [R1+0xa90], R220 ;  /* 0x000a90dc01007387 */ /* 0x0003e40000100a00 */
[----:B------:R-:W4:Y:S01]  /*4210*/  LDC R190, c[0x0][0x268] ;  /* 0x00009a00ffbe7b82 */ /* 0x000f220000000800 */
[-C--:B0-----:R-:W-:Y:S01]  /*4220*/  LEA R232, P0, R189, R7.reuse, 0x1 ;  /* 0x00000007bde87211 */ /* 0x081fe200078008ff */
[----:B------:R-:W-:Y:S01]  /*4230*/  IMAD R43, R43, 0x2, R22 ;  /* 0x000000022b2b7824 */ /* 0x000fe200078e0216 */
[----:B-1----:R-:W-:-:S02]  /*4240*/  LEA R226, P1, R12, R7, 0x1 ;  /* 0x000000070ce27211 */ /* 0x002fc400078208ff */
[----:B------:R-:W-:-:S03]  /*4250*/  LEA.HI.X.SX32 R233, R189, R2, 0x1, P0 ;  /* 0x00000002bde97211 */ /* 0x000fc600000f0eff */
[----:B------:R-:W0:Y:S01]  /*4260*/  LDC R15, c[0x0][0x268] ;  /* 0x00009a00ff0f7b82 */ /* 0x000e220000000800 */
[----:B------:R-:W-:Y:S02]  /*4270*/  LEA R220, P2, R188, R7, 0x1 ;  /* 0x00000007bcdc7211 */ /* 0x000fe400078408ff */
[-C--:B------:R-:W-:Y:S02]  /*4280*/  LEA.HI.X.SX32 R227, R12, R2.reuse, 0x1, P1 ;  /* 0x000000020ce37211 */ /* 0x080fe400008f0eff */
[----:B------:R-:W-:Y:S01]  /*4290*/  LEA.HI.X.SX32 R221, R188, R2, 0x1, P2 ;  /* 0x00000002bcdd7211 */ /* 0x000fe200010f0eff */
[----:B------:R-:W-:Y:S01]  /*42a0*/  IMAD R62, R222, 0x2, R43 ;  /* 0x00000002de3e7824 */ /* 0x000fe200078e022b */
[----:B------:R1:W-:Y:S01]  /*42b0*/  STL.64 [R1+0xa88], R232 ;  /* 0x000a88e801007387 */ /* 0x0003e20000100a00 */
[----:B------:R-:W0:Y:S03]  /*42c0*/  LDC R184, c[0x0][0x268] ;  /* 0x00009a00ffb87b82 */ /* 0x000e260000000800 */
[----:B------:R2:W-:Y:S01]  /*42d0*/  STL.64 [R1+0xa80], R226 ;  /* 0x000a80e201007387 */ /* 0x0005e20000100a00 */
[----:B------:R-:W-:-:S03]  /*42e0*/  LEA R16, R16, R62, 0x1 ;  /* 0x0000003e10107211 */ /* 0x000fc600078e08ff */
[----:B------:R3:W-:Y:S01]  /*42f0*/  STL.64 [R1+0xa78], R220 ;  /* 0x000a78dc01007387 */ /* 0x0007e20000100a00 */
[----:B------:R-:W0:Y:S01]  /*4300*/  LDC R6, c[0x0][0x268] ;  /* 0x00009a00ff067b82 */ /* 0x000e220000000800 */
[-C--:B-1----:R-:W-:Y:S02]  /*4310*/  LEA R232, P0, R58, R7.reuse, 0x1 ;  /* 0x000000073ae87211 */ /* 0x082fe400078008ff */
[----:B--2---:R-:W-:-:S05]  /*4320*/  LEA R226, P1, R182, R7, 0x1 ;  /* 0x00000007b6e27211 */ /* 0x004fca00078208ff */
[----:B------:R-:W1:Y:S01]  /*4330*/  LDC R178, c[0x0][0x268] ;  /* 0x00009a00ffb27b82 */ /* 0x000e620000000800 */
[-C--:B------:R-:W-:Y:S02]  /*4340*/  LEA.HI.X.SX32 R233, R58, R2.reuse, 0x1, P0 ;  /* 0x000000023ae97211 */ /* 0x080fe400000f0eff */
[C---:B---3--:R-:W-:Y:S02]  /*4350*/  LEA R220, P2, R183.reuse, R7, 0x1 ;  /* 0x00000007b7dc7211 */ /* 0x048fe400078408ff */
[-C--:B------:R-:W-:Y:S02]  /*4360*/  LEA.HI.X.SX32 R227, R182, R2.reuse, 0x1, P1 ;  /* 0x00000002b6e37211 */ /* 0x080fe400008f0eff */
[----:B------:R-:W-:Y:S01]  /*4370*/  LEA.HI.X.SX32 R221, R183, R2, 0x1, P2 ;  /* 0x00000002b7dd7211 */ /* 0x000fe200010f0eff */
[----:B------:R-:W-:Y:S01]  /*4380*/  IMAD R30, R214, 0x2, R16 ;  /* 0x00000002d61e7824 */ /* 0x000fe200078e0210 */
[----:B------:R2:W-:Y:S01]  /*4390*/  STL.64 [R1+0xa70], R232 ;  /* 0x000a70e801007387 */ /* 0x0005e20000100a00 */
[----:B------:R-:W3:Y:S03]  /*43a0*/  LDC R57, c[0x0][0x268] ;  /* 0x00009a00ff397b82 */ /* 0x000ee60000000800 */
[----:B------:R4:W-:Y:S01]  /*43b0*/  STL.64 [R1+0xa68], R226 ;  /* 0x000a68e201007387 */ /* 0x0009e20000100a00 */
[----:B------:R-:W-:-:S03]  /*43c0*/  IMAD R61, R61, 0x2, R30 ;  /* 0x000000023d3d7824 */ /* 0x000fc600078e021e */
[----:B------:R0:W-:Y:S01]  /*43d0*/  STL.64 [R1+0xa60], R220 ;  /* 0x000a60dc01007387 */ /* 0x0001e20000100a00 */
[----:B------:R-:W3:Y:S01]  /*43e0*/  LDC R172, c[0x0][0x268] ;  /* 0x00009a00ffac7b82 */ /* 0x000ee20000000800 */
[-C--:B--2---:R-:W-:Y:S02]  /*43f0*/  LEA R232, P0, R40, R7.reuse, 0x1 ;  /* 0x0000000728e87211 */ /* 0x084fe400078008ff */
[----:B----4-:R-:W-:-:S05]  /*4400*/  LEA R226, P1, R177, R7, 0x1 ;  /* 0x00000007b1e27211 */ /* 0x010fca00078208ff */
[----:B------:R-:W2:Y:S01]  /*4410*/  LDC R39, c[0x0][0x268] ;  /* 0x00009a00ff277b82 */ /* 0x000ea20000000800 */
[-C--:B------:R-:W-:Y:S02]  /*4420*/  LEA.HI.X.SX32 R233, R40, R2.reuse, 0x1, P0 ;  /* 0x0000000228e97211 */ /* 0x080fe400000f0eff */
[C---:B0-----:R-:W-:Y:S02]  /*4430*/  LEA R220, P2, R176.reuse, R7, 0x1 ;  /* 0x00000007b0dc7211 */ /* 0x041fe400078408ff */
[-C--:B------:R-:W-:Y:S02]  /*4440*/  LEA.HI.X.SX32 R227, R177, R2.reuse, 0x1, P1 ;  /* 0x00000002b1e37211 */ /* 0x080fe400008f0eff */
[----:B------:R-:W-:Y:S01]  /*4450*/  LEA.HI.X.SX32 R221, R176, R2, 0x1, P2 ;  /* 0x00000002b0dd7211 */ /* 0x000fe200010f0eff */
[----:B------:R-:W0:Y:S01]  /*4460*/  LDC R166, c[0x0][0x268] ;  /* 0x00009a00ffa67b82 */ /* 0x000e220000000800 */
[----:B------:R-:W-:Y:S01]  /*4470*/  LEA R21, R208, R61, 0x1 ;  /* 0x0000003dd0157211 */ /* 0x000fe200078e08ff */
[----:B------:R4:W-:Y:S04]  /*4480*/  STL.64 [R1+0xa58], R232 ;  /* 0x000a58e801007387 */ /* 0x0009e80000100a00 */
[----:B------:R1:W-:Y:S01]  /*4490*/  STL.64 [R1+0xa50], R226 ;  /* 0x000a50e201007387 */ /* 0x0003e20000100a00 */
[----:B------:R-:W-:Y:S01]  /*44a0*/  IMAD R42, R42, 0x2, R21 ;  /* 0x000000022a2a7824 */ /* 0x000fe200078e0215 */
[----:B------:R-:W0:Y:S02]  /*44b0*/  LDC R20, c[0x0][0x268] ;  /* 0x00009a00ff147b82 */ /* 0x000e240000000800 */
[----:B------:R1:W-:Y:S01]  /*44c0*/  STL.64 [R1+0xa48], R220 ;  /* 0x000a48dc01007387 */ /* 0x0003e20000100a00 */
[----:B----4-:R-:W-:-:S05]  /*44d0*/  LEA R232, P0, R171, R7, 0x1 ;  /* 0x00000007abe87211 */ /* 0x010fca00078008ff */
[----:B------:R-:W4:Y:S01]  /*44e0*/  LDC R159, c[0x0][0x268] ;  /* 0x00009a00ff9f7b82 */ /* 0x000f220000000800 */
[-C--:B-1----:R-:W-:Y:S02]  /*44f0*/  LEA R226, P1, R28, R7.reuse, 0x1 ;  /* 0x000000071ce27211 */ /* 0x082fe400078208ff */
[-C--:B------:R-:W-:Y:S02]  /*4500*/  LEA.HI.X.SX32 R233, R171, R2.reuse, 0x1, P0 ;  /* 0x00000002abe97211 */ /* 0x080fe400000f0eff */
[----:B------:R-:W-:Y:S01]  /*4510*/  LEA R220, P2, R170, R7, 0x1 ;  /* 0x00000007aadc7211 */ /* 0x000fe200078408ff */
[----:B------:R-:W-:Y:S01]  /*4520*/  IMAD R60, R202, 0x2, R42 ;  /* 0x00000002ca3c7824 */ /* 0x000fe200078e022a */
[-C--:B------:R-:W-:Y:S01]  /*4530*/  LEA.HI.X.SX32 R227, R28, R2.reuse, 0x1, P1 ;  /* 0x000000021ce37211 */ /* 0x080fe200008f0eff */
[----:B------:R-:W1:Y:S01]  /*4540*/  LDC R55, c[0x0][0x268] ;  /* 0x00009a00ff377b82 */ /* 0x000e620000000800 */
[----:B------:R-:W-:Y:S01]  /*4550*/  LEA.HI.X.SX32 R221, R170, R2, 0x1, P2 ;  /* 0x00000002aadd7211 */ /* 0x000fe200010f0eff */
[----:B------:R3:W-:Y:S01]  /*4560*/  STL.64 [R1+0xa40], R232 ;  /* 0x000a40e801007387 */ /* 0x0007e20000100a00 */
[----:B------:R-:W-:-:S03]  /*4570*/  LEA R29, R29, R60, 0x1 ;  /* 0x0000003c1d1d7211 */ /* 0x000fc600078e08ff */
[----:B------:R2:W-:Y:S02]  /*4580*/  STL.64 [R1+0xa38], R226 ;  /* 0x000a38e201007387 */ /* 0x0005e40000100a00 */
[----:B------:R-:W1:Y:S02]  /*4590*/  LDC R11, c[0x0][0x268] ;  /* 0x00009a00ff0b7b82 */ /* 0x000e640000000800 */
[----:B------:R2:W-:Y:S01]  /*45a0*/  STL.64 [R1+0xa30], R220 ;  /* 0x000a30dc01007387 */ /* 0x0005e20000100a00 */
[----:B---3--:R-:W-:-:S05]  /*45b0*/  LEA R232, P0, R56, R7, 0x1 ;  /* 0x0000000738e87211 */ /* 0x008fca00078008ff */
[----:B------:R-:W3:Y:S01]  /*45c0*/  LDC R38, c[0x0][0x268] ;  /* 0x00009a00ff267b82 */ /* 0x000ee20000000800 */
[-C--:B--2---:R-:W-:Y:S02]  /*45d0*/  LEA R226, P1, R164, R7.reuse, 0x1 ;  /* 0x00000007a4e27211 */ /* 0x084fe400078208ff */
[-C--:B------:R-:W-:Y:S02]  /*45e0*/  LEA.HI.X.SX32 R233, R56, R2.reuse, 0x1, P0 ;  /* 0x0000000238e97211 */ /* 0x080fe400000f0eff */
[C---:B------:R-:W-:Y:S01]  /*45f0*/  LEA R220, P2, R165.reuse, R7, 0x1 ;  /* 0x00000007a5dc7211 */ /* 0x040fe200078408ff */
[----:B------:R-:W-:Y:S01]  /*4600*/  IMAD R41, R196, 0x2, R29 ;  /* 0x00000002c4297824 */ /* 0x000fe200078e021d */
[-C--:B------:R-:W-:Y:S01]  /*4610*/  LEA.HI.X.SX32 R227, R164, R2.reuse, 0x1, P1 ;  /* 0x00000002a4e37211 */ /* 0x080fe200008f0eff */
[----:B------:R-:W2:Y:S01]  /*4620*/  LDC R54, c[0x0][0x268] ;  /* 0x00009a00ff367b82 */ /* 0x000ea20000000800 */
[----:B------:R-:W-:Y:S01]  /*4630*/  LEA.HI.X.SX32 R221, R165, R2, 0x1, P2 ;  /* 0x00000002a5dd7211 */ /* 0x000fe200010f0eff */
[----:B------:R0:W-:Y:S01]  /*4640*/  STL.64 [R1+0xa28], R232 ;  /* 0x000a28e801007387 */ /* 0x0001e20000100a00 */
[----:B------:R-:W-:-:S03]  /*4650*/  IMAD R59, R59, 0x2, R41 ;  /* 0x000000023b3b7824 */ /* 0x000fc600078e0229 */
[----:B------:R4:W-:Y:S02]  /*4660*/  STL.64 [R1+0xa20], R226 ;  /* 0x000a20e201007387 */ /* 0x0009e40000100a00 */
[----:B------:R-:W2:Y:S02]  /*4670*/  LDC R19, c[0x0][0x268] ;  /* 0x00009a00ff137b82 */ /* 0x000ea40000000800 */
[----:B------:R4:W-:Y:S01]  /*4680*/  STL.64 [R1+0xa18], R220 ;  /* 0x000a18dc01007387 */ /* 0x0009e20000100a00 */
[----:B0-----:R-:W-:-:S05]  /*4690*/  LEA R232, P0, R27, R7, 0x1 ;  /* 0x000000071be87211 */ /* 0x001fca00078008ff */
[----:B------:R-:W0:Y:S01]  /*46a0*/  LDC R37, c[0x0][0x268] ;  /* 0x00009a00ff257b82 */ /* 0x000e220000000800 */
[-C--:B----4-:R-:W-:Y:S02]  /*46b0*/  LEA R226, P1, R158, R7.reuse, 0x1 ;  /* 0x000000079ee27211 */ /* 0x090fe400078208ff */
[-C--:B------:R-:W-:Y:S02]  /*46c0*/  LEA.HI.X.SX32 R233, R27, R2.reuse, 0x1, P0 ;  /* 0x000000021be97211 */ /* 0x080fe400000f0eff */
[----:B------:R-:W-:Y:S02]  /*46d0*/  LEA R220, P2, R160, R7, 0x1 ;  /* 0x00000007a0dc7211 */ /* 0x000fe400078408ff */
[----:B------:R-:W-:Y:S01]  /*46e0*/  LEA R12, R190, R59, 0x1 ;  /* 0x0000003bbe0c7211 */ /* 0x000fe200078e08ff */
[----:B------:R-:W4:Y:S01]  /*46f0*/  LDC R53, c[0x0][0x268] ;  /* 0x00009a00ff357b82 */ /* 0x000f220000000800 */
[-C--:B------:R-:W-:Y:S02]  /*4700*/  LEA.HI.X.SX32 R227, R158, R2.reuse, 0x1, P1 ;  /* 0x000000029ee37211 */ /* 0x080fe400008f0eff */
[----:B------:R-:W-:Y:S01]  /*4710*/  LEA.HI.X.SX32 R221, R160, R2, 0x1, P2 ;  /* 0x00000002a0dd7211 */ /* 0x000fe200010f0eff */
[----:B------:R1:W-:Y:S01]  /*4720*/  STL.64 [R1+0xa10], R232 ;  /* 0x000a10e801007387 */ /* 0x0003e20000100a00 */
[----:B------:R-:W-:-:S03]  /*4730*/  IMAD R15, R15, 0x2, R12 ;  /* 0x000000020f0f7824 */ /* 0x000fc600078e020c */
[----:B------:R3:W-:Y:S01]  /*4740*/  STL.64 [R1+0xa08], R226 ;  /* 0x000a08e201007387 */ /* 0x0007e20000100a00 */
[----:B------:R-:W-:Y:S01]  /*4750*/  IMAD R58, R184, 0x2, R15 ;  /* 0x00000002b83a7824 */ /* 0x000fe200078e020f */
[----:B------:R-:W4:Y:S02]  /*4760*/  LDC R8, c[0x0][0x268] ;  /* 0x00009a00ff087b82 */ /* 0x000f240000000800 */
[----:B------:R3:W-:Y:S01]  /*4770*/  STL.64 [R1+0xa00], R220 ;  /* 0x000a00dc01007387 */ /* 0x0007e20000100a00 */
[----:B-1----:R-:W-:-:S05]  /*4780*/  LEA R232, P0, R152, R7, 0x1 ;  /* 0x0000000798e87211 */ /* 0x002fca00078008ff */
[----:B------:R-:W1:Y:S01]  /*4790*/  LDC R26, c[0x0][0x268] ;  /* 0x00009a00ff1a7b82 */ /* 0x000e620000000800 */
[CC--:B---3--:R-:W-:Y:S02]  /*47a0*/  LEA R226, P1, R153.reuse, R7.reuse, 0x1 ;  /* 0x0000000799e27211 */ /* 0x0c8fe400078208ff */
[-C--:B------:R-:W-:Y:S02]  /*47b0*/  LEA.HI.X.SX32 R233, R152, R2.reuse, 0x1, P0 ;  /* 0x0000000298e97211 */ /* 0x080fe400000f0eff */
[C---:B------:R-:W-:Y:S02]  /*47c0*/  LEA R220, P2, R154.reuse, R7, 0x1 ;  /* 0x000000079adc7211 */ /* 0x040fe400078408ff */
[-C--:B------:R-:W-:Y:S01]  /*47d0*/  LEA.HI.X.SX32 R227, R153, R2.reuse, 0x1, P1 ;  /* 0x0000000299e37211 */ /* 0x080fe200008f0eff */
[----:B------:R-:W3:Y:S01]  /*47e0*/  LDC R52, c[0x0][0x268] ;  /* 0x00009a00ff347b82 */ /* 0x000ee20000000800 */
[----:B------:R-:W-:Y:S01]  /*47f0*/  LEA.HI.X.SX32 R221, R154, R2, 0x1, P2 ;  /* 0x000000029add7211 */ /* 0x000fe200010f0eff */
[----:B------:R2:W-:Y:S01]  /*4800*/  STL.64 [R1+0x9f8], R232 ;  /* 0x0009f8e801007387 */ /* 0x0005e20000100a00 */
[----:B------:R-:W-:-:S03]  /*4810*/  LEA R6, R6, R58, 0x1 ;  /* 0x0000003a06067211 */ /* 0x000fc600078e08ff */
[----:B------:R0:W-:Y:S02]  /*4820*/  STL.64 [R1+0x9f0], R226 ;  /* 0x0009f0e201007387 */ /* 0x0001e40000100a00 */
[----:B------:R-:W3:Y:S02]  /*4830*/  LDC R14, c[0x0][0x268] ;  /* 0x00009a00ff0e7b82 */ /* 0x000ee40000000800 */
[----:B------:R0:W-:Y:S01]  /*4840*/  STL.64 [R1+0x9e8], R220 ;  /* 0x0009e8dc01007387 */ /* 0x0001e20000100a00 */
[----:B--2---:R-:W-:Y:S01]  /*4850*/  LEA R232, P0, R146, R7, 0x1 ;  /* 0x0000000792e87211 */ /* 0x004fe200078008ff */
[----:B------:R-:W-:-:S04]  /*4860*/  IMAD R40, R178, 0x2, R6 ;  /* 0x00000002b2287824 */ /* 0x000fc800078e0206 */
[----:B------:R-:W2:Y:S01]  /*4870*/  LDC R36, c[0x0][0x268] ;  /* 0x00009a00ff247b82 */ /* 0x000ea20000000800 */
[CC--:B0-----:R-:W-:Y:S02]  /*4880*/  LEA R226, P1, R147.reuse, R7.reuse, 0x1 ;  /* 0x0000000793e27211 */ /* 0x0c1fe400078208ff */
[-C--:B------:R-:W-:Y:S02]  /*4890*/  LEA.HI.X.SX32 R233, R146, R2.reuse, 0x1, P0 ;  /* 0x0000000292e97211 */ /* 0x080fe400000f0eff */
[C---:B------:R-:W-:Y:S02]  /*48a0*/  LEA R220, P2, R148.reuse, R7, 0x1 ;  /* 0x0000000794dc7211 */ /* 0x040fe400078408ff */
[-C--:B------:R-:W-:Y:S01]  /*48b0*/  LEA.HI.X.SX32 R227, R147, R2.reuse, 0x1, P1 ;  /* 0x0000000293e37211 */ /* 0x080fe200008f0eff */
[----:B------:R-:W0:Y:S01]  /*48c0*/  LDC R51, c[0x0][0x268] ;  /* 0x00009a00ff337b82 */ /* 0x000e220000000800 */
[----:B------:R-:W-:Y:S01]  /*48d0*/  LEA.HI.X.SX32 R221, R148, R2, 0x1, P2 ;  /* 0x0000000294dd7211 */ /* 0x000fe200010f0eff */
[----:B------:R-:W-:Y:S01]  /*48e0*/  IMAD R57, R57, 0x2, R40 ;  /* 0x0000000239397824 */ /* 0x000fe200078e0228 */
[----:B------:R4:W-:Y:S04]  /*48f0*/  STL.64 [R1+0x9e0], R232 ;  /* 0x0009e0e801007387 */ /* 0x0009e80000100a00 */
[----:B------:R1:W-:Y:S01]  /*4900*/  STL.64 [R1+0x9d8], R226 ;  /* 0x0009d8e201007387 */ /* 0x0003e20000100a00 */
[----:B------:R-:W-:Y:S01]  /*4910*/  LEA R28, R172, R57, 0x1 ;  /* 0x00000039ac1c7211 */ /* 0x000fe200078e08ff */
[----:B------:R-:W0:Y:S02]  /*4920*/  LDC R25, c[0x0][0x268] ;  /* 0x00009a00ff197b82 */ /* 0x000e240000000800 */
[----:B------:R1:W-:Y:S01]  /*4930*/  STL.64 [R1+0x9d0], R220 ;  /* 0x0009d0dc01007387 */ /* 0x0003e20000100a00 */
[----:B----4-:R-:W-:-:S05]  /*4940*/  LEA R232, P0, R140, R7, 0x1 ;  /* 0x000000078ce87211 */ /* 0x010fca00078008ff */
[----:B------:R-:W4:Y:S01]  /*4950*/  LDC R35, c[0x0][0x268] ;  /* 0x00009a00ff237b82 */ /* 0x000f220000000800 */
[CC--:B-1----:R-:W-:Y:S02]  /*4960*/  LEA R226, P1, R141.reuse, R7.reuse, 0x1 ;  /* 0x000000078de27211 */ /* 0x0c2fe400078208ff */
[-C--:B------:R-:W-:Y:S02]  /*4970*/  LEA.HI.X.SX32 R233, R140, R2.reuse, 0x1, P0 ;  /* 0x000000028ce97211 */ /* 0x080fe400000f0eff */
[CC--:B------:R-:W-:Y:S02]  /*4980*/  LEA R220, P2, R142.reuse, R7.reuse, 0x1 ;  /* 0x000000078edc7211 */ /* 0x0c0fe400078408ff */
[-C--:B------:R-:W-:Y:S01]  /*4990*/  LEA.HI.X.SX32 R227, R141, R2.reuse, 0x1, P1 ;  /* 0x000000028de37211 */ /* 0x080fe200008f0eff */
[----:B------:R-:W1:Y:S01]  /*49a0*/  LDC R50, c[0x0][0x268] ;  /* 0x00009a00ff327b82 */ /* 0x000e620000000800 */
[----:B------:R-:W-:Y:S01]  /*49b0*/  LEA.HI.X.SX32 R221, R142, R2, 0x1, P2 ;  /* 0x000000028edd7211 */ /* 0x000fe200010f0eff */
[----:B------:R-:W-:Y:S01]  /*49c0*/  IMAD R39, R39, 0x2, R28 ;  /* 0x0000000227277824 */ /* 0x000fe200078e021c */
[----:B------:R3:W-:Y:S04]  /*49d0*/  STL.64 [R1+0x9c8], R232 ;  /* 0x0009c8e801007387 */ /* 0x0007e80000100a00 */
[----:B------:R2:W-:Y:S01]  /*49e0*/  STL.64 [R1+0x9c0], R226 ;  /* 0x0009c0e201007387 */ /* 0x0005e20000100a00 */
[----:B------:R-:W-:Y:S01]  /*49f0*/  IMAD R56, R166, 0x2, R39 ;  /* 0x00000002a6387824 */ /* 0x000fe200078e0227 */
[----:B------:R-:W1:Y:S02]  /*4a00*/  LDC R9, c[0x0][0x268] ;  /* 0x00009a00ff097b82 */ /* 0x000e640000000800 */
[----:B------:R2:W-:Y:S01]  /*4a10*/  STL.64 [R1+0x9b8], R220 ;  /* 0x0009b8dc01007387 */ /* 0x0005e20000100a00 */
[----:B---3--:R-:W-:-:S05]  /*4a20*/  LEA R232, P0, R134, R7, 0x1 ;  /* 0x0000000786e87211 */ /* 0x008fca00078008ff */
[----:B------:R-:W3:Y:S01]  /*4a30*/  LDC R18, c[0x0][0x268] ;  /* 0x00009a00ff127b82 */ /* 0x000ee20000000800 */
[CC--:B--2---:R-:W-:Y:S02]  /*4a40*/  LEA R226, P1, R135.reuse, R7.reuse, 0x1 ;  /* 0x0000000787e27211 */ /* 0x0c4fe400078208ff */
[-C--:B------:R-:W-:Y:S02]  /*4a50*/  LEA.HI.X.SX32 R233, R134, R2.reuse, 0x1, P0 ;  /* 0x0000000286e97211 */ /* 0x080fe400000f0eff */
[CC--:B------:R-:W-:Y:S02]  /*4a60*/  LEA R220, P2, R136.reuse, R7.reuse, 0x1 ;  /* 0x0000000788dc7211 */ /* 0x0c0fe400078408ff */
[-C--:B------:R-:W-:Y:S01]  /*4a70*/  LEA.HI.X.SX32 R227, R135, R2.reuse, 0x1, P1 ;  /* 0x0000000287e37211 */ /* 0x080fe200008f0eff */
[----:B------:R-:W2:Y:S01]  /*4a80*/  LDC R49, c[0x0][0x268] ;  /* 0x00009a00ff317b82 */ /* 0x000ea20000000800 */
[----:B------:R-:W-:Y:S02]  /*4a90*/  LEA.HI.X.SX32 R221, R136, R2, 0x1, P2 ;  /* 0x0000000288dd7211 */ /* 0x000fe400010f0eff */
[----:B------:R-:W-:Y:S01]  /*4aa0*/  LEA R20, R20, R56, 0x1 ;  /* 0x0000003814147211 */ /* 0x000fe200078e08ff */
[----:B------:R0:W-:Y:S04]  /*4ab0*/  STL.64 [R1+0x9b0], R232 ;  /* 0x0009b0e801007387 */ /* 0x0001e80000100a00 */
[----:B------:R4:W-:Y:S01]  /*4ac0*/  STL.64 [R1+0x9a8], R226 ;  /* 0x0009a8e201007387 */ /* 0x0009e20000100a00 */
[----:B------:R-:W-:Y:S01]  /*4ad0*/  IMAD R27, R159, 0x2, R20 ;  /* 0x000000029f1b7824 */ /* 0x000fe200078e0214 */
[----:B------:R-:W2:Y:S02]  /*4ae0*/  LDC R13, c[0x0][0x268] ;  /* 0x00009a00ff0d7b82 */ /* 0x000ea40000000800 */
[----:B------:R4:W-:Y:S01]  /*4af0*/  STL.64 [R1+0x9a0], R220 ;  /* 0x0009a0dc01007387 */ /* 0x0009e20000100a00 */
[----:B0-----:R-:W-:-:S05]  /*4b00*/  LEA R232, P0, R128, R7, 0x1 ;  /* 0x0000000780e87211 */ /* 0x001fca00078008ff */
[----:B------:R-:W0:Y:S01]  /*4b10*/  LDC R34, c[0x0][0x268] ;  /* 0x00009a00ff227b82 */ /* 0x000e220000000800 */
[-C--:B----4-:R-:W-:Y:S02]  /*4b20*/  LEA R226, P1, R129, R7.reuse, 0x1 ;  /* 0x0000000781e27211 */ /* 0x090fe400078208ff */
[-C--:B------:R-:W-:Y:S02]  /*4b30*/  LEA.HI.X.SX32 R233, R128, R2.reuse, 0x1, P0 ;  /* 0x0000000280e97211 */ /* 0x080fe400000f0eff */
[C---:B------:R-:W-:Y:S01]  /*4b40*/  LEA R220, P2, R130.reuse, R7, 0x1 ;  /* 0x0000000782dc7211 */ /* 0x040fe200078408ff */
[----:B------:R-:W-:Y:S01]  /*4b50*/  IMAD R55, R55, 0x2, R27 ;  /* 0x0000000237377824 */ /* 0x000fe200078e021b */
[-C--:B------:R-:W-:Y:S01]  /*4b60*/  LEA.HI.X.SX32 R227, R129, R2.reuse, 0x1, P1 ;  /* 0x0000000281e37211 */ /* 0x080fe200008f0eff */
[----:B------:R-:W4:Y:S01]  /*4b70*/  LDC R48, c[0x0][0x268] ;  /* 0x00009a00ff307b82 */ /* 0x000f220000000800 */
[----:B------:R-:W-:Y:S01]  /*4b80*/  LEA.HI.X.SX32 R221, R130, R2, 0x1, P2 ;  /* 0x0000000282dd7211 */ /* 0x000fe200010f0eff */
[----:B------:R1:W-:Y:S01]  /*4b90*/  STL.64 [R1+0x998], R232 ;  /* 0x000998e801007387 */ /* 0x0003e20000100a00 */
[----:B------:R-:W-:-:S03]  /*4ba0*/  LEA R11, R11, R55, 0x1 ;  /* 0x000000370b0b7211 */ /* 0x000fc600078e08ff */
[----:B------:R3:W-:Y:S02]  /*4bb0*/  STL.64 [R1+0x990], R226 ;  /* 0x000990e201007387 */ /* 0x0007e40000100a00 */
[----:B------:R-:W4:Y:S02]  /*4bc0*/  LDC R24, c[0x0][0x268] ;  /* 0x00009a00ff187b82 */ /* 0x000f240000000800 */
[----:B------:R3:W-:Y:S01]  /*4bd0*/  STL.64 [R1+0x988], R220 ;  /* 0x000988dc01007387 */ /* 0x0007e20000100a00 */
[----:B-1----:R-:W-:-:S05]  /*4be0*/  LEA R232, P0, R122, R7, 0x1 ;  /* 0x000000077ae87211 */ /* 0x002fca00078008ff */
[----:B------:R-:W1:Y:S01]  /*4bf0*/  LDC R33, c[0x0][0x268] ;  /* 0x00009a00ff217b82 */ /* 0x000e620000000800 */
[CC--:B---3--:R-:W-:Y:S02]  /*4c00*/  LEA R226, P1, R123.reuse, R7.reuse, 0x1 ;  /* 0x000000077be27211 */ /* 0x0c8fe400078208ff */
[-C--:B------:R-:W-:Y:S02]  /*4c10*/  LEA.HI.X.SX32 R233, R122, R2.reuse, 0x1, P0 ;  /* 0x000000027ae97211 */ /* 0x080fe400000f0eff */
[----:B------:R-:W-:Y:S01]  /*4c20*/  LEA R220, P2, R124, R7, 0x1 ;  /* 0x000000077cdc7211 */ /* 0x000fe200078408ff */
[----:B------:R-:W-:Y:S01]  /*4c30*/  IMAD R38, R38, 0x2, R11 ;  /* 0x0000000226267824 */ /* 0x000fe200078e020b */
[-C--:B------:R-:W-:Y:S01]  /*4c40*/  LEA.HI.X.SX32 R227, R123, R2.reuse, 0x1, P1 ;  /* 0x000000027be37211 */ /* 0x080fe200008f0eff */
[----:B------:R-:W3:Y:S01]  /*4c50*/  LDC R47, c[0x0][0x268] ;  /* 0x00009a00ff2f7b82 */ /* 0x000ee20000000800 */
[----:B------:R-:W-:Y:S01]  /*4c60*/  LEA.HI.X.SX32 R221, R124, R2, 0x1, P2 ;  /* 0x000000027cdd7211 */ /* 0x000fe200010f0eff */
[----:B------:R2:W-:Y:S01]  /*4c70*/  STL.64 [R1+0x980], R232 ;  /* 0x000980e801007387 */ /* 0x0005e20000100a00 */
[----:B------:R-:W-:-:S03]  /*4c80*/  IMAD R54, R54, 0x2, R38 ;  /* 0x0000000236367824 */ /* 0x000fc600078e0226 */
[----:B------:R0:W-:Y:S02]  /*4c90*/  STL.64 [R1+0x978], R226 ;  /* 0x000978e201007387 */ /* 0x0001e40000100a00 */
[----:B------:R-:W3:Y:S02]  /*4ca0*/  LDC R17, c[0x0][0x268] ;  /* 0x00009a00ff117b82 */ /* 0x000ee40000000800 */
[----:B------:R0:W-:Y:S01]  /*4cb0*/  STL.64 [R1+0x970], R220 ;  /* 0x000970dc01007387 */ /* 0x0001e20000100a00 */
[----:B--2---:R-:W-:-:S05]  /*4cc0*/  LEA R232, P0, R116, R7, 0x1 ;  /* 0x0000000774e87211 */ /* 0x004fca00078008ff */
[----:B------:R-:W2:Y:S01]  /*4cd0*/  LDC R23, c[0x0][0x268] ;  /* 0x00009a00ff177b82 */ /* 0x000ea20000000800 */
[-C--:B0-----:R-:W-:Y:S02]  /*4ce0*/  LEA R226, P1, R117, R7.reuse, 0x1 ;  /* 0x0000000775e27211 */ /* 0x081fe400078208ff */
[----:B------:R-:W-:Y:S02]  /*4cf0*/  LEA.HI.X.SX32 R233, R116, R2, 0x1, P0 ;  /* 0x0000000274e97211 */ /* 0x000fe400000f0eff */
[C---:B------:R-:W-:Y:S02]  /*4d00*/  LEA R220, P2, R118.reuse, R7, 0x1 ;  /* 0x0000000776dc7211 */ /* 0x040fe400078408ff */
[----:B------:R-:W-:Y:S01]  /*4d10*/  LEA R19, R19, R54, 0x1 ;  /* 0x0000003613137211 */ /* 0x000fe200078e08ff */
[----:B------:R-:W0:Y:S01]  /*4d20*/  LDC R46, c[0x0][0x268] ;  /* 0x00009a00ff2e7b82 */ /* 0x000e220000000800 */
[-C--:B------:R-:W-:Y:S02]  /*4d30*/  LEA.HI.X.SX32 R227, R117, R2.reuse, 0x1, P1 ;  /* 0x0000000275e37211 */ /* 0x080fe400008f0eff */
[----:B------:R-:W-:Y:S01]  /*4d40*/  LEA.HI.X.SX32 R221, R118, R2, 0x1, P2 ;  /* 0x0000000276dd7211 */ /* 0x000fe200010f0eff */
[----:B------:R4:W-:Y:S01]  /*4d50*/  STL.64 [R1+0x968], R232 ;  /* 0x000968e801007387 */ /* 0x0009e20000100a00 */
[----:B------:R-:W-:-:S03]  /*4d60*/  IMAD R37, R37, 0x2, R19 ;  /* 0x0000000225257824 */ /* 0x000fc600078e0213 */
[----:B------:R1:W-:Y:S01]  /*4d70*/  STL.64 [R1+0x960], R226 ;  /* 0x000960e201007387 */ /* 0x0003e20000100a00 */
[----:B------:R-:W-:Y:S01]  /*4d80*/  IMAD R53, R53, 0x2, R37 ;  /* 0x0000000235357824 */ /* 0x000fe200078e0225 */
[----:B------:R-:W0:Y:S02]  /*4d90*/  LDC R3, c[0x0][0x268] ;  /* 0x00009a00ff037b82 */ /* 0x000e240000000800 */
[----:B------:R1:W-:Y:S01]  /*4da0*/  STL.64 [R1+0x958], R220 ;  /* 0x000958dc01007387 */ /* 0x0003e20000100a00 */
[----:B----4-:R-:W-:-:S05]  /*4db0*/  LEA R232, P0, R110, R7, 0x1 ;  /* 0x000000076ee87211 */ /* 0x010fca00078008ff */
[----:B------:R-:W4:Y:S01]  /*4dc0*/  LDC R32, c[0x0][0x268] ;  /* 0x00009a00ff207b82 */ /* 0x000f220000000800 */
[CC--:B-1----:R-:W-:Y:S02]  /*4dd0*/  LEA R226, P1, R111.reuse, R7.reuse, 0x1 ;  /* 0x000000076fe27211 */ /* 0x0c2fe400078208ff */
[-C--:B------:R-:W-:Y:S02]  /*4de0*/  LEA.HI.X.SX32 R233, R110, R2.reuse, 0x1, P0 ;  /* 0x000000026ee97211 */ /* 0x080fe400000f0eff */
[C---:B------:R-:W-:Y:S02]  /*4df0*/  LEA R220, P2, R112.reuse, R7, 0x1 ;  /* 0x0000000770dc7211 */ /* 0x040fe400078408ff */
        /* <DEDUP_REMOVED lines=8> */
[----:B---3--:R-:W-:Y:S01]  /*4e80*/  LEA R232, P0, R104, R7, 0x1 ;  /* 0x0000000768e87211 */ /* 0x008fe200078008ff */
[----:B------:R-:W-:-:S04]  /*4e90*/  IMAD R26, R26, 0x2, R8 ;  /* 0x000000021a1a7824 */ /* 0x000fc800078e0208 */
[----:B------:R-:W3:Y:S01]  /*4ea0*/  LDC R66, c[0x0][0x268] ;  /* 0x00009a00ff427b82 */ /* 0x000ee20000000800 */
[CC--:B--2---:R-:W-:Y:S02]  /*4eb0*/  LEA R226, P1, R105.reuse, R7.reuse, 0x1 ;  /* 0x0000000769e27211 */ /* 0x0c4fe400078208ff */
[-C--:B------:R-:W-:Y:S02]  /*4ec0*/  LEA.HI.X.SX32 R233, R104, R2.reuse, 0x1, P0 ;  /* 0x0000000268e97211 */ /* 0x080fe400000f0eff */
[CC--:B------:R-:W-:Y:S02]  /*4ed0*/  LEA R220, P2, R106.reuse, R7.reuse, 0x1 ;  /* 0x000000076adc7211 */ /* 0x0c0fe400078408ff */
[-C--:B------:R-:W-:Y:S01]  /*4ee0*/  LEA.HI.X.SX32 R227, R105, R2.reuse, 0x1, P1 ;  /* 0x0000000269e37211 */ /* 0x080fe200008f0eff */
[----:B------:R-:W2:Y:S01]  /*4ef0*/  LDC R67, c[0x0][0x268] ;  /* 0x00009a00ff437b82 */ /* 0x000ea20000000800 */
[----:B------:R-:W-:Y:S01]  /*4f00*/  LEA.HI.X.SX32 R221, R106, R2, 0x1, P2 ;  /* 0x000000026add7211 */ /* 0x000fe200010f0eff */
[----:B------:R-:W-:Y:S01]  /*4f10*/  IMAD R52, R52, 0x2, R26 ;  /* 0x0000000234347824 */ /* 0x000fe200078e021a */
[----:B------:R0:W-:Y:S04]  /*4f20*/  STL.64 [R1+0x938], R232 ;  /* 0x000938e801007387 */ /* 0x0001e80000100a00 */
[----:B------:R4:W-:Y:S01]  /*4f30*/  STL.64 [R1+0x930], R226 ;  /* 0x000930e201007387 */ /* 0x0009e20000100a00 */
[----:B------:R-:W-:Y:S01]  /*4f40*/  LEA R14, R14, R52, 0x1 ;  /* 0x000000340e0e7211 */ /* 0x000fe200078e08ff */
[----:B------:R-:W2:Y:S02]  /*4f50*/  LDC R71, c[0x0][0x268] ;  /* 0x00009a00ff477b82 */ /* 0x000ea40000000800 */
[----:B------:R4:W-:Y:S01]  /*4f60*/  STL.64 [R1+0x928], R220 ;  /* 0x000928dc01007387 */ /* 0x0009e20000100a00 */
[----:B0-----:R-:W-:-:S05]  /*4f70*/  LEA R232, P0, R98, R7, 0x1 ;  /* 0x0000000762e87211 */ /* 0x001fca00078008ff */
[----:B------:R-:W0:Y:S01]  /*4f80*/  LDC R72, c[0x0][0x268] ;  /* 0x00009a00ff487b82 */ /* 0x000e220000000800 */
[CC--:B----4-:R-:W-:Y:S02]  /*4f90*/  LEA R226, P1, R99.reuse, R7.reuse, 0x1 ;  /* 0x0000000763e27211 */ /* 0x0d0fe400078208ff */
[-C--:B------:R-:W-:Y:S02]  /*4fa0*/  LEA.HI.X.SX32 R233, R98, R2.reuse, 0x1, P0 ;  /* 0x0000000262e97211 */ /* 0x080fe400000f0eff */
[CC--:B------:R-:W-:Y:S02]  /*4fb0*/  LEA R220, P2, R100.reuse, R7.reuse, 0x1 ;  /* 0x0000000764dc7211 */ /* 0x0c0fe400078408ff */
[-C--:B------:R-:W-:Y:S01]  /*4fc0*/  LEA.HI.X.SX32 R227, R99, R2.reuse, 0x1, P1 ;  /* 0x0000000263e37211 */ /* 0x080fe200008f0eff */
[----:B------:R-:W4:Y:S01]  /*4fd0*/  LDC R73, c[0x0][0x268] ;  /* 0x00009a00ff497b82 */ /* 0x000f220000000800 */
[----:B------:R-:W-:Y:S01]  /*4fe0*/  LEA.HI.X.SX32 R221, R100, R2, 0x1, P2 ;  /* 0x0000000264dd7211 */ /* 0x000fe200010f0eff */
[----:B------:R-:W-:Y:S01]  /*4ff0*/  IMAD R36, R36, 0x2, R14 ;  /* 0x0000000224247824 */ /* 0x000fe200078e020e */
[----:B------:R1:W-:Y:S04]  /*5000*/  STL.64 [R1+0x920], R232 ;  /* 0x000920e801007387 */ /* 0x0003e80000100a00 */
        /* <DEDUP_REMOVED lines=11> */
[----:B------:R-:W-:Y:S02]  /*50c0*/  LEA.HI.X.SX32 R221, R94, R2, 0x1, P2 ;  /* 0x000000025edd7211 */ /* 0x000fe400010f0eff */
[----:B------:R-:W-:Y:S01]  /*50d0*/  LEA R25, R25, R51, 0x1 ;  /* 0x0000003319197211 */ /* 0x000fe200078e08ff */
[----:B------:R2:W-:Y:S04]  /*50e0*/  STL.64 [R1+0x908], R232 ;  /* 0x000908e801007387 */ /* 0x0005e80000100a00 */
[----:B------:R0:W-:Y:S01]  /*50f0*/  STL.64 [R1+0x900], R226 ;  /* 0x000900e201007387 */ /* 0x0001e20000100a00 */
[----:B------:R-:W-:Y:S01]  /*5100*/  IMAD R35, R35, 0x2, R25 ;  /* 0x0000000223237824 */ /* 0x000fe200078e0219 */
[----:B------:R-:W3:Y:S02]  /*5110*/  LDC R83, c[0x0][0x268] ;  /* 0x00009a00ff537b82 */ /* 0x000ee40000000800 */
[----:B------:R0:W-:Y:S01]  /*5120*/  STL.64 [R1+0x8f8], R220 ;  /* 0x0008f8dc01007387 */ /* 0x0001e20000100a00 */
[----:B--2---:R-:W-:-:S05]  /*5130*/  LEA R232, P0, R86, R7, 0x1 ;  /* 0x0000000756e87211 */ /* 0x004fca00078008ff */
[----:B------:R-:W2:Y:S01]  /*5140*/  LDC R84, c[0x0][0x268] ;  /* 0x00009a00ff547b82 */ /* 0x000ea20000000800 */
[CC--:B0-----:R-:W-:Y:S02]  /*5150*/  LEA R226, P1, R87.reuse, R7.reuse, 0x1 ;  /* 0x0000000757e27211 */ /* 0x0c1fe400078208ff */
[-C--:B------:R-:W-:Y:S02]  /*5160*/  LEA.HI.X.SX32 R233, R86, R2.reuse, 0x1, P0 ;  /* 0x0000000256e97211 */ /* 0x080fe400000f0eff */
[----:B------:R-:W-:Y:S01]  /*5170*/  LEA R220, P2, R88, R7, 0x1 ;  /* 0x0000000758dc7211 */ /* 0x000fe200078408ff */
[----:B------:R-:W-:Y:S01]  /*5180*/  IMAD R50, R50, 0x2, R35 ;  /* 0x0000000232327824 */ /* 0x000fe200078e0223 */
[-C--:B------:R-:W-:Y:S01]  /*5190*/  LEA.HI.X.SX32 R227, R87, R2.reuse, 0x1, P1 ;  /* 0x0000000257e37211 */ /* 0x080fe200008f0eff */
[----:B------:R-:W0:Y:S01]  /*51a0*/  LDC R85, c[0x0][0x268] ;  /* 0x00009a00ff557b82 */ /* 0x000e220000000800 */
[----:B------:R-:W-:Y:S01]  /*51b0*/  LEA.HI.X.SX32 R221, R88, R2, 0x1, P2 ;  /* 0x0000000258dd7211 */ /* 0x000fe200010f0eff */
[----:B------:R4:W-:Y:S01]  /*51c0*/  STL.64 [R1+0x8f0], R232 ;  /* 0x0008f0e801007387 */ /* 0x0009e20000100a00 */
[----:B------:R-:W-:-:S03]  /*51d0*/  LEA R9, R9, R50, 0x1 ;  /* 0x0000003209097211 */ /* 0x000fc600078e08ff */
[----:B------:R1:W-:Y:S02]  /*51e0*/  STL.64 [R1+0x8e8], R226 ;  /* 0x0008e8e201007387 */ /* 0x0003e40000100a00 */
[----:B------:R-:W0:Y:S02]  /*51f0*/  LDC R89, c[0x0][0x268] ;  /* 0x00009a00ff597b82 */ /* 0x000e240000000800 */
[----:B------:R1:W-:Y:S01]  /*5200*/  STL.64 [R1+0x8e0], R220 ;  /* 0x0008e0dc01007387 */ /* 0x0003e20000100a00 */
[----:B----4-:R-:W-:-:S05]  /*5210*/  LEA R232, P0, R80, R7, 0x1 ;  /* 0x0000000750e87211 */ /* 0x010fca00078008ff */
[----:B------:R-:W4:Y:S01]  /*5220*/  LDC R90, c[0x0][0x268] ;  /* 0x00009a00ff5a7b82 */ /* 0x000f220000000800 */
[CC--:B-1----:R-:W-:Y:S02]  /*5230*/  LEA R226, P1, R81.reuse, R7.reuse, 0x1 ;  /* 0x0000000751e27211 */ /* 0x0c2fe400078208ff */
[-C--:B------:R-:W-:Y:S02]  /*5240*/  LEA.HI.X.SX32 R233, R80, R2.reuse, 0x1, P0 ;  /* 0x0000000250e97211 */ /* 0x080fe400000f0eff */
[----:B------:R-:W-:Y:S01]  /*5250*/  LEA R220, P2, R82, R7, 0x1 ;  /* 0x0000000752dc7211 */ /* 0x000fe200078408ff */
[----:B------:R-:W-:Y:S01]  /*5260*/  IMAD R18, R18, 0x2, R9 ;  /* 0x0000000212127824 */ /* 0x000fe200078e0209 */
[-C--:B------:R-:W-:Y:S01]  /*5270*/  LEA.HI.X.SX32 R227, R81, R2.reuse, 0x1, P1 ;  /* 0x0000000251e37211 */ /* 0x080fe200008f0eff */
[----:B------:R-:W1:Y:S01]  /*5280*/  LDC R91, c[0x0][0x268] ;  /* 0x00009a00ff5b7b82 */ /* 0x000e620000000800 */
[----:B------:R-:W-:Y:S01]  /*5290*/  LEA.HI.X.SX32 R221, R82, R2, 0x1, P2 ;  /* 0x0000000252dd7211 */ /* 0x000fe200010f0eff */
[----:B------:R3:W-:Y:S01]  /*52a0*/  STL.64 [R1+0x8d8], R232 ;  /* 0x0008d8e801007387 */ /* 0x0007e20000100a00 */
[----:B------:R-:W-:-:S03]  /*52b0*/  IMAD R49, R49, 0x2, R18 ;  /* 0x0000000231317824 */ /* 0x000fc600078e0212 */
[----:B------:R2:W-:Y:S02]  /*52c0*/  STL.64 [R1+0x8d0], R226 ;  /* 0x0008d0e201007387 */ /* 0x0005e40000100a00 */
[----:B------:R-:W1:Y:S02]  /*52d0*/  LDC R95, c[0x0][0x268] ;  /* 0x00009a00ff5f7b82 */ /* 0x000e640000000800 */
[----:B------:R2:W-:Y:S01]  /*52e0*/  STL.64 [R1+0x8c8], R220 ;  /* 0x0008c8dc01007387 */ /* 0x0005e20000100a00 */
[----:B---3--:R-:W-:-:S05]  /*52f0*/  LEA R232, P0, R74, R7, 0x1 ;  /* 0x000000074ae87211 */ /* 0x008fca00078008ff */
[----:B------:R-:W3:Y:S01]  /*5300*/  LDC R96, c[0x0][0x268] ;  /* 0x00009a00ff607b82 */ /* 0x000ee20000000800 */
[-C--:B--2---:R-:W-:Y:S02]  /*5310*/  LEA R226, P1, R75, R7.reuse, 0x1 ;  /* 0x000000074be27211 */ /* 0x084fe400078208ff */
[-C--:B------:R-:W-:Y:S02]  /*5320*/  LEA.HI.X.SX32 R233, R74, R2.reuse, 0x1, P0 ;  /* 0x000000024ae97211 */ /* 0x080fe400000f0eff */
[C---:B------:R-:W-:Y:S02]  /*5330*/  LEA R220, P2, R76.reuse, R7, 0x1 ;  /* 0x000000074cdc7211 */ /* 0x040fe400078408ff */
[----:B------:R-:W-:Y:S01]  /*5340*/  LEA R13, R13, R49, 0x1 ;  /* 0x000000310d0d7211 */ /* 0x000fe200078e08ff */
[----:B------:R-:W2:Y:S01]  /*5350*/  LDC R97, c[0x0][0x268] ;  /* 0x00009a00ff617b82 */ /* 0x000ea20000000800 */
[-C--:B------:R-:W-:Y:S02]  /*5360*/  LEA.HI.X.SX32 R227, R75, R2.reuse, 0x1, P1 ;  /* 0x000000024be37211 */ /* 0x080fe400008f0eff */
[----:B------:R-:W-:Y:S01]  /*5370*/  LEA.HI.X.SX32 R221, R76, R2, 0x1, P2 ;  /* 0x000000024cdd7211 */ /* 0x000fe200010f0eff */
[----:B------:R0:W-:Y:S01]  /*5380*/  STL.64 [R1+0x8c0], R232 ;  /* 0x0008c0e801007387 */ /* 0x0001e20000100a00 */
[----:B------:R-:W-:-:S03]  /*5390*/  IMAD R34, R34, 0x2, R13 ;  /* 0x0000000222227824 */ /* 0x000fc600078e020d */
[----:B------:R4:W-:Y:S01]  /*53a0*/  STL.64 [R1+0x8b8], R226 ;  /* 0x0008b8e201007387 */ /* 0x0009e20000100a00 */
[----:B------:R-:W-:Y:S01]  /*53b0*/  IMAD R48, R48, 0x2, R34 ;  /* 0x0000000230307824 */ /* 0x000fe200078e0222 */
[----:B------:R-:W2:Y:S02]  /*53c0*/  LDC R101, c[0x0][0x268] ;  /* 0x00009a00ff657b82 */ /* 0x000ea40000000800 */
[----:B------:R4:W-:Y:S01]  /*53d0*/  STL.64 [R1+0x8b0], R220 ;  /* 0x0008b0dc01007387 */ /* 0x0009e20000100a00 */
[----:B0-----:R-:W-:-:S05]  /*53e0*/  LEA R232, P0, R68, R7, 0x1 ;  /* 0x0000000744e87211 */ /* 0x001fca00078008ff */
[----:B------:R-:W0:Y:S01]  /*53f0*/  LDC R102, c[0x0][0x268] ;  /* 0x00009a00ff667b82 */ /* 0x000e220000000800 */
[CC--:B----4-:R-:W-:Y:S02]  /*5400*/  LEA R226, P1, R69.reuse, R7.reuse, 0x1 ;  /* 0x0000000745e27211 */ /* 0x0d0fe400078208ff */
[-C--:B------:R-:W-:Y:S02]  /*5410*/  LEA.HI.X.SX32 R233, R68, R2.reuse, 0x1, P0 ;  /* 0x0000000244e97211 */ /* 0x080fe400000f0eff */
[C---:B------:R-:W-:Y:S02]  /*5420*/  LEA R220, P2, R70.reuse, R7, 0x1 ;  /* 0x0000000746dc7211 */ /* 0x040fe400078408ff */
        /* <DEDUP_REMOVED lines=8> */
[----:B-1----:R-:W-:Y:S01]  /*54b0*/  LEA R232, P0, R10, R7, 0x1 ;  /* 0x000000070ae87211 */ /* 0x002fe200078008ff */
[----:B------:R-:W-:-:S04]  /*54c0*/  IMAD R33, R33, 0x2, R24 ;  /* 0x0000000221217824 */ /* 0x000fc800078e0218 */
[----:B------:R-:W1:Y:S01]  /*54d0*/  LDC R108, c[0x0][0x268] ;  /* 0x00009a00ff6c7b82 */ /* 0x000e620000000800 */
[CC--:B---3--:R-:W-:Y:S02]  /*54e0*/  LEA R226, P1, R31.reuse, R7.reuse, 0x1 ;  /* 0x000000071fe27211 */ /* 0x0c8fe400078208ff */
[-C--:B------:R-:W-:Y:S02]  /*54f0*/  LEA.HI.X.SX32 R233, R10, R2.reuse, 0x1, P0 ;  /* 0x000000020ae97211 */ /* 0x080fe400000f0eff */
[C---:B------:R-:W-:Y:S02]  /*5500*/  LEA R220, P2, R64.reuse, R7, 0x1 ;  /* 0x0000000740dc7211 */ /* 0x040fe400078408ff */
[-C--:B------:R-:W-:Y:S01]  /*5510*/  LEA.HI.X.SX32 R227, R31, R2.reuse, 0x1, P1 ;  /* 0x000000021fe37211 */ /* 0x080fe200008f0eff */
[----:B------:R-:W3:Y:S01]  /*5520*/  LDC R109, c[0x0][0x268] ;  /* 0x00009a00ff6d7b82 */ /* 0x000ee20000000800 */
[----:B------:R-:W-:Y:S01]  /*5530*/  LEA.HI.X.SX32 R221, R64, R2, 0x1, P2 ;  /* 0x0000000240dd7211 */ /* 0x000fe200010f0eff */
[----:B------:R-:W-:Y:S01]  /*5540*/  IMAD R47, R47, 0x2, R33 ;  /* 0x000000022f2f7824 */ /* 0x000fe200078e0221 */
[----:B------:R2:W-:Y:S04]  /*5550*/  STL.64 [R1+0x890], R232 ;  /* 0x000890e801007387 */ /* 0x0005e80000100a00 */
[----:B------:R0:W-:Y:S01]  /*5560*/  STL.64 [R1+0x888], R226 ;  /* 0x000888e201007387 */ /* 0x0001e20000100a00 */
[----:B------:R-:W-:Y:S01]  /*5570*/  LEA R17, R17, R47, 0x1 ;  /* 0x0000002f11117211 */ /* 0x000fe200078e08ff */
[----:B------:R-:W3:Y:S02]  /*5580*/  LDC R113, c[0x0][0x268] ;  /* 0x00009a00ff717b82 */ /* 0x000ee40000000800 */
[----:B------:R0:W-:Y:S01]  /*5590*/  STL.64 [R1+0x880], R220 ;  /* 0x000880dc01007387 */ /* 0x0001e20000100a00 */
[----:B--2---:R-:W-:-:S05]  /*55a0*/  LEA R232, P0, R5, R7, 0x1 ;  /* 0x0000000705e87211 */ /* 0x004fca00078008ff */
[----:B------:R-:W2:Y:S01]  /*55b0*/  LDC R114, c[0x0][0x268] ;  /* 0x00009a00ff727b82 */ /* 0x000ea20000000800 */
[CC--:B0-----:R-:W-:Y:S02]  /*55c0*/  LEA R226, P1, R44.reuse, R7.reuse, 0x1 ;  /* 0x000000072ce27211 */ /* 0x0c1fe400078208ff */
[-C--:B------:R-:W-:Y:S02]  /*55d0*/  LEA.HI.X.SX32 R233, R5, R2.reuse, 0x1, P0 ;  /* 0x0000000205e97211 */ /* 0x080fe400000f0eff */
[CC--:B------:R-:W-:Y:S02]  /*55e0*/  LEA R220, P2, R63.reuse, R7.reuse, 0x1 ;  /* 0x000000073fdc7211 */ /* 0x0c0fe400078408ff */
[-C--:B------:R-:W-:Y:S01]  /*55f0*/  LEA.HI.X.SX32 R227, R44, R2.reuse, 0x1, P1 ;  /* 0x000000022ce37211 */ /* 0x080fe200008f0eff */
[----:B------:R-:W0:Y:S01]  /*5600*/  LDC R115, c[0x0][0x268] ;  /* 0x00009a00ff737b82 */ /* 0x000e220000000800 */
[----:B------:R-:W-:Y:S01]  /*5610*/  LEA.HI.X.SX32 R221, R63, R2, 0x1, P2 ;  /* 0x000000023fdd7211 */ /* 0x000fe200010f0eff */
[----:B------:R-:W-:Y:S01]  /*5620*/  IMAD R23, R23, 0x2, R17 ;  /* 0x0000000217177824 */ /* 0x000fe200078e0211 */
[----:B------:R4:W-:Y:S04]  /*5630*/  STL.64 [R1+0x878], R232 ;  /* 0x000878e801007387 */ /* 0x0009e80000100a00 */
        /* <DEDUP_REMOVED lines=11> */
[----:B------:R-:W-:Y:S02]  /*56f0*/  LEA.HI.X.SX32 R221, R62, R2, 0x1, P2 ;  /* 0x000000023edd7211 */ /* 0x000fe400010f0eff */
[----:B------:R-:W-:Y:S01]  /*5700*/  LEA R3, R3, R46, 0x1 ;  /* 0x0000002e03037211 */ /* 0x000fe200078e08ff */
[----:B------:R3:W-:Y:S04]  /*5710*/  STL.64 [R1+0x860], R232 ;  /* 0x000860e801007387 */ /* 0x0007e80000100a00 */
[----:B------:R2:W-:Y:S01]  /*5720*/  STL.64 [R1+0x858], R226 ;  /* 0x000858e201007387 */ /* 0x0005e20000100a00 */
[----:B------:R-:W-:Y:S01]  /*5730*/  IMAD R32, R32, 0x2, R3 ;  /* 0x0000000220207824 */ /* 0x000fe200078e0203 */
[----:B------:R-:W1:Y:S02]  /*5740*/  LDC R125, c[0x0][0x268] ;  /* 0x00009a00ff7d7b82 */ /* 0x000e640000000800 */
[----:B------:R2:W-:Y:S01]  /*5750*/  STL.64 [R1+0x850], R220 ;  /* 0x000850dc01007387 */ /* 0x0005e20000100a00 */
[----:B---3--:R-:W-:-:S05]  /*5760*/  LEA R232, P0, R16, R7, 0x1 ;  /* 0x0000000710e87211 */ /* 0x008fca00078008ff */
[----:B------:R-:W3:Y:S01]  /*5770*/  LDC R126, c[0x0][0x268] ;  /* 0x00009a00ff7e7b82 */ /* 0x000ee20000000800 */
[-C--:B--2---:R-:W-:Y:S02]  /*5780*/  LEA R226, P1, R30, R7.reuse, 0x1 ;  /* 0x000000071ee27211 */ /* 0x084fe400078208ff */
[-C--:B------:R-:W-:Y:S02]  /*5790*/  LEA.HI.X.SX32 R233, R16, R2.reuse, 0x1, P0 ;  /* 0x0000000210e97211 */ /* 0x080fe400000f0eff */
[----:B------:R-:W-:Y:S01]  /*57a0*/  LEA R220, P2, R61, R7, 0x1 ;  /* 0x000000073ddc7211 */ /* 0x000fe200078408ff */
[----:B------:R-:W-:Y:S01]  /*57b0*/  IMAD R45, R45, 0x2, R32 ;  /* 0x000000022d2d7824 */ /* 0x000fe200078e0220 */
[-C--:B------:R-:W-:Y:S01]  /*57c0*/  LEA.HI.X.SX32 R227, R30, R2.reuse, 0x1, P1 ;  /* 0x000000021ee37211 */ /* 0x080fe200008f0eff */
[----:B------:R-:W2:Y:S01]  /*57d0*/  LDC R127, c[0x0][0x268] ;  /* 0x00009a00ff7f7b82 */ /* 0x000ea20000000800 */
[----:B------:R-:W-:Y:S01]  /*57e0*/  LEA.HI.X.SX32 R221, R61, R2, 0x1, P2 ;  /* 0x000000023ddd7211 */ /* 0x000fe200010f0eff */
[----:B------:R0:W-:Y:S01]  /*57f0*/  STL.64 [R1+0x848], R232 ;  /* 0x000848e801007387 */ /* 0x0001e20000100a00 */
[----:B------:R-:W-:-:S03]  /*5800*/  LEA R10, R65, R45, 0x1 ;  /* 0x0000002d410a7211 */ /* 0x000fc600078e08ff */
[----:B------:R4:W-:Y:S02]  /*5810*/  STL.64 [R1+0x840], R226 ;  /* 0x000840e201007387 */ /* 0x0009e40000100a00 */
[----:B------:R-:W2:Y:S02]  /*5820*/  LDC R131, c[0x0][0x268] ;  /* 0x00009a00ff837b82 */ /* 0x000ea40000000800 */
[----:B------:R4:W-:Y:S01]  /*5830*/  STL.64 [R1+0x838], R220 ;  /* 0x000838dc01007387 */ /* 0x0009e20000100a00 */
[----:B0-----:R-:W-:-:S05]  /*5840*/  LEA R232, P0, R21, R7, 0x1 ;  /* 0x0000000715e87211 */ /* 0x001fca00078008ff */
[----:B------:R-:W0:Y:S01]  /*5850*/  LDC R132, c[0x0][0x268] ;  /* 0x00009a00ff847b82 */ /* 0x000e220000000800 */
[-C--:B----4-:R-:W-:Y:S02]  /*5860*/  LEA R226, P1, R42, R7.reuse, 0x1 ;  /* 0x000000072ae27211 */ /* 0x090fe400078208ff */
[-C--:B------:R-:W-:Y:S02]  /*5870*/  LEA.HI.X.SX32 R233, R21, R2.reuse, 0x1, P0 ;  /* 0x0000000215e97211 */ /* 0x080fe400000f0eff */
[----:B------:R-:W-:Y:S01]  /*5880*/  LEA R220, P2, R60, R7, 0x1 ;  /* 0x000000073cdc7211 */ /* 0x000fe200078408ff */
[----:B------:R-:W-:Y:S01]  /*5890*/  IMAD R31, R66, 0x2, R10 ;  /* 0x00000002421f7824 */ /* 0x000fe200078e020a */
[-C--:B------:R-:W-:Y:S01]  /*58a0*/  LEA.HI.X.SX32 R227, R42, R2.reuse, 0x1, P1 ;  /* 0x000000022ae37211 */ /* 0x080fe200008f0eff */
[----:B------:R-:W4:Y:S01]  /*58b0*/  LDC R133, c[0x0][0x268] ;  /* 0x00009a00ff857b82 */ /* 0x000f220000000800 */
[----:B------:R-:W-:Y:S01]  /*58c0*/  LEA.HI.X.SX32 R221, R60, R2, 0x1, P2 ;  /* 0x000000023cdd7211 */ /* 0x000fe200010f0eff */
[----:B------:R1:W-:Y:S01]  /*58d0*/  STL.64 [R1+0x830], R232 ;  /* 0x000830e801007387 */ /* 0x0003e20000100a00 */
[----:B------:R-:W-:-:S03]  /*58e0*/  IMAD R44, R67, 0x2, R31 ;  /* 0x00000002432c7824 */ /* 0x000fc600078e021f */
[----:B------:R3:W-:Y:S02]  /*58f0*/  STL.64 [R1+0x828], R226 ;  /* 0x000828e201007387 */ /* 0x0007e40000100a00 */
[----:B------:R-:W4:Y:S02]  /*5900*/  LDC R137, c[0x0][0x268] ;  /* 0x00009a00ff897b82 */ /* 0x000f240000000800 */
[----:B------:R3:W-:Y:S01]  /*5910*/  STL.64 [R1+0x820], R220 ;  /* 0x000820dc01007387 */ /* 0x0007e20000100a00 */
[----:B-1----:R-:W-:-:S05]  /*5920*/  LEA R232, P0, R29, R7, 0x1 ;  /* 0x000000071de87211 */ /* 0x002fca00078008ff */
[----:B------:R-:W1:Y:S01]  /*5930*/  LDC R138, c[0x0][0x268] ;  /* 0x00009a00ff8a7b82 */ /* 0x000e620000000800 */
[-C--:B---3--:R-:W-:Y:S02]  /*5940*/  LEA R226, P1, R41, R7.reuse, 0x1 ;  /* 0x0000000729e27211 */ /* 0x088fe400078208ff */
[----:B------:R-:W-:Y:S02]  /*5950*/  LEA.HI.X.SX32 R233, R29, R2, 0x1, P0 ;  /* 0x000000021de97211 */ /* 0x000fe400000f0eff */
[----:B------:R-:W-:Y:S02]  /*5960*/  LEA R220, P2, R59, R7, 0x1 ;  /* 0x000000073bdc7211 */ /* 0x000fe400078408ff */
[----:B------:R-:W-:Y:S01]  /*5970*/  LEA R5, R71, R44, 0x1 ;  /* 0x0000002c47057211 */ /* 0x000fe200078e08ff */
[----:B------:R-:W3:Y:S01]  /*5980*/  LDC R139, c[0x0][0x268] ;  /* 0x00009a00ff8b7b82 */ /* 0x000ee20000000800 */
[-C--:B------:R-:W-:Y:S02]  /*5990*/  LEA.HI.X.SX32 R227, R41, R2.reuse, 0x1, P1 ;  /* 0x0000000229e37211 */ /* 0x080fe400008f0eff */
[----:B------:R-:W-:Y:S01]  /*59a0*/  LEA.HI.X.SX32 R221, R59, R2, 0x1, P2 ;  /* 0x000000023bdd7211 */ /* 0x000fe200010f0eff */
[----:B------:R2:W-:Y:S01]  /*59b0*/  STL.64 [R1+0x818], R232 ;  /* 0x000818e801007387 */ /* 0x0005e20000100a00 */
[----:B------:R-:W-:-:S03]  /*59c0*/  IMAD R22, R72, 0x2, R5 ;  /* 0x0000000248167824 */ /* 0x000fc600078e0205 */
        /* <DEDUP_REMOVED lines=8> */
[C---:B------:R-:W-:Y:S02]  /*5a50*/  LEA R220, P2, R58.reuse, R7, 0x1 ;  /* 0x000000073adc7211 */ /* 0x040fe400078408ff */
        /* <DEDUP_REMOVED lines=8> */
[----:B----4-:R-:W-:Y:S01]  /*5ae0*/  LEA R232, P0, R6, R7, 0x1 ;  /* 0x0000000706e87211 */ /* 0x010fe200078008ff */
[----:B------:R-:W-:-:S04]  /*5af0*/  IMAD R30, R78, 0x2, R16 ;  /* 0x000000024e1e7824 */ /* 0x000fc800078e0210 */
[----:B------:R-:W4:Y:S01]  /*5b00*/  LDC R150, c[0x0][0x268] ;  /* 0x00009a00ff967b82 */ /* 0x000f220000000800 */
[-C--:B-1----:R-:W-:Y:S02]  /*5b10*/  LEA R226, P1, R40, R7.reuse, 0x1 ;  /* 0x0000000728e27211 */ /* 0x082fe400078208ff */
        /* <DEDUP_REMOVED lines=8> */
[----:B------:R-:W-:Y:S01]  /*5ba0*/  LEA R21, R83, R42, 0x1 ;  /* 0x0000002a53157211 */ /* 0x000fe200078e08ff */
        /* <DEDUP_REMOVED lines=20> */
[----:B------:R-:W-:Y:S02]  /*5cf0*/  LEA R220, P2, R55, R7, 0x1 ;  /* 0x0000000737dc7211 */ /* 0x000fe400078408ff */
[-C--:B------:R-:W-:Y:S01]  /*5d00*/  LEA.HI.X.SX32 R227, R27, R2.reuse, 0x1, P1 ;  /* 0x000000021be37211 */ /* 0x080fe200008f0eff */
[----:B------:R-:W4:Y:S01]  /*5d10*/  LDC R163, c[0x0][0x268] ;  /* 0x00009a00ffa37b82 */ /* 0x000f220000000800 */
[----:B------:R-:W-:Y:S02]  /*5d20*/  LEA.HI.X.SX32 R221, R55, R2, 0x1, P2 ;  /* 0x0000000237dd7211 */ /* 0x000fe400010f0eff */
[----:B------:R-:W-:Y:S01]  /*5d30*/  LEA R12, R89, R41, 0x1 ;  /* 0x00000029590c7211 */ /* 0x000fe200078e08ff */
[----:B------:R1:W-:Y:S04]  /*5d40*/  STL.64 [R1+0x7b8], R232 ;  /* 0x0007b8e801007387 */ /* 0x0003e80000100a00 */
[----:B------:R3:W-:Y:S01]  /*5d50*/  STL.64 [R1+0x7b0], R226 ;  /* 0x0007b0e201007387 */ /* 0x0007e20000100a00 */
[----:B------:R-:W-:Y:S01]  /*5d60*/  IMAD R15, R90, 0x2, R12 ;  /* 0x000000025a0f7824 */ /* 0x000fe200078e020c */
[----:B------:R-:W4:Y:S02]  /*5d70*/  LDC R167, c[0x0][0x268] ;  /* 0x00009a00ffa77b82 */ /* 0x000f240000000800 */
[----:B------:R3:W-:Y:S01]  /*5d80*/  STL.64 [R1+0x7a8], R220 ;  /* 0x0007a8dc01007387 */ /* 0x0007e20000100a00 */
[----:B-1----:R-:W-:-:S05]  /*5d90*/  LEA R232, P0, R11, R7, 0x1 ;  /* 0x000000070be87211 */ /* 0x002fca00078008ff */
[----:B------:R-:W1:Y:S01]  /*5da0*/  LDC R168, c[0x0][0x268] ;  /* 0x00009a00ffa87b82 */ /* 0x000e620000000800 */
[-C--:B---3--:R-:W-:Y:S02]  /*5db0*/  LEA R226, P1, R38, R7.reuse, 0x1 ;  /* 0x0000000726e27211 */ /* 0x088fe400078208ff */
[-C--:B------:R-:W-:Y:S02]  /*5dc0*/  LEA.HI.X.SX32 R233, R11, R2.reuse, 0x1, P0 ;  /* 0x000000020be97211 */ /* 0x080fe400000f0eff */
[----:B------:R-:W-:Y:S01]  /*5dd0*/  LEA R220, P2, R54, R7, 0x1 ;  /* 0x0000000736dc7211 */ /* 0x000fe200078408ff */
[----:B------:R-:W-:Y:S01]  /*5de0*/  IMAD R40, R91, 0x2, R15 ;  /* 0x000000025b287824 */ /* 0x000fe200078e020f */
        /* <DEDUP_REMOVED lines=8> */
[----:B--2---:R-:W-:-:S05]  /*5e70*/  LEA R232, P0, R19, R7, 0x1 ;  /* 0x0000000713e87211 */ /* 0x004fca00078008ff */
[----:B------:R-:W2:Y:S01]  /*5e80*/  LDC R174, c[0x0][0x268] ;  /* 0x00009a00ffae7b82 */ /* 0x000ea20000000800 */
[-C--:B0-----:R-:W-:Y:S02]  /*5e90*/  LEA R226, P1, R37, R7.reuse, 0x1 ;  /* 0x0000000725e27211 */ /* 0x081fe400078208ff */
[-C--:B------:R-:W-:Y:S02]  /*5ea0*/  LEA.HI.X.SX32 R233, R19, R2.reuse, 0x1, P0 ;  /* 0x0000000213e97211 */ /* 0x080fe400000f0eff */
[----:B------:R-:W-:Y:S01]  /*5eb0*/  LEA R220, P2, R53, R7, 0x1 ;  /* 0x0000000735dc7211 */ /* 0x000fe200078408ff */
[----:B------:R-:W-:Y:S01]  /*5ec0*/  IMAD R28, R96, 0x2, R6 ;  /* 0x00000002601c7824 */ /* 0x000fe200078e0206 */
[-C--:B------:R-:W-:Y:S01]  /*5ed0*/  LEA.HI.X.SX32 R227, R37, R2.reuse, 0x1, P1 ;  /* 0x0000000225e37211 */ /* 0x080fe200008f0eff */
[----:B------:R-:W0:Y:S01]  /*5ee0*/  LDC R175, c[0x0][0x268] ;  /* 0x00009a00ffaf7b82 */ /* 0x000e220000000800 */
[----:B------:R-:W-:Y:S01]  /*5ef0*/  LEA.HI.X.SX32 R221, R53, R2, 0x1, P2 ;  /* 0x0000000235dd7211 */ /* 0x000fe200010f0eff */
[----:B------:R4:W-:Y:S01]  /*5f00*/  STL.64 [R1+0x788], R232 ;  /* 0x000788e801007387 */ /* 0x0009e20000100a00 */
[----:B------:R-:W-:-:S03]  /*5f10*/  IMAD R39, R97, 0x2, R28 ;  /* 0x0000000261277824 */ /* 0x000fc600078e021c */
[----:B------:R1:W-:Y:S02]  /*5f20*/  STL.64 [R1+0x780], R226 ;  /* 0x000780e201007387 */ /* 0x0003e40000100a00 */
[----:B------:R-:W0:Y:S02]  /*5f30*/  LDC R179, c[0x0][0x268] ;  /* 0x00009a00ffb37b82 */ /* 0x000e240000000800 */
[----:B------:R1:W-:Y:S01]  /*5f40*/  STL.64 [R1+0x778], R220 ;  /* 0x000778dc01007387 */ /* 0x0003e20000100a00 */
[----:B----4-:R-:W-:-:S05]  /*5f50*/  LEA R232, P0, R8, R7, 0x1 ;  /* 0x0000000708e87211 */ /* 0x010fca00078008ff */
[----:B------:R-:W4:Y:S01]  /*5f60*/  LDC R180, c[0x0][0x268] ;  /* 0x00009a00ffb47b82 */ /* 0x000f220000000800 */
[-C--:B-1----:R-:W-:Y:S02]  /*5f70*/  LEA R226, P1, R26, R7.reuse, 0x1 ;  /* 0x000000071ae27211 */ /* 0x082fe400078208ff */
[-C--:B------:R-:W-:Y:S02]  /*5f80*/  LEA.HI.X.SX32 R233, R8, R2.reuse, 0x1, P0 ;  /* 0x0000000208e97211 */ /* 0x080fe400000f0eff */
[----:B------:R-:W-:Y:S02]  /*5f90*/  LEA R220, P2, R52, R7, 0x1 ;  /* 0x0000000734dc7211 */ /* 0x000fe400078408ff */
[----:B------:R-:W-:Y:S01]  /*5fa0*/  LEA R20, R101, R39, 0x1 ;  /* 0x0000002765147211 */ /* 0x000fe200078e08ff */
[----:B------:R-:W1:Y:S01]  /*5fb0*/  LDC R181, c[0x0][0x268] ;  /* 0x00009a00ffb57b82 */ /* 0x000e620000000800 */
[-C--:B------:R-:W-:Y:S02]  /*5fc0*/  LEA.HI.X.SX32 R227, R26, R2.reuse, 0x1, P1 ;  /* 0x000000021ae37211 */ /* 0x080fe400008f0eff */
[----:B------:R-:W-:Y:S01]  /*5fd0*/  LEA.HI.X.SX32 R221, R52, R2, 0x1, P2 ;  /* 0x0000000234dd7211 */ /* 0x000fe200010f0eff */
[----:B------:R3:W-:Y:S01]  /*5fe0*/  STL.64 [R1+0x770], R232 ;  /* 0x000770e801007387 */ /* 0x0007e20000100a00 */
[----:B------:R-:W-:-:S03]  /*5ff0*/  IMAD R27, R102, 0x2, R20 ;  /* 0x00000002661b7824 */ /* 0x000fc600078e0214 */
        /* <DEDUP_REMOVED lines=8> */
[C---:B------:R-:W-:Y:S02]  /*6080*/  LEA R220, P2, R51.reuse, R7, 0x1 ;  /* 0x0000000733dc7211 */ /* 0x040fe400078408ff */
        /* <DEDUP_REMOVED lines=8> */
[----:B0-----:R-:W-:Y:S01]  /*6110*/  LEA R232, P0, R25, R7, 0x1 ;  /* 0x0000000719e87211 */ /* 0x001fe200078008ff */
[----:B------:R-:W-:-:S04]  /*6120*/  IMAD R19, R108, 0x2, R11 ;  /* 0x000000026c137824 */ /* 0x000fc800078e020b */
[----:B------:R-:W0:Y:S01]  /*6130*/  LDC R192, c[0x0][0x268] ;  /* 0x00009a00ffc07b82 */ /* 0x000e220000000800 */
[-C--:B----4-:R-:W-:Y:S02]  /*6140*/  LEA R226, P1, R35, R7.reuse, 0x1 ;  /* 0x0000000723e27211 */ /* 0x090fe400078208ff */
[-C--:B------:R-:W-:Y:S02]  /*6150*/  LEA.HI.X.SX32 R233, R25, R2.reuse, 0x1, P0 ;  /* 0x0000000219e97211 */ /* 0x080fe400000f0eff */
[C---:B------:R-:W-:Y:S02]  /*6160*/  LEA R220, P2, R50.reuse, R7, 0x1 ;  /* 0x0000000732dc7211 */ /* 0x040fe400078408ff */
[-C--:B------:R-:W-:Y:S01]  /*6170*/  LEA.HI.X.SX32 R227, R35, R2.reuse, 0x1, P1 ;  /* 0x0000000223e37211 */ /* 0x080fe200008f0eff */
[----:B------:R-:W4:Y:S01]  /*6180*/  LDC R193, c[0x0][0x268] ;  /* 0x00009a00ffc17b82 */ /* 0x000f220000000800 */
[----:B------:R-:W-:Y:S01]  /*6190*/  LEA.HI.X.SX32 R221, R50, R2, 0x1, P2 ;  /* 0x0000000232dd7211 */ /* 0x000fe200010f0eff */
[----:B------:R-:W-:Y:S01]  /*61a0*/  IMAD R37, R109, 0x2, R19 ;  /* 0x000000026d257824 */ /* 0x000fe200078e0213 */
[----:B------:R1:W-:Y:S04]  /*61b0*/  STL.64 [R1+0x740], R232 ;  /* 0x000740e801007387 */ /* 0x0003e80000100a00 */
[----:B------:R3:W-:Y:S01]  /*61c0*/  STL.64 [R1+0x738], R226 ;  /* 0x000738e201007387 */ /* 0x0007e20000100a00 */
[----:B------:R-:W-:Y:S01]  /*61d0*/  LEA R8, R113, R37, 0x1 ;  /* 0x0000002571087211 */ /* 0x000fe200078e08ff */
[----:B------:R-:W4:Y:S02]  /*61e0*/  LDC R197, c[0x0][0x268] ;  /* 0x00009a00ffc57b82 */ /* 0x000f240000000800 */
[----:B------:R3:W-:Y:S01]  /*61f0*/  STL.64 [R1+0x730], R220 ;  /* 0x000730dc01007387 */ /* 0x0007e20000100a00 */
[----:B-1----:R-:W-:-:S05]  /*6200*/  LEA R232, P0, R9, R7, 0x1 ;  /* 0x0000000709e87211 */ /* 0x002fca00078008ff */
[----:B------:R-:W1:Y:S01]  /*6210*/  LDC R198, c[0x0][0x268] ;  /* 0x00009a00ffc67b82 */ /* 0x000e620000000800 */
[CC--:B---3--:R-:W-:Y:S02]  /*6220*/  LEA R226, P1, R18.reuse, R7.reuse, 0x1 ;  /* 0x0000000712e27211 */ /* 0x0c8fe400078208ff */
[-C--:B------:R-:W-:Y:S02]  /*6230*/  LEA.HI.X.SX32 R233, R9, R2.reuse, 0x1, P0 ;  /* 0x0000000209e97211 */ /* 0x080fe400000f0eff */
[CC--:B------:R-:W-:Y:S02]  /*6240*/  LEA R220, P2, R49.reuse, R7.reuse, 0x1 ;  /* 0x0000000731dc7211 */ /* 0x0c0fe400078408ff */
[-C--:B------:R-:W-:Y:S01]  /*6250*/  LEA.HI.X.SX32 R227, R18, R2.reuse, 0x1, P1 ;  /* 0x0000000212e37211 */ /* 0x080fe200008f0eff */
[----:B------:R-:W3:Y:S01]  /*6260*/  LDC R199, c[0x0][0x268] ;  /* 0x00009a00ffc77b82 */ /* 0x000ee20000000800 */
[----:B------:R-:W-:Y:S01]  /*6270*/  LEA.HI.X.SX32 R221, R49, R2, 0x1, P2 ;  /* 0x0000000231dd7211 */ /* 0x000fe200010f0eff */
[----:B------:R-:W-:Y:S01]  /*6280*/  IMAD R26, R114, 0x2, R8 ;  /* 0x00000002721a7824 */ /* 0x000fe200078e0208 */
[----:B------:R2:W-:Y:S04]  /*6290*/  STL.64 [R1+0x728], R232 ;  /* 0x000728e801007387 */ /* 0x0005e80000100a00 */
[----:B------:R0:W-:Y:S01]  /*62a0*/  STL.64 [R1+0x720], R226 ;  /* 0x000720e201007387 */ /* 0x0001e20000100a00 */
[----:B------:R-:W-:Y:S01]  /*62b0*/  IMAD R36, R115, 0x2, R26 ;  /* 0x0000000273247824 */ /* 0x000fe200078e021a */
[----:B------:R-:W3:Y:S02]  /*62c0*/  LDC R203, c[0x0][0x268] ;  /* 0x00009a00ffcb7b82 */ /* 0x000ee40000000800 */
[----:B------:R0:W-:Y:S01]  /*62d0*/  STL.64 [R1+0x718], R220 ;  /* 0x000718dc01007387 */ /* 0x0001e20000100a00 */
[----:B--2---:R-:W-:-:S05]  /*62e0*/  LEA R232, P0, R13, R7, 0x1 ;  /* 0x000000070de87211 */ /* 0x004fca00078008ff */
[----:B------:R-:W2:Y:S01]  /*62f0*/  LDC R204, c[0x0][0x268] ;  /* 0x00009a00ffcc7b82 */ /* 0x000ea20000000800 */
[-C--:B0-----:R-:W-:Y:S02]  /*6300*/  LEA R226, P1, R34, R7.reuse, 0x1 ;  /* 0x0000000722e27211 */ /* 0x081fe400078208ff */
[-C--:B------:R-:W-:Y:S02]  /*6310*/  LEA.HI.X.SX32 R233, R13, R2.reuse, 0x1, P0 ;  /* 0x000000020de97211 */ /* 0x080fe400000f0eff */
[-C--:B------:R-:W-:Y:S02]  /*6320*/  LEA R220, P2, R48, R7.reuse, 0x1 ;  /* 0x0000000730dc7211 */ /* 0x080fe400078408ff */
[-C--:B------:R-:W-:Y:S01]  /*6330*/  LEA.HI.X.SX32 R227, R34, R2.reuse, 0x1, P1 ;  /* 0x0000000222e37211 */ /* 0x080fe200008f0eff */
[----:B------:R-:W0:Y:S01]  /*6340*/  LDC R205, c[0x0][0x268] ;  /* 0x00009a00ffcd7b82 */ /* 0x000e220000000800 */
[----:B------:R-:W-:Y:S02]  /*6350*/  LEA.HI.X.SX32 R221, R48, R2, 0x1, P2 ;  /* 0x0000000230dd7211 */ /* 0x000fe400010f0eff */
        /* <DEDUP_REMOVED lines=36> */
[CC--:B----4-:R-:W-:Y:S02]  /*65a0*/  LEA R226, P1, R32.reuse, R7.reuse, 0x1 ;  /* 0x0000000720e27211 */ /* 0x0d0fe400078208ff */
[----:B------:R-:W-:Y:S02]  /*65b0*/  LEA.HI.X.SX32 R233, R3, R2, 0x1, P0 ;  /* 0x0000000203e97211 */ /* 0x000fe400000f0eff */
        /* <DEDUP_REMOVED lines=41> */
[-C--:B-1----:R-:W-:Y:S02]  /*6850*/  LEA R226, P1, R30, R7.reuse, 0x1 ;  /* 0x000000071ee27211 */ /* 0x082fe400078208ff */
[-C--:B------:R-:W-:Y:S02]  /*6860*/  LEA.HI.X.SX32 R233, R16, R2.reuse, 0x1, P0 ;  /* 0x0000000210e97211 */ /* 0x080fe400000f0eff */
[-C--:B------:R-:W-:Y:S02]  /*6870*/  LEA R220, P2, R42, R7.reuse, 0x1 ;  /* 0x000000072adc7211 */ /* 0x080fe400078408ff */
        /* <DEDUP_REMOVED lines=13> */
[----:B------:R-:W-:Y:S02]  /*6950*/  LEA R220, P2, R41, R7, 0x1 ;  /* 0x0000000729dc7211 */ /* 0x000fe400078408ff */
        /* <DEDUP_REMOVED lines=25> */
[-C--:B---3--:R-:W-:Y:S02]  /*6af0*/  LEA R226, P1, R28, R7.reuse, 0x1 ;  /* 0x000000071ce27211 */ /* 0x088fe400078208ff */
[-C--:B------:R-:W-:Y:S02]  /*6b00*/  LEA.HI.X.SX32 R233, R6, R2.reuse, 0x1, P0 ;  /* 0x0000000206e97211 */ /* 0x080fe400000f0eff */
[C---:B------:R-:W-:Y:S01]  /*6b10*/  LEA R220, P2, R39.reuse, R7, 0x1 ;  /* 0x0000000727dc7211 */ /* 0x040fe200078408ff */
        /* <DEDUP_REMOVED lines=9> */
[CC--:B--2---:R-:W-:Y:S02]  /*6bb0*/  LEA R232, P0, R20.reuse, R7.reuse, 0x1 ;  /* 0x0000000714e87211 */ /* 0x0c4fe400078008ff */
[-C--:B0-----:R-:W-:Y:S02]  /*6bc0*/  LEA R226, P1, R27, R7.reuse, 0x1 ;  /* 0x000000071be27211 */ /* 0x081fe400078208ff */
[----:B------:R-:W-:Y:S02]  /*6bd0*/  LEA.HI.X.SX32 R233, R20, R2, 0x1, P0 ;  /* 0x0000000214e97211 */ /* 0x000fe400000f0eff */
[----:B------:R-:W-:-:S02]  /*6be0*/  LEA R220, P2, R38, R7, 0x1 ;  /* 0x0000000726dc7211 */ /* 0x000fc400078408ff */
[----:B------:R-:W-:Y:S02]  /*6bf0*/  LEA R12, R161, R29, 0x1 ;  /* 0x0000001da10c7211 */ /* 0x000fe400078e08ff */
[-C--:B------:R-:W-:Y:S02]  /*6c00*/  LEA.HI.X.SX32 R227, R27, R2.reuse, 0x1, P1 ;  /* 0x000000021be37211 */ /* 0x080fe400008f0eff */
[----:B------:R-:W-:Y:S01]  /*6c10*/  LEA.HI.X.SX32 R221, R38, R2, 0x1, P2 ;  /* 0x0000000226dd7211 */ /* 0x000fe200010f0eff */
[----:B------:R0:W-:Y:S01]  /*6c20*/  STL.64 [R1+0x620], R232 ;  /* 0x000620e801007387 */ /* 0x0001e20000100a00 */
[----:B------:R-:W-:-:S03]  /*6c30*/  IMAD R15, R162, 0x2, R12 ;  /* 0x00000002a20f7824 */ /* 0x000fc600078e020c */
[----:B------:R2:W-:Y:S01]  /*6c40*/  STL.64 [R1+0x618], R226 ;  /* 0x000618e201007387 */ /* 0x0005e20000100a00 */
[----:B------:R-:W-:-:S03]  /*6c50*/  IMAD R28, R163, 0x2, R15 ;  /* 0x00000002a31c7824 */ /* 0x000fc600078e020f */
[----:B------:R4:W-:Y:S01]  /*6c60*/  STL.64 [R1+0x610], R220 ;  /* 0x000610dc01007387 */ /* 0x0009e20000100a00 */
[-C--:B0-----:R-:W-:Y:S02]  /*6c70*/  LEA R232, P0, R11, R7.reuse, 0x1 ;  /* 0x000000070be87211 */ /* 0x081fe400078008ff */
[-C--:B--2---:R-:W-:Y:S02]  /*6c80*/  LEA R226, P1, R19, R7.reuse, 0x1 ;  /* 0x0000000713e27211 */ /* 0x084fe400078208ff */
[-C--:B------:R-:W-:Y:S02]  /*6c90*/  LEA.HI.X.SX32 R233, R11, R2.reuse, 0x1, P0 ;  /* 0x000000020be97211 */ /* 0x080fe400000f0eff */
[----:B----4-:R-:W-:Y:S02]  /*6ca0*/  LEA R220, P2, R37, R7, 0x1 ;  /* 0x0000000725dc7211 */ /* 0x010fe400078408ff */
[-C--:B------:R-:W-:Y:S02]  /*6cb0*/  LEA.HI.X.SX32 R227, R19, R2.reuse, 0x1, P1 ;  /* 0x0000000213e37211 */ /* 0x080fe400008f0eff */
[----:B------:R-:W-:Y:S01]  /*6cc0*/  LEA.HI.X.SX32 R221, R37, R2, 0x1, P2 ;  /* 0x0000000225dd7211 */ /* 0x000fe200010f0eff */
[----:B------:R0:W-:Y:S01]  /*6cd0*/  STL.64 [R1+0x608], R232 ;  /* 0x000608e801007387 */ /* 0x0001e20000100a00 */
[----:B------:R-:W-:-:S03]  /*6ce0*/  LEA R6, R167, R28, 0x1 ;  /* 0x0000001ca7067211 */ /* 0x000fc600078e08ff */
[----:B------:R2:W-:Y:S04]  /*6cf0*/  STL.64 [R1+0x600], R226 ;  /* 0x000600e201007387 */ /* 0x0005e80000100a00 */
[----:B------:R4:W-:Y:S01]  /*6d00*/  STL.64 [R1+0x5f8], R220 ;  /* 0x0005f8dc01007387 */ /* 0x0009e20000100a00 */
[-C--:B0-----:R-:W-:Y:S01]  /*6d10*/  LEA R232, P0, R8, R7.reuse, 0x1 ;  /* 0x0000000708e87211 */ /* 0x081fe200078008ff */
[----:B------:R-:W-:Y:S01]  /*6d20*/  IMAD R20, R168, 0x2, R6 ;  /* 0x00000002a8147824 */ /* 0x000fe200078e0206 */
[-C--:B--2---:R-:W-:Y:S02]  /*6d30*/  LEA R226, P1, R26, R7.reuse, 0x1 ;  /* 0x000000071ae27211 */ /* 0x084fe400078208ff */
[----:B------:R-:W-:Y:S02]  /*6d40*/  LEA.HI.X.SX32 R233, R8, R2, 0x1, P0 ;  /* 0x0000000208e97211 */ /* 0x000fe400000f0eff */
[----:B----4-:R-:W-:-:S02]  /*6d50*/  LEA R220, P2, R36, R7, 0x1 ;  /* 0x0000000724dc7211 */ /* 0x010fc400078408ff */
[-C--:B------:R-:W-:Y:S02]  /*6d60*/  LEA.HI.X.SX32 R227, R26, R2.reuse, 0x1, P1 ;  /* 0x000000021ae37211 */ /* 0x080fe400008f0eff */
[----:B------:R-:W-:Y:S01]  /*6d70*/  LEA.HI.X.SX32 R221, R36, R2, 0x1, P2 ;  /* 0x0000000224dd7211 */ /* 0x000fe200010f0eff */
[----:B------:R-:W-:Y:S01]  /*6d80*/  IMAD R27, R169, 0x2, R20 ;  /* 0x00000002a91b7824 */ /* 0x000fe200078e0214 */
[----:B------:R0:W-:Y:S04]  /*6d90*/  STL.64 [R1+0x5f0], R232 ;  /* 0x0005f0e801007387 */ /* 0x0001e80000100a00 */
[----:B------:R2:W-:Y:S01]  /*6da0*/  STL.64 [R1+0x5e8], R226 ;  /* 0x0005e8e201007387 */ /* 0x0005e20000100a00 */
[----:B------:R-:W-:-:S03]  /*6db0*/  LEA R11, R173, R27, 0x1 ;  /* 0x0000001bad0b7211 */ /* 0x000fc600078e08ff */
[----:B------:R4:W-:Y:S01]  /*6dc0*/  STL.64 [R1+0x5e0], R220 ;  /* 0x0005e0dc01007387 */ /* 0x0009e20000100a00 */
[CC--:B0-----:R-:W-:Y:S02]  /*6dd0*/  LEA R232, P0, R14.reuse, R7.reuse, 0x1 ;  /* 0x000000070ee87211 */ /* 0x0c1fe400078008ff */
[-C--:B--2---:R-:W-:Y:S02]  /*6de0*/  LEA R226, P1, R25, R7.reuse, 0x1 ;  /* 0x0000000719e27211 */ /* 0x084fe400078208ff */
[-C--:B------:R-:W-:Y:S02]  /*6df0*/  LEA.HI.X.SX32 R233, R14, R2.reuse, 0x1, P0 ;  /* 0x000000020ee97211 */ /* 0x080fe400000f0eff */
[----:B----4-:R-:W-:Y:S02]  /*6e00*/  LEA R220, P2, R35, R7, 0x1 ;  /* 0x0000000723dc7211 */ /* 0x010fe400078408ff */
[-C--:B------:R-:W-:Y:S02]  /*6e10*/  LEA.HI.X.SX32 R227, R25, R2.reuse, 0x1, P1 ;  /* 0x0000000219e37211 */ /* 0x080fe400008f0eff */
[----:B------:R-:W-:Y:S01]  /*6e20*/  LEA.HI.X.SX32 R221, R35, R2, 0x1, P2 ;  /* 0x0000000223dd7211 */ /* 0x000fe200010f0eff */
[----:B------:R-:W-:Y:S01]  /*6e30*/  IMAD R19, R174, 0x2, R11 ;  /* 0x00000002ae137824 */ /* 0x000fe200078e020b */
[----:B------:R0:W-:Y:S04]  /*6e40*/  STL.64 [R1+0x5d8], R232 ;  /* 0x0005d8e801007387 */ /* 0x0001e80000100a00 */
[----:B------:R2:W-:Y:S01]  /*6e50*/  STL.64 [R1+0x5d0], R226 ;  /* 0x0005d0e201007387 */ /* 0x0005e20000100a00 */
[----:B------:R-:W-:-:S03]  /*6e60*/  IMAD R26, R175, 0x2, R19 ;  /* 0x00000002af1a7824 */ /* 0x000fc600078e0213 */
[----:B------:R4:W-:Y:S01]  /*6e70*/  STL.64 [R1+0x5c8], R220 ;  /* 0x0005c8dc01007387 */ /* 0x0009e20000100a00 */
[CC--:B0-----:R-:W-:Y:S02]  /*6e80*/  LEA R232, P0, R9.reuse, R7.reuse, 0x1 ;  /* 0x0000000709e87211 */ /* 0x0c1fe400078008ff */
[-C--:B--2---:R-:W-:Y:S02]  /*6e90*/  LEA R226, P1, R18, R7.reuse, 0x1 ;  /* 0x0000000712e27211 */ /* 0x084fe400078208ff */
[-C--:B------:R-:W-:Y:S02]  /*6ea0*/  LEA.HI.X.SX32 R233, R9, R2.reuse, 0x1, P0 ;  /* 0x0000000209e97211 */ /* 0x080fe400000f0eff */
[----:B----4-:R-:W-:Y:S02]  /*6eb0*/  LEA R220, P2, R34, R7, 0x1 ;  /* 0x0000000722dc7211 */ /* 0x010fe400078408ff */
[-C--:B------:R-:W-:Y:S02]  /*6ec0*/  LEA.HI.X.SX32 R227, R18, R2.reuse, 0x1, P1 ;  /* 0x0000000212e37211 */ /* 0x080fe400008f0eff */
[----:B------:R-:W-:-:S02]  /*6ed0*/  LEA.HI.X.SX32 R221, R34, R2, 0x1, P2 ;  /* 0x0000000222dd7211 */ /* 0x000fc400010f0eff */
[----:B------:R-:W-:Y:S01]  /*6ee0*/  LEA R8, R179, R26, 0x1 ;  /* 0x0000001ab3087211 */ /* 0x000fe200078e08ff */
[----:B------:R0:W-:Y:S04]  /*6ef0*/  STL.64 [R1+0x5c0], R232 ;  /* 0x0005c0e801007387 */ /* 0x0001e80000100a00 */
[----:B------:R2:W-:Y:S01]  /*6f00*/  STL.64 [R1+0x5b8], R226 ;  /* 0x0005b8e201007387 */ /* 0x0005e20000100a00 */
[----:B------:R-:W-:-:S03]  /*6f10*/  IMAD R14, R180, 0x2, R8 ;  /* 0x00000002b40e7824 */ /* 0x000fc600078e0208 */
[----:B------:R4:W-:Y:S01]  /*6f20*/  STL.64 [R1+0x5b0], R220 ;  /* 0x0005b0dc01007387 */ /* 0x0009e20000100a00 */
[CC--:B0-----:R-:W-:Y:S02]  /*6f30*/  LEA R232, P0, R13.reuse, R7.reuse, 0x1 ;  /* 0x000000070de87211 */ /* 0x0c1fe400078008ff */
[CC--:B--2---:R-:W-:Y:S02]  /*6f40*/  LEA R226, P1, R24.reuse, R7.reuse, 0x1 ;  /* 0x0000000718e27211 */ /* 0x0c4fe400078208ff */
[-C--:B------:R-:W-:Y:S02]  /*6f50*/  LEA.HI.X.SX32 R233, R13, R2.reuse, 0x1, P0 ;  /* 0x000000020de97211 */ /* 0x080fe400000f0eff */
[----:B----4-:R-:W-:Y:S01]  /*6f60*/  LEA R220, P2, R33, R7, 0x1 ;  /* 0x0000000721dc7211 */ /* 0x010fe200078408ff */
[----:B------:R-:W-:Y:S01]  /*6f70*/  IMAD R25, R181, 0x2, R14 ;  /* 0x00000002b5197824 */ /* 0x000fe200078e020e */
[-C--:B------:R-:W-:Y:S02]  /*6f80*/  LEA.HI.X.SX32 R227, R24, R2.reuse, 0x1, P1 ;  /* 0x0000000218e37211 */ /* 0x080fe400008f0eff */
[----:B------:R-:W-:Y:S01]  /*6f90*/  LEA.HI.X.SX32 R221, R33, R2, 0x1, P2 ;  /* 0x0000000221dd7211 */ /* 0x000fe200010f0eff */
[----:B------:R0:W-:Y:S01]  /*6fa0*/  STL.64 [R1+0x5a8], R232 ;  /* 0x0005a8e801007387 */ /* 0x0001e20000100a00 */
[----:B------:R-:W-:-:S03]  /*6fb0*/  LEA R9, R185, R25, 0x1 ;  /* 0x00000019b9097211 */ /* 0x000fc600078e08ff */
[----:B------:R2:W-:Y:S04]  /*6fc0*/  STL.64 [R1+0x5a0], R226 ;  /* 0x0005a0e201007387 */ /* 0x0005e80000100a00 */
[----:B------:R4:W-:Y:S01]  /*6fd0*/  STL.64 [R1+0x598], R220 ;  /* 0x000598dc01007387 */ /* 0x0009e20000100a00 */
[-C--:B0-----:R-:W-:Y:S02]  /*6fe0*/  LEA R232, P0, R17, R7.reuse, 0x1 ;  /* 0x0000000711e87211 */ /* 0x081fe400078008ff */
[-C--:B--2---:R-:W-:Y:S02]  /*6ff0*/  LEA R226, P1, R23, R7.reuse, 0x1 ;  /* 0x0000000717e27211 */ /* 0x084fe400078208ff */
[-C--:B------:R-:W-:Y:S02]  /*7000*/  LEA.HI.X.SX32 R233, R17, R2.reuse, 0x1, P0 ;  /* 0x0000000211e97211 */ /* 0x080fe400000f0eff */
[----:B----4-:R-:W-:Y:S01]  /*7010*/  LEA R220, P2, R32, R7, 0x1 ;  /* 0x0000000720dc7211 */ /* 0x010fe200078408ff */
[----:B------:R-:W-:Y:S01]  /*7020*/  IMAD R18, R186, 0x2, R9 ;  /* 0x00000002ba127824 */ /* 0x000fe200078e0209 */
[----:B------:R-:W-:-:S02]  /*7030*/  LEA.HI.X.SX32 R227, R23, R2, 0x1, P1 ;  /* 0x0000000217e37211 */ /* 0x000fc400008f0eff */
[----:B------:R-:W-:Y:S01]  /*7040*/  LEA.HI.X.SX32 R221, R32, R2, 0x1, P2 ;  /* 0x0000000220dd7211 */ /* 0x000fe200010f0eff */
[----:B------:R0:W-:Y:S01]  /*7050*/  STL.64 [R1+0x590], R232 ;  /* 0x000590e801007387 */ /* 0x0001e20000100a00 */
[----:B------:R-:W-:-:S03]  /*7060*/  IMAD R24, R187, 0x2, R18 ;  /* 0x00000002bb187824 */ /* 0x000fc600078e0212 */
[----:B------:R2:W-:Y:S04]  /*7070*/  STL.64 [R1+0x588], R226 ;  /* 0x000588e201007387 */ /* 0x0005e80000100a00 */
[----:B------:R4:W-:Y:S01]  /*7080*/  STL.64 [R1+0x580], R220 ;  /* 0x000580dc01007387 */ /* 0x0009e20000100a00 */
[CC--:B0-----:R-:W-:Y:S02]  /*7090*/  LEA R232, P0, R3.reuse, R7.reuse, 0x1 ;  /* 0x0000000703e87211 */ /* 0x0c1fe400078008ff */
[-C--:B--2---:R-:W-:Y:S02]  /*70a0*/  LEA R226, P1, R10, R7.reuse, 0x1 ;  /* 0x000000070ae27211 */ /* 0x084fe400078208ff */
[----:B------:R-:W-:Y:S02]  /*70b0*/  LEA.HI.X.SX32 R233, R3, R2, 0x1, P0 ;  /* 0x0000000203e97211 */ /* 0x000fe400000f0eff */
[----:B----4-:R-:W-:-:S02]  /*70c0*/  LEA R220, P2, R31, R7, 0x1 ;  /* 0x000000071fdc7211 */ /* 0x010fc400078408ff */
        /* <DEDUP_REMOVED lines=31> */
[CC--:B--2---:R-:W-:Y:S02]  /*72c0*/  LEA R226, P1, R15.reuse, R7.reuse, 0x1 ;  /* 0x000000070fe27211 */ /* 0x0c4fe400078208ff */
[-C--:B------:R-:W-:Y:S02]  /*72d0*/  LEA.HI.X.SX32 R233, R12, R2.reuse, 0x1, P0 ;  /* 0x000000020ce97211 */ /* 0x080fe400000f0eff */
[C---:B----4-:R-:W-:Y:S02]  /*72e0*/  LEA R220, P2, R28.reuse, R7, 0x1 ;  /* 0x000000071cdc7211 */ /* 0x050fe400078408ff */
[-C--:B------:R-:W-:Y:S02]  /*72f0*/  LEA.HI.X.SX32 R227, R15, R2.reuse, 0x1, P1 ;  /* 0x000000020fe37211 */ /* 0x080fe400008f0eff */
[----:B------:R-:W-:Y:S01]  /*7300*/  LEA.HI.X.SX32 R221, R28, R2, 0x1, P2 ;  /* 0x000000021cdd7211 */ /* 0x000fe200010f0eff */
[----:B------:R-:W-:Y:S01]  /*7310*/  IMAD R16, R204, 0x2, R5 ;  /* 0x00000002cc107824 */ /* 0x000fe200078e0205 */
[----:B------:R0:W-:Y:S04]  /*7320*/  STL.64 [R1+0x530], R232 ;  /* 0x000530e801007387 */ /* 0x0001e80000100a00 */
[----:B------:R2:W-:Y:S01]  /*7330*/  STL.64 [R1+0x528], R226 ;  /* 0x000528e201007387 */ /* 0x0005e20000100a00 */
[----:B------:R-:W-:-:S03]  /*7340*/  IMAD R21, R205, 0x2, R16 ;  /* 0x00000002cd157824 */ /* 0x000fc600078e0210 */
[----:B------:R4:W-:Y:S01]  /*7350*/  STL.64 [R1+0x520], R220 ;  /* 0x000520dc01007387 */ /* 0x0009e20000100a00 */
[-C--:B0-----:R-:W-:Y:S02]  /*7360*/  LEA R232, P0, R6, R7.reuse, 0x1 ;  /* 0x0000000706e87211 */ /* 0x081fe400078008ff */
[-C--:B--2---:R-:W-:Y:S02]  /*7370*/  LEA R226, P1, R20, R7.reuse, 0x1 ;  /* 0x0000000714e27211 */ /* 0x084fe400078208ff */
[-C--:B------:R-:W-:Y:S02]  /*7380*/  LEA.HI.X.SX32 R233, R6, R2.reuse, 0x1, P0 ;  /* 0x0000000206e97211 */ /* 0x080fe400000f0eff */
[C---:B----4-:R-:W-:Y:S02]  /*7390*/  LEA R220, P2, R27.reuse, R7, 0x1 ;  /* 0x000000071bdc7211 */ /* 0x050fe400078408ff */
[-C--:B------:R-:W-:Y:S02]  /*73a0*/  LEA.HI.X.SX32 R227, R20, R2.reuse, 0x1, P1 ;  /* 0x0000000214e37211 */ /* 0x080fe400008f0eff */
[----:B------:R-:W-:-:S02]  /*73b0*/  LEA.HI.X.SX32 R221, R27, R2, 0x1, P2 ;  /* 0x000000021bdd7211 */ /* 0x000fc400010f0eff */
[----:B------:R-:W-:Y:S01]  /*73c0*/  LEA R12, R209, R21, 0x1 ;  /* 0x00000015d10c7211 */ /* 0x000fe200078e08ff */
[----:B------:R0:W-:Y:S04]  /*73d0*/  STL.64 [R1+0x518], R232 ;  /* 0x000518e801007387 */ /* 0x0001e80000100a00 */
[----:B------:R2:W-:Y:S01]  /*73e0*/  STL.64 [R1+0x510], R226 ;  /* 0x000510e201007387 */ /* 0x0005e20000100a00 */
[----:B------:R-:W-:-:S03]  /*73f0*/  IMAD R15, R210, 0x2, R12 ;  /* 0x00000002d20f7824 */ /* 0x000fc600078e020c */
[----:B------:R4:W-:Y:S01]  /*7400*/  STL.64 [R1+0x508], R220 ;  /* 0x000508dc01007387 */ /* 0x0009e20000100a00 */
[-C--:B0-----:R-:W-:Y:S02]  /*7410*/  LEA R232, P0, R11, R7.reuse, 0x1 ;  /* 0x000000070be87211 */ /* 0x081fe400078008ff */
[-C--:B--2---:R-:W-:Y:S02]  /*7420*/  LEA R226, P1, R19, R7.reuse, 0x1 ;  /* 0x0000000713e27211 */ /* 0x084fe400078208ff */
[-C--:B------:R-:W-:Y:S02]  /*7430*/  LEA.HI.X.SX32 R233, R11, R2.reuse, 0x1, P0 ;  /* 0x000000020be97211 */ /* 0x080fe400000f0eff */
[C---:B----4-:R-:W-:Y:S01]  /*7440*/  LEA R220, P2, R26.reuse, R7, 0x1 ;  /* 0x000000071adc7211 */ /* 0x050fe200078408ff */
        /* <DEDUP_REMOVED lines=14> */
[----:B------:R-:W-:Y:S01]  /*7530*/  STL.64 [R1+0x4e8], R232 ;  /* 0x0004e8e801007387 */ /* 0x000fe20000100a00 */
[----:B------:R-:W-:-:S03]  /*7540*/  IMAD R19, R219, 0x2, R11 ;  /* 0x00000002db137824 */ /* 0x000fc600078e020b */
[----:B------:R0:W-:Y:S01]  /*7550*/  STL.64 [R1+0x4e0], R226 ;  /* 0x0004e0e201007387 */ /* 0x0001e20000100a00 */
[----:B------:R-:W-:-:S03]  /*7560*/  LEA R218, P2, R24, R7, 0x1 ;  /* 0x0000000718da7211 */ /* 0x000fc600078408ff */
[----:B------:R2:W-:Y:S01]  /*7570*/  STL.64 [R1+0x4d8], R220 ;  /* 0x0004d8dc01007387 */ /* 0x0005e20000100a00 */
[----:B------:R-:W-:Y:S02]  /*7580*/  LEA R8, R223, R19, 0x1 ;  /* 0x00000013df087211 */ /* 0x000fe400078e08ff */
[CC--:B0-----:R-:W-:Y:S02]  /*7590*/  LEA R226, P0, R9.reuse, R7.reuse, 0x1 ;  /* 0x0000000709e27211 */ /* 0x0c1fe400078008ff */
[CC--:B--2---:R-:W-:Y:S02]  /*75a0*/  LEA R220, P1, R18.reuse, R7.reuse, 0x1 ;  /* 0x0000000712dc7211 */ /* 0x0c4fe400078208ff */
[-C--:B------:R-:W-:Y:S02]  /*75b0*/  LEA.HI.X.SX32 R227, R9, R2.reuse, 0x1, P0 ;  /* 0x0000000209e37211 */ /* 0x080fe400000f0eff */
[-C--:B------:R-:W-:Y:S02]  /*75c0*/  LEA.HI.X.SX32 R221, R18, R2.reuse, 0x1, P1 ;  /* 0x0000000212dd7211 */ /* 0x080fe400008f0eff */
[----:B------:R-:W-:Y:S01]  /*75d0*/  LEA.HI.X.SX32 R219, R24, R2, 0x1, P2 ;  /* 0x0000000218db7211 */ /* 0x000fe200010f0eff */
[----:B------:R-:W-:Y:S01]  /*75e0*/  IMAD R14, R224, 0x2, R8 ;  /* 0x00000002e00e7824 */ /* 0x000fe200078e0208 */
[----:B------:R-:W-:Y:S01]  /*75f0*/  STL.64 [R1+0x4d0], R226 ;  /* 0x0004d0e201007387 */ /* 0x000fe20000100a00 */
[----:B------:R-:W-:-:S03]  /*7600*/  LEA R222, P0, R13, R7, 0x1 ;  /* 0x000000070dde7211 */ /* 0x000fc600078008ff */
[----:B------:R0:W-:Y:S01]  /*7610*/  STL.64 [R1+0x4c8], R220 ;  /* 0x0004c8dc01007387 */ /* 0x0001e20000100a00 */
[----:B------:R-:W-:-:S03]  /*7620*/  IMAD R18, R225, 0x2, R14 ;  /* 0x00000002e1127824 */ /* 0x000fc600078e020e */
[----:B------:R2:W-:Y:S01]  /*7630*/  STL.64 [R1+0x4c0], R218 ;  /* 0x0004c0da01007387 */ /* 0x0005e20000100a00 */
[-C--:B------:R-:W-:Y:S02]  /*7640*/  LEA.HI.X.SX32 R223, R13, R2.reuse, 0x1, P0 ;  /* 0x000000020ddf7211 */ /* 0x080fe400000f0eff */
[-C--:B0-----:R-:W-:Y:S02]  /*7650*/  LEA R220, P1, R17, R7.reuse, 0x1 ;  /* 0x0000000711dc7211 */ /* 0x081fe400078208ff */
[----:B--2---:R-:W-:Y:S02]  /*7660*/  LEA R218, P2, R23, R7, 0x1 ;  /* 0x0000000717da7211 */ /* 0x004fe400078408ff */
[-C--:B------:R-:W-:Y:S02]  /*7670*/  LEA.HI.X.SX32 R221, R17, R2.reuse, 0x1, P1 ;  /* 0x0000000211dd7211 */ /* 0x080fe400008f0eff */
[----:B------:R-:W-:Y:S01]  /*7680*/  LEA.HI.X.SX32 R219, R23, R2, 0x1, P2 ;  /* 0x0000000217db7211 */ /* 0x000fe200010f0eff */
[----:B------:R0:W-:Y:S01]  /*7690*/  STL.64 [R1+0x4b8], R222 ;  /* 0x0004b8de01007387 */ /* 0x0001e20000100a00 */
[----:B------:R-:W-:-:S03]  /*76a0*/  LEA R9, R229, R18, 0x1 ;  /* 0x00000012e5097211 */ /* 0x000fc600078e08ff */
[----:B------:R2:W-:Y:S02]  /*76b0*/  STL.64 [R1+0x4b0], R220 ;  /* 0x0004b0dc01007387 */ /* 0x0005e40000100a00 */
[----:B------:R-:W-:Y:S02]  /*76c0*/  IMAD R13, R230, 0x2, R9 ;  /* 0x00000002e60d7824 */ /* 0x000fe400078e0209 */
[----:B------:R4:W-:Y:S01]  /*76d0*/  STL.64 [R1+0x4a8], R218 ;  /* 0x0004a8da01007387 */ /* 0x0009e20000100a00 */
[CC--:B0-----:R-:W-:Y:S02]  /*76e0*/  LEA R222, P0, R3.reuse, R7.reuse, 0x1 ;  /* 0x0000000703de7211 */ /* 0x0c1fe400078008ff */
[-C--:B--2---:R-:W-:Y:S02]  /*76f0*/  LEA R220, P1, R10, R7.reuse, 0x1 ;  /* 0x000000070adc7211 */ /* 0x084fe400078208ff */
[----:B------:R-:W-:Y:S02]  /*7700*/  LEA.HI.X.SX32 R223, R3, R2, 0x1, P0 ;  /* 0x0000000203df7211 */ /* 0x000fe400000f0eff */
[----:B----4-:R-:W-:-:S02]  /*7710*/  LEA R218, P2, R22, R7, 0x1 ;  /* 0x0000000716da7211 */ /* 0x010fc400078408ff */
[-C--:B------:R-:W-:Y:S01]  /*7720*/  LEA.HI.X.SX32 R221, R10, R2.reuse, 0x1, P1 ;  /* 0x000000020add7211 */ /* 0x080fe200008f0eff */
[----:B------:R-:W-:Y:S01]  /*7730*/  IMAD R17, R231, 0x2, R13 ;  /* 0x00000002e7117824 */ /* 0x000fe200078e020d */
[----:B------:R-:W-:Y:S01]  /*7740*/  LEA.HI.X.SX32 R219, R22, R2, 0x1, P2 ;  /* 0x0000000216db7211 */ /* 0x000fe200010f0eff */
        /* <DEDUP_REMOVED lines=8> */
[-C--:B------:R-:W-:Y:S01]  /*77d0*/  LEA.HI.X.SX32 R221, R16, R2.reuse, 0x1, P1 ;  /* 0x0000000210dd7211 */ /* 0x080fe200008f0eff */
[----:B------:R-:W-:Y:S01]  /*77e0*/  IMAD R10, R236, 0x2, R3 ;  /* 0x00000002ec0a7824 */ /* 0x000fe200078e0203 */
[----:B------:R-:W-:Y:S01]  /*77f0*/  LEA.HI.X.SX32 R219, R21, R2, 0x1, P2 ;  /* 0x0000000215db7211 */ /* 0x000fe200010f0eff */
[----:B------:R-:W-:Y:S02]  /*7800*/  STL.64 [R1+0x488], R222 ;  /* 0x000488de01007387 */ /* 0x000fe40000100a00 */
[----:B------:R-:W-:-:S02]  /*7810*/  IMAD R16, R237, 0x2, R10 ;  /* 0x00000002ed107824 */ /* 0x000fc400078e020a */
[----:B------:R0:W-:Y:S01]  /*7820*/  STL.64 [R1+0x480], R220 ;  /* 0x000480dc01007387 */ /* 0x0001e20000100a00 */
[----:B------:R-:W-:-:S03]  /*7830*/  LEA R22, P2, R20, R7, 0x1 ;  /* 0x0000000714167211 */ /* 0x000fc600078408ff */
[----:B------:R2:W-:Y:S01]  /*7840*/  STL.64 [R1+0x478], R218 ;  /* 0x000478da01007387 */ /* 0x0005e20000100a00 */
[----:B------:R-:W-:Y:S02]  /*7850*/  LEA R5, R241, R16, 0x1 ;  /* 0x00000010f1057211 */ /* 0x000fe400078e08ff */
[CC--:B0-----:R-:W-:Y:S02]  /*7860*/  LEA R220, P0, R12.reuse, R7.reuse, 0x1 ;  /* 0x000000070cdc7211 */ /* 0x0c1fe400078008ff */
[C---:B--2---:R-:W-:Y:S02]  /*7870*/  LEA R218, P1, R15.reuse, R7, 0x1 ;  /* 0x000000070fda7211 */ /* 0x044fe400078208ff */
[-C--:B------:R-:W-:Y:S02]  /*7880*/  LEA.HI.X.SX32 R221, R12, R2.reuse, 0x1, P0 ;  /* 0x000000020cdd7211 */ /* 0x080fe400000f0eff */
        /* <DEDUP_REMOVED lines=13> */
[----:B------:R-:W-:Y:S01]  /*7960*/  STL.64 [R1+0x458], R220 ;  /* 0x000458dc01007387 */ /* 0x000fe20000100a00 */
[----:B------:R-:W-:-:S03]  /*7970*/  LEA R6, R244, R15, 0x1 ;  /* 0x0000000ff4067211 */ /* 0x000fc600078e08ff */
[----:B------:R0:W-:Y:S01]  /*7980*/  STL.64 [R1+0x450], R218 ;  /* 0x000450da01007387 */ /* 0x0001e20000100a00 */
[----:B------:R-:W-:-:S03]  /*7990*/  LEA R20, P2, R18, R7, 0x1 ;  /* 0x0000000712147211 */ /* 0x000fc600078408ff */
[----:B------:R2:W-:Y:S01]  /*79a0*/  STL.64 [R1+0x448], R22 ;  /* 0x0004481601007387 */ /* 0x0005e20000100a00 */
[----:B------:R-:W-:Y:S01]  /*79b0*/  IMAD R11, R245, 0x2, R6 ;  /* 0x00000002f50b7824 */ /* 0x000fe200078e0206 */
[-C--:B------:R-:W-:Y:S02]  /*79c0*/  LEA.HI.X.SX32 R21, R18, R2.reuse, 0x1, P2 ;  /* 0x0000000212157211 */ /* 0x080fe400010f0eff */
[-C--:B0-----:R-:W-:Y:S02]  /*79d0*/  LEA R218, P0, R8, R7.reuse, 0x1 ;  /* 0x0000000708da7211 */ /* 0x081fe400078008ff */
[----:B--2---:R-:W-:Y:S02]  /*79e0*/  LEA R22, P1, R14, R7, 0x1 ;  /* 0x000000070e167211 */ /* 0x004fe400078208ff */
[-C--:B------:R-:W-:Y:S02]  /*79f0*/  LEA.HI.X.SX32 R219, R8, R2.reuse, 0x1, P0 ;  /* 0x0000000208db7211 */ /* 0x080fe400000f0eff */
[----:B------:R-:W-:Y:S01]  /*7a00*/  LEA.HI.X.SX32 R23, R14, R2, 0x1, P1 ;  /* 0x000000020e177211 */ /* 0x000fe200008f0eff */
[----:B------:R-:W-:-:S02]  /*7a10*/  IMAD R14, R246, 0x2, R11 ;  /* 0x00000002f60e7824 */ /* 0x000fc400078e020b */
[----:B------:R0:W-:Y:S04]  /*7a20*/  STL.64 [R1+0x440], R218 ;  /* 0x000440da01007387 */ /* 0x0001e80000100a00 */
[----:B------:R2:W-:Y:S01]  /*7a30*/  STL.64 [R1+0x438], R22 ;  /* 0x0004381601007387 */ /* 0x0005e20000100a00 */
[----:B------:R-:W-:-:S03]  /*7a40*/  LEA R8, R248, R14, 0x1 ;  /* 0x0000000ef8087211 */ /* 0x000fc600078e08ff */
[----:B------:R4:W-:Y:S01]  /*7a50*/  STL.64 [R1+0x430], R20 ;  /* 0x0004301401007387 */ /* 0x0009e20000100a00 */
[-C--:B0-----:R-:W-:Y:S02]  /*7a60*/  LEA R218, P0, R9, R7.reuse, 0x1 ;  /* 0x0000000709da7211 */ /* 0x081fe400078008ff */
[-C--:B--2---:R-:W-:Y:S02]  /*7a70*/  LEA R22, P1, R13, R7.reuse, 0x1 ;  /* 0x000000070d167211 */ /* 0x084fe400078208ff */
[-C--:B------:R-:W-:Y:S02]  /*7a80*/  LEA.HI.X.SX32 R219, R9, R2.reuse, 0x1, P0 ;  /* 0x0000000209db7211 */ /* 0x080fe400000f0eff */
[----:B----4-:R-:W-:Y:S02]  /*7a90*/  LEA R20, P2, R17, R7, 0x1 ;  /* 0x0000000711147211 */ /* 0x010fe400078408ff */
[-C--:B------:R-:W-:Y:S01]  /*7aa0*/  LEA.HI.X.SX32 R23, R13, R2.reuse, 0x1, P1 ;  /* 0x000000020d177211 */ /* 0x080fe200008f0eff */
[----:B------:R-:W-:Y:S01]  /*7ab0*/  IMAD R9, R247, 0x2, R8 ;  /* 0x00000002f7097824 */ /* 0x000fe200078e0208 */
[----:B------:R-:W-:Y:S01]  /*7ac0*/  LEA.HI.X.SX32 R21, R17, R2, 0x1, P2 ;  /* 0x0000000211157211 */ /* 0x000fe200010f0eff */
[----:B------:R-:W-:Y:S04]  /*7ad0*/  STL.64 [R1+0x428], R218 ;  /* 0x000428da01007387 */ /* 0x000fe80000100a00 */
[----:B------:R0:W-:Y:S01]  /*7ae0*/  STL.64 [R1+0x420], R22 ;  /* 0x0004201601007387 */ /* 0x0001e20000100a00 */
[----:B------:R-:W-:-:S03]  /*7af0*/  LEA R13, R249, R9, 0x1 ;  /* 0x00000009f90d7211 */ /* 0x000fc600078e08ff */
[----:B------:R2:W-:Y:S01]  /*7b00*/  STL.64 [R1+0x418], R20 ;  /* 0x0004181401007387 */ /* 0x0005e20000100a00 */
[CC--:B0-----:R-:W-:Y:S02]  /*7b10*/  LEA R22, P0, R3.reuse, R7.reuse, 0x1 ;  /* 0x0000000703167211 */ /* 0x0c1fe400078008ff */
[----:B--2---:R-:W-:Y:S02]  /*7b20*/  LEA R20, P1, R10, R7, 0x1 ;  /* 0x000000070a147211 */ /* 0x004fe400078208ff */
[-C--:B------:R-:W-:Y:S01]  /*7b30*/  LEA.HI.X.SX32 R23, R3, R2.reuse, 0x1, P0 ;  /* 0x0000000203177211 */ /* 0x080fe200000f0eff */
[----:B------:R-:W-:Y:S01]  /*7b40*/  IMAD R3, R250, 0x2, R13 ;  /* 0x00000002fa037824 */ /* 0x000fe200078e020d */
[----:B------:R-:W-:-:S03]  /*7b50*/  LEA.HI.X.SX32 R21, R10, R2, 0x1, P1 ;  /* 0x000000020a157211 */ /* 0x000fc600008f0eff */
[----:B------:R-:W-:Y:S01]  /*7b60*/  STL.64 [R1+0x410], R22 ;  /* 0x0004101601007387 */ /* 0x000fe20000100a00 */
[----:B-1----:R-:W-:-:S03]  /*7b70*/  LEA R10, R251, R3, 0x1 ;  /* 0x00000003fb0a7211 */ /* 0x002fc600078e08ff */
[----:B------:R0:W-:Y:S02]  /*7b80*/  STL.64 [R1+0x408], R20 ;  /* 0x0004081401007387 */ /* 0x0001e40000100a00 */
[CC--:B0-----:R-:W-:Y:S02]  /*7b90*/  LEA R20, P1, R12.reuse, R7.reuse, 0x1 ;  /* 0x000000070c147211 */ /* 0x0c1fe400078208ff */
[C---:B------:R-:W-:Y:S02]  /*7ba0*/  LEA R22, P0, R5.reuse, R7, 0x1 ;  /* 0x0000000705167211 */ /* 0x040fe400078008ff */
[-C--:B------:R-:W-:Y:S01]  /*7bb0*/  LEA.HI.X.SX32 R21, R12, R2.reuse, 0x1, P1 ;  /* 0x000000020c157211 */ /* 0x080fe200008f0eff */
[----:B---3--:R-:W-:Y:S01]  /*7bc0*/  IMAD R12, R252, 0x2, R10 ;  /* 0x00000002fc0c7824 */ /* 0x008fe200078e020a */
[----:B------:R-:W-:-:S04]  /*7bd0*/  LEA.HI.X.SX32 R23, R5, R2, 0x1, P0 ;  /* 0x0000000205177211 */ /* 0x000fc800000f0eff */
[----:B------:R-:W-:Y:S02]  /*7be0*/  LEA R5, R238, R12, 0x1 ;  /* 0x0000000cee057211 */ /* 0x000fe400078e08ff */
[----:B------:R-:W0:Y:S01]  /*7bf0*/  LDC R238, c[0x0][0x268] ;  /* 0x00009a00ffee7b82 */ /* 0x000e220000000800 */
[----:B------:R-:W-:-:S04]  /*7c00*/  LEA R18, P2, R16, R7, 0x1 ;  /* 0x0000000710127211 */ /* 0x000fc800078408ff */
[----:B------:R-:W-:-:S05]  /*7c10*/  LEA.HI.X.SX32 R19, R16, R2, 0x1, P2 ;  /* 0x0000000210137211 */ /* 0x000fca00010f0eff */
[----:B------:R-:W-:Y:S04]  /*7c20*/  STL.64 [R1+0x400], R18 ;  /* 0x0004001201007387 */ /* 0x000fe80000100a00 */
[----:B------:R-:W-:Y:S04]  /*7c30*/  STL.64 [R1+0x3f8], R22 ;  /* 0x0003f81601007387 */ /* 0x000fe80000100a00 */
[----:B------:R1:W-:Y:S02]  /*7c40*/  STL.64 [R1+0x3f0], R20 ;  /* 0x0003f01401007387 */ /* 0x0003e40000100a00 */
[----:B-1----:R-:W-:-:S04]  /*7c50*/  LEA R20, P0, R6, R7, 0x1 ;  /* 0x0000000706147211 */ /* 0x002fc800078008ff */
[----:B------:R-:W-:Y:S01]  /*7c60*/  LEA.HI.X.SX32 R21, R6, R2, 0x1, P0 ;  /* 0x0000000206157211 */ /* 0x000fe200000f0eff */
[----:B0-----:R-:W-:Y:S02]  /*7c70*/  IMAD R6, R238, 0x2, R5 ;  /* 0x00000002ee067824 */ /* 0x001fe400078e0205 */
[----:B------:R-:W0:Y:S01]  /*7c80*/  LDC R238, c[0x0][0x268] ;  /* 0x00009a00ffee7b82 */ /* 0x000e220000000800 */
[----:B------:R-:W-:-:S04]  /*7c90*/  LEA R18, P2, R15, R7, 0x1 ;  /* 0x000000070f127211 */ /* 0x000fc800078408ff */
[----:B------:R-:W-:-:S05]  /*7ca0*/  LEA.HI.X.SX32 R19, R15, R2, 0x1, P2 ;  /* 0x000000020f137211 */ /* 0x000fca00010f0eff */
[----:B------:R1:W-:Y:S02]  /*7cb0*/  STL.64 [R1+0x3e0], R18 ;  /* 0x0003e01201007387 */ /* 0x0003e40000100a00 */
[----:B-1----:R-:W-:-:S04]  /*7cc0*/  LEA R18, P1, R11, R7, 0x1 ;  /* 0x000000070b127211 */ /* 0x002fc800078208ff */
[----:B------:R-:W-:Y:S02]  /*7cd0*/  LEA.HI.X.SX32 R19, R11, R2, 0x1, P1 ;  /* 0x000000020b137211 */ /* 0x000fe400008f0eff */
[----:B0-----:R-:W-:Y:S02]  /*7ce0*/  LEA R11, R238, R6, 0x1 ;  /* 0x00000006ee0b7211 */ /* 0x001fe400078e08ff */
[----:B------:R-:W0:Y:S01]  /*7cf0*/  LDC R238, c[0x0][0x268] ;  /* 0x00009a00ffee7b82 */ /* 0x000e220000000800 */
        /* <DEDUP_REMOVED lines=20> */
[----:B------:R-:W-:Y:S02]  /*7e40*/  LEA.HI.X.SX32 R19, R3, R2, 0x1, P0 ;  /* 0x0000000203137211 */ /* 0x000fe400000f0eff */
[----:B------:R-:W-:-:S04]  /*7e50*/  LEA R14, P2, R13, R7, 0x1 ;  /* 0x000000070d0e7211 */ /* 0x000fc800078408ff */
[----:B------:R-:W-:Y:S02]  /*7e60*/  LEA.HI.X.SX32 R15, R13, R2, 0x1, P2 ;  /* 0x000000020d0f7211 */ /* 0x000fe400010f0eff */
[----:B0-----:R-:W-:Y:S02]  /*7e70*/  LEA R3, R238, R10, 0x1 ;  /* 0x0000000aee037211 */ /* 0x001fe400078e08ff */
[----:B------:R-:W0:Y:S01]  /*7e80*/  LDC R238, c[0x0][0x268] ;  /* 0x00009a00ffee7b82 */ /* 0x000e220000000800 */
        /* <DEDUP_REMOVED lines=11> */
[-C--:B------:R-:W-:Y:S02]  /*7f40*/  LEA.HI.X.SX32 R15, R6, R2.reuse, 0x1, P1 ;  /* 0x00000002060f7211 */ /* 0x080fe400008f0eff */
[----:B0-----:R-:W-:Y:S02]  /*7f50*/  LEA R6, R238, R5, 0x1 ;  /* 0x00000005ee067211 */ /* 0x001fe400078e08ff */
[----:B------:R-:W0:Y:S01]  /*7f60*/  LDC R238, c[0x0][0x268] ;  /* 0x00009a00ffee7b82 */ /* 0x000e220000000800 */
[CC--:B------:R-:W-:Y:S01]  /*7f70*/  LEA R12, P2, R11.reuse, R7.reuse, 0x1 ;  /* 0x000000070b0c7211 */ /* 0x0c0fe200078408ff */
[----:B------:R1:W-:Y:S03]  /*7f80*/  STL.64 [R1+0x390], R16 ;  /* 0x0003901001007387 */ /* 0x0003e60000100a00 */
[----:B------:R-:W-:Y:S01]  /*7f90*/  LEA.HI.X.SX32 R13, R11, R2, 0x1, P2 ;  /* 0x000000020b0d7211 */ /* 0x000fe200010f0eff */
[----:B------:R2:W-:Y:S04]  /*7fa0*/  STL.64 [R1+0x388], R14 ;  /* 0x0003880e01007387 */ /* 0x0005e80000100a00 */
[----:B------:R3:W-:Y:S01]  /*7fb0*/  STL.64 [R1+0x380], R12 ;  /* 0x0003800c01007387 */ /* 0x0007e20000100a00 */
[----:B-1----:R-:W-:-:S02]  /*7fc0*/  LEA R16, P0, R8, R7, 0x1 ;  /* 0x0000000708107211 */ /* 0x002fc400078008ff */
[CC--:B--2---:R-:W-:Y:S02]  /*7fd0*/  LEA R14, P1, R9.reuse, R7.reuse, 0x1 ;  /* 0x00000007090e7211 */ /* 0x0c4fe400078208ff */
[-C--:B------:R-:W-:Y:S02]  /*7fe0*/  LEA.HI.X.SX32 R17, R8, R2.reuse, 0x1, P0 ;  /* 0x0000000208117211 */ /* 0x080fe400000f0eff */
[CC--:B---3--:R-:W-:Y:S02]  /*7ff0*/  LEA R12, P2, R10.reuse, R7.reuse, 0x1 ;  /* 0x000000070a0c7211 */ /* 0x0c8fe400078408ff */
[-C--:B------:R-:W-:Y:S02]  /*8000*/  LEA.HI.X.SX32 R15, R9, R2.reuse, 0x1, P1 ;  /* 0x00000002090f7211 */ /* 0x080fe400008f0eff */
[----:B------:R-:W-:Y:S01]  /*8010*/  LEA.HI.X.SX32 R13, R10, R2, 0x1, P2 ;  /* 0x000000020a0d7211 */ /* 0x000fe200010f0eff */
[----:B0-----:R-:W-:Y:S01]  /*8020*/  IMAD R8, R238, 0x2, R6 ;  /* 0x00000002ee087824 */ /* 0x001fe200078e0206 */
[----:B------:R0:W-:Y:S04]  /*8030*/  STL.64 [R1+0x378], R16 ;  /* 0x0003781001007387 */ /* 0x0001e80000100a00 */
[----:B------:R1:W-:Y:S01]  /*8040*/  STL.64 [R1+0x370], R14 ;  /* 0x0003700e01007387 */ /* 0x0003e20000100a00 */
[----:B------:R-:W-:-:S03]  /*8050*/  LEA R10, P3, R8, R7, 0x1 ;  /* 0x00000007080a7211 */ /* 0x000fc600078608ff */
[----:B------:R2:W-:Y:S01]  /*8060*/  STL.64 [R1+0x368], R12 ;  /* 0x0003680c01007387 */ /* 0x0005e20000100a00 */
[-C--:B0-----:R-:W-:Y:S02]  /*8070*/  LEA R16, P0, R3, R7.reuse, 0x1 ;  /* 0x0000000703107211 */ /* 0x081fe400078008ff */
[-C--:B-1----:R-:W-:Y:S02]  /*8080*/  LEA R14, P1, R5, R7.reuse, 0x1 ;  /* 0x00000007050e7211 */ /* 0x082fe400078208ff */
[-C--:B------:R-:W-:Y:S02]  /*8090*/  LEA.HI.X.SX32 R17, R3, R2.reuse, 0x1, P0 ;  /* 0x0000000203117211 */ /* 0x080fe400000f0eff */
[C---:B--2---:R-:W-:Y:S02]  /*80a0*/  LEA R12, P2, R6.reuse, R7, 0x1 ;  /* 0x00000007060c7211 */ /* 0x044fe400078408ff */
[-C--:B------:R-:W-:Y:S02]  /*80b0*/  LEA.HI.X.SX32 R15, R5, R2.reuse, 0x1, P1 ;  /* 0x00000002050f7211 */ /* 0x080fe400008f0eff */
[----:B------:R-:W-:-:S02]  /*80c0*/  LEA.HI.X.SX32 R13, R6, R2, 0x1, P2 ;  /* 0x00000002060d7211 */ /* 0x000fc400010f0eff */
[----:B------:R-:W-:Y:S01]  /*80d0*/  LEA.HI.X.SX32 R11, R8, R2, 0x1, P3 ;  /* 0x00000002080b7211 */ /* 0x000fe200018f0eff */
[----:B------:R-:W-:Y:S01]  /*80e0*/  STL.64 [R1+0x360], R16 ;  /* 0x0003601001007387 */ /* 0x000fe20000100a00 */
[----:B------:R-:W-:Y:S01]  /*80f0*/  MOV R3, 0x3f800000 ;  /* 0x3f80000000037802 */ /* 0x000fe20000000f00 */
[----:B------:R-:W-:Y:S02]  /*8100*/  IMAD.MOV.U32 R5, RZ, RZ, -0x800000 ;  /* 0xff800000ff057424 */ /* 0x000fe400078e00ff */
[----:B------:R-:W-:Y:S01]  /*8110*/  STL.64 [R1+0x358], R14 ;  /* 0x0003580e01007387 */ /* 0x000fe20000100a00 */
[----:B------:R-:W-:-:S03]  /*8120*/  MOV R6, 0xff800000 ;  /* 0xff80000000067802 */ /* 0x000fc60000000f00 */
[----:B------:R-:W-:Y:S04]  /*8130*/  STL.64 [R1+0x350], R12 ;  /* 0x0003500c01007387 */ /* 0x000fe80000100a00 */
[----:B------:R-:W-:Y:S04]  /*8140*/  STL.64 [R1+0x348], R10 ;  /* 0x0003480a01007387 */ /* 0x000fe80000100a00 */
[----:B------:R-:W-:Y:S01]  /*8150*/  STL [R1+0x344], R3 ;  /* 0x0003440301007387 */ /* 0x000fe20000100800 */
[----:B------:R-:W-:-:S03]  /*8160*/  UIADD3.64 UR6, UR10, 0x2, URZ ;  /* 0x000000020a067897 */ /* 0x000fc6000fffe03f */
[----:B------:R0:W-:Y:S01]  /*8170*/  STL [R1+0x338], R5 ;  /* 0x0003380501007387 */ /* 0x0001e20000100800 */
[----:B------:R-:W-:Y:S02]  /*8180*/  UIADD3.64 UR12, UR10, 0x4, URZ ;  /* 0x000000040a0c7897 */ /* 0x000fe4000fffe03f */
[----:B------:R-:W-:Y:S01]  /*8190*/  UIADD3.64 UR6, UR10, 0x3fe, URZ ;  /* 0x000003fe0a067897 */ /* 0x000fe2000fffe03f */
[----:B------:R1:W-:Y:S01]  /*81a0*/  STL [R1+0x33c], R6 ;  /* 0x00033c0601007387 */ /* 0x0003e20000100800 */
[----:B------:R-:W-:Y:S01]  /*81b0*/  UIADD3.64 UR12, UR10, 0x400, URZ ;  /* 0x000004000a0c7897 */ /* 0x000fe2000fffe03f */
[----:B0-----:R-:W-:Y:S02]  /*81c0*/  IMAD.MOV.U32 R5, RZ, RZ, 0x3f800000 ;  /* 0x3f800000ff057424 */ /* 0x001fe400078e00ff */
[----:B------:R1:W-:Y:S01]  /*81d0*/  STL [R1+0x2d8], RZ ;  /* 0x0002d8ff01007387 */ /* 0x0003e20000100800 */
[----:B------:R-:W-:Y:S02]  /*81e0*/  UIADD3.64 UR6, UR10, 0x402, URZ ;  /* 0x000004020a067897 */ /* 0x000fe4000fffe03f */
[----:B------:R-:W-:Y:S01]  /*81f0*/  UIADD3.64 UR12, UR10, 0x404, URZ ;  /* 0x000004040a0c7897 */ /* 0x000fe2000fffe03f */
[----:B------:R1:W-:Y:S01]  /*8200*/  STL [R1+0x340], R5 ;  /* 0x0003400501007387 */ /* 0x0003e20000100800 */
[----:B------:R-:W-:-:S02]  /*8210*/  UIADD3.64 UR6, UR10, 0x7fe, URZ ;  /* 0x000007fe0a067897 */ /* 0x000fc4000fffe03f */
[----:B------:R-:W-:Y:S02]  /*8220*/  UIADD3.64 UR12, UR10, 0x800, URZ ;  /* 0x000008000a0c7897 */ /* 0x000fe4000fffe03f */
[----:B------:R-:W-:Y:S02]  /*8230*/  UIADD3.64 UR6, UR10, 0x802, URZ ;  /* 0x000008020a067897 */ /* 0x000fe4000fffe03f */
[----:B------:R-:W-:Y:S02]  /*8240*/  UIADD3.64 UR12, UR10, 0x804, URZ ;  /* 0x000008040a0c7897 */ /* 0x000fe4000fffe03f */
[----:B------:R-:W-:Y:S02]  /*8250*/  UIADD3.64 UR6, UR10, 0xbfe, URZ ;  /* 0x00000bfe0a067897 */ /* 0x000fe4000fffe03f */
[----:B------:R-:W-:Y:S02]  /*8260*/  UIADD3.64 UR12, UR10, 0xc00, URZ ;  /* 0x00000c000a0c7897 */ /* 0x000fe4000fffe03f */
        /* <DEDUP_REMOVED lines=44> */
[----:B------:R-:W-:Y:S01]  /*8530*/  UIADD3.64 UR16, UR8, 0x300, URZ ;  /* 0x0000030008107897 */ /* 0x000fe2000fffe03f */
[----:B------:R-:W-:Y:S01]  /*8540*/  CS2R R2, SRZ ;  /* 0x0000000000027805 */ /* 0x000fe2000001ff00 */
[----:B------:R-:W-:Y:S01]  /*8550*/  UIADD3.64 UR6, UR8, 0x380, URZ ;  /* 0x0000038008067897 */ /* 0x000fe2000fffe03f */
[----:B------:R-:W-:Y:S01]  /*8560*/  CS2R R24, SRZ ;  /* 0x0000000000187805 */ /* 0x000fe2000001ff00 */
[----:B------:R-:W-:Y:S01]  /*8570*/  UIADD3.64 UR12, UR8, 0x400, URZ ;  /* 0x00000400080c7897 */ /* 0x000fe2000fffe03f */
[----:B------:R-:W-:Y:S01]  /*8580*/  CS2R R26, SRZ ;  /* 0x00000000001a7805 */ /* 0x000fe2000001ff00 */
[----:B------:R-:W-:Y:S01]  /*8590*/  UIADD3.64 UR16, UR8, 0x480, URZ ;  /* 0x0000048008107897 */ /* 0x000fe2000fffe03f */
[----:B------:R-:W-:Y:S02]  /*85a0*/  CS2R R28, SRZ ;  /* 0x00000000001c7805 */ /* 0x000fe4000001ff00 */
[----:B------:R-:W-:-:S02]  /*85b0*/  CS2R R30, SRZ ;  /* 0x00000000001e7805 */ /* 0x000fc4000001ff00 */
[----:B------:R-:W-:Y:S02]  /*85c0*/  CS2R R32, SRZ ;  /* 0x0000000000207805 */ /* 0x000fe4000001ff00 */
[----:B------:R-:W-:Y:S02]  /*85d0*/  CS2R R34, SRZ ;  /* 0x0000000000227805 */ /* 0x000fe4000001ff00 */
[----:B------:R-:W-:Y:S02]  /*85e0*/  CS2R R36, SRZ ;  /* 0x0000000000247805 */ /* 0x000fe4000001ff00 */
[----:B------:R-:W-:Y:S02]  /*85f0*/  CS2R R38, SRZ ;  /* 0x0000000000267805 */ /* 0x000fe4000001ff00 */
        /* <DEDUP_REMOVED lines=55> */
[----:B------:R-:W-:Y:S01]  /*8970*/  CS2R R150, SRZ ;  /* 0x0000000000967805 */ /* 0x000fe2000001ff00 */
        /* <DEDUP_REMOVED lines=11> */
[----:B------:R-:W-:Y:S01]  /*8a30*/  UIADD3.64 UR22, UR10, 0x1404, URZ ;  /* 0x000014040a167897 */ /* 0x000fe2000fffe03f */
[----:B------:R-:W-:Y:S01]  /*8a40*/  UMOV UR57, 0x40000040 ;  /* 0x4000004000397882 */ /* 0x000fe20000000000 */
        /* <DEDUP_REMOVED lines=19> */
[----:B-1----:R-:W-:-:S12]  /*8b80*/  UIADD3.64 UR52, UR8, 0xf00, URZ ;  /* 0x00000f0008347897 */ /* 0x002fd8000fffe03f */
.L_x_1:
[----:B0----5:R0:W-:Y:S01]  /*8b90*/  STL [R1+0xbf8], R4 ;  /* 0x000bf80401007387 */ /* 0x0211e20000100800 */
[----:B------:R-:W-:Y:S01]  /*8ba0*/  MOV R5, UR45 ;  /* 0x0000002d00057c02 */ /* 0x000fe20008000f00 */
[----:B-----5:R-:W-:Y:S01]  /*8bb0*/  IMAD.WIDE R6, R2, 0x2, R216 ;  /* 0x0000000202067825 */ /* 0x020fe200078e02d8 */
[----:B------:R-:W1:Y:S01]  /*8bc0*/  LDC.64 R182, c[0x0][0x250] ;  /* 0x00009400ffb67b82 */ /* 0x000e620000000a00 */
[----:B------:R2:W-:Y:S01]  /*8bd0*/  STL [R1+0xbf4], R3 ;  /* 0x000bf40301007387 */ /* 0x0005e20000100800 */
[----:B0-----:R-:W-:Y:S02]  /*8be0*/  MOV R4, UR46 ;  /* 0x0000002e00047c02 */ /* 0x001fe40008000f00 */
[----:B--2---:R-:W-:-:S05]  /*8bf0*/  MOV R3, UR47 ;  /* 0x0000002f00037c02 */ /* 0x004fca0008000f00 */
[----:B------:R0:W-:Y:S04]  /*8c00*/  STL [R1+0x264], R3 ;  /* 0x0002640301007387 */ /* 0x0001e80000100800 */
[----:B------:R2:W-:Y:S04]  /*8c10*/  STL [R1+0x260], R4 ;  /* 0x0002600401007387 */ /* 0x0005e80000100800 */
[----:B------:R3:W-:Y:S01]  /*8c20*/  STL [R1+0x25c], R5 ;  /* 0x00025c0501007387 */ /* 0x0007e20000100800 */
[----:B0-----:R-:W-:Y:S02]  /*8c30*/  MOV R3, UR44 ;  /* 0x0000002c00037c02 */ /* 0x001fe40008000f00 */
[----:B--2---:R-:W-:-:S03]  /*8c40*/  MOV R4, UR51 ;  /* 0x0000003300047c02 */ /* 0x004fc60008000f00 */
[----:B------:R0:W-:Y:S01]  /*8c50*/  STL [R1+0x258], R3 ;  /* 0x0002580301007387 */ /* 0x0001e20000100800 */
[----:B---3--:R-:W-:-:S03]  /*8c60*/  MOV R5, UR50 ;  /* 0x0000003200057c02 */ /* 0x008fc60008000f00 */
[----:B------:R2:W-:Y:S04]  /*8c70*/  STL [R1+0x254], R4 ;  /* 0x0002540401007387 */ /* 0x0005e80000100800 */
[----:B------:R3:W-:Y:S01]  /*8c80*/  STL [R1+0x250], R5 ;  /* 0x0002500501007387 */ /* 0x0007e20000100800 */
[----:B0-----:R-:W-:Y:S02]  /*8c90*/  MOV R3, UR49 ;  /* 0x0000003100037c02 */ /* 0x001fe40008000f00 */
[----:B--2---:R-:W-:-:S03]  /*8ca0*/  MOV R4, UR48 ;  /* 0x0000003000047c02 */ /* 0x004fc60008000f00 */
[----:B------:R0:W-:Y:S01]  /*8cb0*/  STL [R1+0x24c], R3 ;  /* 0x00024c0301007387 */ /* 0x0001e20000100800 */
[----:B---3--:R-:W-:-:S03]  /*8cc0*/  MOV R5, UR55 ;  /* 0x0000003700057c02 */ /* 0x008fc60008000f00 */
[----:B------:R2:W-:Y:S04]  /*8cd0*/  STL [R1+0x248], R4 ;  /* 0x0002480401007387 */ /* 0x0005e80000100800 */
[----:B------:R-:W-:Y:S01]  /*8ce0*/  STL [R1+0x244], R5 ;  /* 0x0002440501007387 */ /* 0x000fe20000100800 */
[----:B-1----:R-:W-:Y:S01]  /*8cf0*/  IMAD.WIDE R18, R183, 0x2, R216 ;  /* 0x00000002b7127825 */ /* 0x002fe200078e02d8 */
[----:B0-----:R-:W-:Y:S02]  /*8d00*/  MOV R3, UR54 ;  /* 0x0000003600037c02 */ /* 0x001fe40008000f00 */
[----:B--2---:R-:W-:-:S05]  /*8d10*/  MOV R4, UR53 ;  /* 0x0000003500047c02 */ /* 0x004fca0008000f00 */
[----:B------:R0:W-:Y:S01]  /*8d20*/  STL [R1+0xbfc], R4 ;  /* 0x000bfc0401007387 */ /* 0x0001e20000100800 */
[C---:B------:R-:W-:Y:S01]  /*8d30*/  SHF.L.U32 R10, R183.reuse, 0x1, RZ ;  /* 0x00000001b70a7819 */ /* 0x040fe200000006ff */
[----:B------:R-:W-:Y:S02]  /*8d40*/  IMAD.WIDE R18, R2, 0x2, R18 ;  /* 0x0000000202127825 */ /* 0x000fe400078e0212 */
[----:B------:R1:W-:Y:S04]  /*8d50*/  STL [R1+0x240], R3 ;  /* 0x0002400301007387 */ /* 0x0003e80000100800 */
[----:B0-----:R0:W2:Y:S01]  /*8d60*/  LDG.E.U16 R4, desc[UR4][R6.64] ;  /* 0x0000000406047981 */ /* 0x0010a2000c1e1500 */
[C---:B------:R-:W-:Y:S01]  /*8d70*/  IMAD R5, R183.reuse, 0x3, RZ ;  /* 0x00000003b7057824 */ /* 0x040fe200078e02ff */
[----:B-1----:R-:W-:Y:S01]  /*8d80*/  MOV R3, UR52 ;  /* 0x0000003400037c02 */ /* 0x002fe20008000f00 */
[----:B------:R-:W-:-:S02]  /*8d90*/  IMAD.SHL.U32 R177, R183, 0x4, RZ ;  /* 0x00000004b7b17824 */ /* 0x000fc400078e00ff */
[C---:B------:R-:W-:Y:S02]  /*8da0*/  IMAD R176, R183.reuse, 0x5, RZ ;  /* 0x00000005b7b07824 */ /* 0x040fe400078e02ff */
[----:B------:R1:W-:Y:S01]  /*8db0*/  STL [R1+0xc00], R3 ;  /* 0x000c000301007387 */ /* 0x0003e20000100800 */
[----:B------:R-:W-:Y:S02]  /*8dc0*/  IMAD R175, R183, 0x6, RZ ;  /* 0x00000006b7af7824 */ /* 0x000fe400078e02ff */
[----:B------:R-:W-:-:S04]  /*8dd0*/  IMAD.WIDE R16, R10, 0x2, R216 ;  /* 0x000000020a107825 */ /* 0x000fc800078e02d8 */
[--C-:B------:R-:W-:Y:S01]  /*8de0*/  IMAD.WIDE R14, R5, 0x2, R216.reuse ;  /* 0x00000002050e7825 */ /* 0x100fe200078e02d8 */
[----:B-1----:R1:W3:Y:S03]  /*8df0*/  LDG.E.U16 R3, desc[UR4][R18.64] ;  /* 0x0000000412037981 */ /* 0x0022e6000c1e1500 */
[----:B------:R-:W-:-:S04]  /*8e00*/  IMAD.WIDE R12, R177, 0x2, R216 ;  /* 0x00000002b10c7825 */ /* 0x000fc800078e02d8 */
[----:B------:R-:W-:-:S04]  /*8e10*/  IMAD.WIDE R8, R176, 0x2, R216 ;  /* 0x00000002b0087825 */ /* 0x000fc800078e02d8 */
[----:B0-----:R-:W-:-:S04]  /*8e20*/  IMAD.WIDE R6, R175, 0x2, R216 ;  /* 0x00000002af067825 */ /* 0x001fc800078e02d8 */
[----:B------:R-:W-:-:S04]  /*8e30*/  IMAD.WIDE R16, R2, 0x2, R16 ;  /* 0x0000000202107825 */ /* 0x000fc800078e0210 */
[C---:B------:R-:W-:Y:S01]  /*8e40*/  IMAD.WIDE R14, R2.reuse, 0x2, R14 ;  /* 0x00000002020e7825 */ /* 0x040fe200078e020e */
[----:B------:R0:W4:Y:S03]  /*8e50*/  LDG.E.U16 R221, desc[UR4][R16.64] ;  /* 0x0000000410dd7981 */ /* 0x000126000c1e1500 */
[C---:B------:R-:W-:Y:S01]  /*8e60*/  IMAD.WIDE R12, R2.reuse, 0x2, R12 ;  /* 0x00000002020c7825 */ /* 0x040fe200078e020c */
[----:B------:R0:W4:Y:S03]  /*8e70*/  LDG.E.U16 R220, desc[UR4][R14.64] ;  /* 0x000000040edc7981 */ /* 0x000126000c1e1500 */
[C---:B------:R-:W-:Y:S01]  /*8e80*/  IMAD.WIDE R8, R2.reuse, 0x2, R8 ;  /* 0x0000000202087825 */ /* 0x040fe200078e0208 */
[----:B------:R0:W4:Y:S03]  /*8e90*/  LDG.E.U16 R218, desc[UR4][R12.64] ;  /* 0x000000040cda7981 */ /* 0x000126000c1e1500 */
[----:B------:R-:W-:Y:S01]  /*8ea0*/  IMAD.WIDE R6, R2, 0x2, R6 ;  /* 0x0000000202067825 */ /* 0x000fe200078e0206 */
[----:B------:R0:W4:Y:S03]  /*8eb0*/  LDG.E.U16 R21, desc[UR4][R8.64] ;  /* 0x0000000408157981 */ /* 0x000126000c1e1500 */
[----:B------:R-:W-:Y:S01]  /*8ec0*/  IMAD R174, R183, 0x7, RZ ;  /* 0x00000007b7ae7824 */ /* 0x000fe200078e02ff */
[----:B------:R0:W4:Y:S03]  /*8ed0*/  LDG.E.U16 R11, desc[UR4][R6.64] ;  /* 0x00000004060b7981 */ /* 0x000126000c1e1500 */
[----:B-1----:R-:W-:-:S04]  /*8ee0*/  IMAD.WIDE R18, R174, 0x2, R216 ;  /* 0x00000002ae127825 */ /* 0x002fc800078e02d8 */
[----:B------:R-:W-:Y:S01]  /*8ef0*/  IMAD.WIDE R18, R2, 0x2, R18 ;  /* 0x0000000202127825 */ /* 0x000fe200078e0212 */
[----:B--2---:R1:W-:Y:S04]  /*8f00*/  STL [R1+0x60], R4 ;  /* 0x0000600401007387 */ /* 0x0043e80000100800 */
[----:B-1----:R1:W2:Y:S01]  /*8f10*/  LDG.E.U16 R4, desc[UR4][R18.64] ;  /* 0x0000000412047981 */ /* 0x0022a2000c1e1500 */
[C---:B------:R-:W-:Y:S01]  /*8f20*/  SHF.L.U32 R173, R183.reuse, 0x3, RZ ;  /* 0x00000003b7ad7819 */ /* 0x040fe200000006ff */
[C---:B------:R-:W-:Y:S02]  /*8f30*/  IMAD R172, R183.reuse, 0x9, RZ ;  /* 0x00000009b7ac7824 */ /* 0x040fe400078e02ff */
[C---:B------:R-:W-:Y:S02]  /*8f40*/  IMAD R171, R183.reuse, 0xa, RZ ;  /* 0x0000000ab7ab7824 */ /* 0x040fe400078e02ff */
[----:B------:R-:W-:-:S02]  /*8f50*/  IMAD R169, R183, 0xb, RZ ;  /* 0x0000000bb7a97824 */ /* 0x000fc400078e02ff */
[----:B------:R-:W-:Y:S02]  /*8f60*/  IMAD R168, R183, 0xc, RZ ;  /* 0x0000000cb7a87824 */ /* 0x000fe400078e02ff */
[----:B0-----:R-:W-:-:S04]  /*8f70*/  IMAD.WIDE R16, R173, 0x2, R216 ;  /* 0x00000002ad107825 */ /* 0x001fc800078e02d8 */
[----:B------:R-:W-:-:S04]  /*8f80*/  IMAD.WIDE R14, R172, 0x2, R216 ;  /* 0x00000002ac0e7825 */ /* 0x000fc800078e02d8 */
[----:B------:R-:W-:-:S04]  /*8f90*/  IMAD.WIDE R12, R171, 0x2, R216 ;  /* 0x00000002ab0c7825 */ /* 0x000fc800078e02d8 */
[----:B------:R-:W-:-:S04]  /*8fa0*/  IMAD.WIDE R8, R169, 0x2, R216 ;  /* 0x00000002a9087825 */ /* 0x000fc800078e02d8 */
[----:B------:R-:W-:-:S04]  /*8fb0*/  IMAD.WIDE R6, R168, 0x2, R216 ;  /* 0x00000002a8067825 */ /* 0x000fc800078e02d8 */
[----:B------:R-:W-:-:S04]  /*8fc0*/  IMAD.WIDE R16, R2, 0x2, R16 ;  /* 0x0000000202107825 */ /* 0x000fc800078e0210 */
[C---:B------:R-:W-:Y:S01]  /*8fd0*/  IMAD.WIDE R14, R2.reuse, 0x2, R14 ;  /* 0x00000002020e7825 */ /* 0x040fe200078e020e */
[----:B------:R0:W2:Y:S03]  /*8fe0*/  LDG.E.U16 R219, desc[UR4][R16.64] ;  /* 0x0000000410db7981 */ /* 0x0000a6000c1e1500 */
[C---:B------:R-:W-:Y:S01]  /*8ff0*/  IMAD.WIDE R12, R2.reuse, 0x2, R12 ;  /* 0x00000002020c7825 */ /* 0x040fe200078e020c */
[----:B------:R0:W2:Y:S03]  /*9000*/  LDG.E.U16 R23, desc[UR4][R14.64] ;  /* 0x000000040e177981 */ /* 0x0000a6000c1e1500 */
[C---:B------:R-:W-:Y:S01]  /*9010*/  IMAD.WIDE R8, R2.reuse, 0x2, R8 ;  /* 0x0000000202087825 */ /* 0x040fe200078e0208 */
[----:B------:R0:W2:Y:S03]  /*9020*/  LDG.E.U16 R22, desc[UR4][R12.64] ;  /* 0x000000040c167981 */ /* 0x0000a6000c1e1500 */
[----:B------:R-:W-:Y:S01]  /*9030*/  IMAD.WIDE R6, R2, 0x2, R6 ;  /* 0x0000000202067825 */ /* 0x000fe200078e0206 */
[----:B---3--:R3:W-:Y:S03]  /*9040*/  STL [R1+0x128], R3 ;  /* 0x0001280301007387 */ /* 0x0087e60000100800 */
[----:B------:R-:W-:Y:S01]  /*9050*/  IMAD R167, R183, 0xd, RZ ;  /* 0x0000000db7a77824 */ /* 0x000fe200078e02ff */
[----:B------:R0:W2:Y:S04]  /*9060*/  LDG.E.U16 R20, desc[UR4][R8.64] ;  /* 0x0000000408147981 */ /* 0x0000a8000c1e1500 */
[----:B---3--:R3:W2:Y:S01]  /*9070*/  LDG.E.U16 R3, desc[UR4][R6.64] ;  /* 0x0000000406037981 */ /* 0x0086a2000c1e1500 */
[----:B-1----:R-:W-:-:S03]  /*9080*/  IMAD.WIDE R18, R167, 0x2, R216 ;  /* 0x00000002a7127825 */ /* 0x002fc600078e02d8 */
[----:B----4-:R-:W-:Y:S01]  /*9090*/  STL [R1+0x194], R221 ;  /* 0x000194dd01007387 */ /* 0x010fe20000100800 */
[C---:B------:R-:W-:Y:S02]  /*90a0*/  IMAD R166, R183.reuse, 0xe, RZ ;  /* 0x0000000eb7a67824 */ /* 0x040fe400078e02ff */
[----:B------:R-:W-:Y:S01]  /*90b0*/  IMAD R165, R183, 0xf, RZ ;  /* 0x0000000fb7a57824 */ /* 0x000fe200078e02ff */
[----:B------:R-:W-:Y:S01]  /*90c0*/  STL [R1+0x1d8], R220 ;  /* 0x0001d8dc01007387 */ /* 0x000fe20000100800 */
[----:B------:R-:W-:-:S03]  /*90d0*/  IMAD.WIDE R18, R2, 0x2, R18 ;  /* 0x0000000202127825 */ /* 0x000fc600078e0212 */
[----:B------:R-:W-:Y:S01]  /*90e0*/  STL [R1+0x234], R218 ;  /* 0x000234da01007387 */ /* 0x000fe20000100800 */
[C---:B------:R-:W-:Y:S02]  /*90f0*/  IMAD.SHL.U32 R164, R183.reuse, 0x10, RZ ;  /* 0x00000010b7a47824 */ /* 0x040fe400078e00ff */
[C---:B------:R-:W-:Y:S01]  /*9100*/  IMAD R163, R183.reuse, 0x11, RZ ;  /* 0x00000011b7a37824 */ /* 0x040fe200078e02ff */
[----:B------:R-:W-:Y:S01]  /*9110*/  STL [R1+0x230], R21 ;  /* 0x0002301501007387 */ /* 0x000fe20000100800 */
[----:B------:R-:W-:Y:S02]  /*9120*/  IMAD R161, R183, 0x12, RZ ;  /* 0x00000012b7a17824 */ /* 0x000fe400078e02ff */
[--C-:B0-----:R-:W-:Y:S01]  /*9130*/  IMAD.WIDE R16, R166, 0x2, R216.reuse ;  /* 0x00000002a6107825 */ /* 0x101fe200078e02d8 */
[----:B------:R0:W-:Y:S03]  /*9140*/  STL [R1+0x22c], R11 ;  /* 0x00022c0b01007387 */ /* 0x0001e60000100800 */
[----:B------:R-:W-:-:S04]  /*9150*/  IMAD.WIDE R14, R165, 0x2, R216 ;  /* 0x00000002a50e7825 */ /* 0x000fc800078e02d8 */
[--C-:B------:R-:W-:Y:S01]  /*9160*/  IMAD.WIDE R12, R164, 0x2, R216.reuse ;  /* 0x00000002a40c7825 */ /* 0x100fe200078e02d8 */
[----:B0-----:R0:W4:Y:S03]  /*9170*/  LDG.E.U16 R11, desc[UR4][R18.64] ;  /* 0x00000004120b7981 */ /* 0x001126000c1e1500 */
[----:B------:R-:W-:-:S04]  /*9180*/  IMAD.WIDE R8, R163, 0x2, R216 ;  /* 0x00000002a3087825 */ /* 0x000fc800078e02d8 */
[----:B---3--:R-:W-:-:S04]  /*9190*/  IMAD.WIDE R6, R161, 0x2, R216 ;  /* 0x00000002a1067825 */ /* 0x008fc800078e02d8 */
[----:B------:R-:W-:-:S04]  /*91a0*/  IMAD.WIDE R16, R2, 0x2, R16 ;  /* 0x0000000202107825 */ /* 0x000fc800078e0210 */
[C---:B------:R-:W-:Y:S01]  /*91b0*/  IMAD.WIDE R14, R2.reuse, 0x2, R14 ;  /* 0x00000002020e7825 */ /* 0x040fe200078e020e */
[----:B------:R1:W3:Y:S03]  /*91c0*/  LDG.E.U16 R221, desc[UR4][R16.64] ;  /* 0x0000000410dd7981 */ /* 0x0002e6000c1e1500 */
[C---:B------:R-:W-:Y:S01]  /*91d0*/  IMAD.WIDE R12, R2.reuse, 0x2, R12 ;  /* 0x00000002020c7825 */ /* 0x040fe200078e020c */
[----:B------:R1:W3:Y:S03]  /*91e0*/  LDG.E.U16 R220, desc[UR4][R14.64] ;  /* 0x000000040edc7981 */ /* 0x0002e6000c1e1500 */
[C---:B------:R-:W-:Y:S01]  /*91f0*/  IMAD.WIDE R8, R2.reuse, 0x2, R8 ;  /* 0x0000000202087825 */ /* 0x040fe200078e0208 */
[----:B------:R1:W3:Y:S03]  /*9200*/  LDG.E.U16 R218, desc[UR4][R12.64] ;  /* 0x000000040cda7981 */ /* 0x0002e6000c1e1500 */
[----:B------:R-:W-:Y:S01]  /*9210*/  IMAD.WIDE R6, R2, 0x2, R6 ;  /* 0x0000000202067825 */ /* 0x000fe200078e0206 */
[----:B------:R1:W3:Y:S04]  /*9220*/  LDG.E.U16 R21, desc[UR4][R8.64] ;  /* 0x0000000408157981 */ /* 0x0002e8000c1e1500 */
[----:B--2---:R2:W-:Y:S04]  /*9230*/  STL [R1+0x228], R4 ;  /* 0x0002280401007387 */ /* 0x0045e80000100800 */
[----:B--2---:R2:W3:Y:S01]  /*9240*/  LDG.E.U16 R4, desc[UR4][R6.64] ;  /* 0x0000000406047981 */ /* 0x0044e2000c1e1500 */
[----:B------:R-:W-:-:S04]  /*9250*/  IMAD R160, R183, 0x13, RZ ;  /* 0x00000013b7a07824 */ /* 0x000fc800078e02ff */
[----:B0-----:R-:W-:-:S04]  /*9260*/  IMAD.WIDE R18, R160, 0x2, R216 ;  /* 0x00000002a0127825 */ /* 0x001fc800078e02d8 */
[----:B------:R-:W-:Y:S02]  /*9270*/  IMAD R159, R183, 0x14, RZ ;  /* 0x00000014b79f7824 */ /* 0x000fe400078e02ff */
[----:B------:R-:W-:-:S04]  /*9280*/  IMAD.WIDE R18, R2, 0x2, R18 ;  /* 0x0000000202127825 */ /* 0x000fc800078e0212 */
[C---:B------:R-:W-:Y:S02]  /*9290*/  IMAD R158, R183.reuse, 0x15, RZ ;  /* 0x00000015b79e7824 */ /* 0x040fe400078e02ff */
[C---:B------:R-:W-:Y:S02]  /*92a0*/  IMAD R157, R183.reuse, 0x16, RZ ;  /* 0x00000016b79d7824 */ /* 0x040fe400078e02ff */
[C---:B------:R-:W-:Y:S01]  /*92b0*/  IMAD R156, R183.reuse, 0x17, RZ ;  /* 0x00000017b79c7824 */ /* 0x040fe200078e02ff */
[----:B------:R-:W-:Y:S04]  /*92c0*/  STL [R1+0x5c], R219 ;  /* 0x00005cdb01007387 */ /* 0x000fe80000100800 */
[----:B------:R-:W-:Y:S01]  /*92d0*/  STL [R1+0x124], R23 ;  /* 0x0001241701007387 */ /* 0x000fe20000100800 */
[----:B------:R-:W-:-:S03]  /*92e0*/  IMAD R155, R183, 0x18, RZ ;  /* 0x00000018b79b7824 */ /* 0x000fc600078e02ff */
[----:B------:R-:W-:Y:S01]  /*92f0*/  STL [R1+0x190], R22 ;  /* 0x0001901601007387 */ /* 0x000fe20000100800 */
[----:B-1----:R-:W-:-:S04]  /*9300*/  IMAD.WIDE R16, R159, 0x2, R216 ;  /* 0x000000029f107825 */ /* 0x002fc800078e02d8 */
[--C-:B------:R-:W-:Y:S01]  /*9310*/  IMAD.WIDE R14, R158, 0x2, R216.reuse ;  /* 0x000000029e0e7825 */ /* 0x100fe200078e02d8 */
[----:B------:R-:W-:Y:S03]  /*9320*/  STL [R1+0x1d4], R20 ;  /* 0x0001d41401007387 */ /* 0x000fe60000100800 */
[--C-:B------:R-:W-:Y:S01]  /*9330*/  IMAD.WIDE R12, R157, 0x2, R216.reuse ;  /* 0x000000029d0c7825 */ /* 0x100fe200078e02d8 */
[----:B------:R0:W-:Y:S03]  /*9340*/  STL [R1+0x224], R3 ;  /* 0x0002240301007387 */ /* 0x0001e60000100800 */
[----:B------:R-:W-:-:S04]  /*9350*/  IMAD.WIDE R8, R156, 0x2, R216 ;  /* 0x000000029c087825 */ /* 0x000fc800078e02d8 */
[----:B--2---:R-:W-:Y:S01]  /*9360*/  IMAD.WIDE R6, R155, 0x2, R216 ;  /* 0x000000029b067825 */ /* 0x004fe200078e02d8 */
[----:B0-----:R0:W2:Y:S03]  /*9370*/  LDG.E.U16 R3, desc[UR4][R18.64] ;  /* 0x0000000412037981 */ /* 0x0010a6000c1e1500 */
[----:B------:R-:W-:-:S04]  /*9380*/  IMAD.WIDE R16, R2, 0x2, R16 ;  /* 0x0000000202107825 */ /* 0x000fc800078e0210 */
[C---:B------:R-:W-:Y:S01]  /*9390*/  IMAD.WIDE R14, R2.reuse, 0x2, R14 ;  /* 0x00000002020e7825 */ /* 0x040fe200078e020e */
[----:B------:R1:W2:Y:S03]  /*93a0*/  LDG.E.U16 R219, desc[UR4][R16.64] ;  /* 0x0000000410db7981 */ /* 0x0002a6000c1e1500 */
[C---:B------:R-:W-:Y:S01]  /*93b0*/  IMAD.WIDE R12, R2.reuse, 0x2, R12 ;  /* 0x00000002020c7825 */ /* 0x040fe200078e020c */
[----:B------:R1:W2:Y:S03]  /*93c0*/  LDG.E.U16 R23, desc[UR4][R14.64] ;  /* 0x000000040e177981 */ /* 0x0002a6000c1e1500 */
[C---:B------:R-:W-:Y:S01]  /*93d0*/  IMAD.WIDE R8, R2.reuse, 0x2, R8 ;  /* 0x0000000202087825 */ /* 0x040fe200078e0208 */
[----:B------:R1:W2:Y:S03]  /*93e0*/  LDG.E.U16 R22, desc[UR4][R12.64] ;  /* 0x000000040c167981 */ /* 0x0002a6000c1e1500 */
[C---:B------:R-:W-:Y:S01]  /*93f0*/  IMAD.WIDE R6, R2.reuse, 0x2, R6 ;  /* 0x0000000202067825 */ /* 0x040fe200078e0206 */
[----:B------:R1:W2:Y:S03]  /*9400*/  LDG.E.U16 R20, desc[UR4][R8.64] ;  /* 0x0000000408147981 */ /* 0x0002a6000c1e1500 */
[----:B------:R-:W-:Y:S01]  /*9410*/  IMAD R153, R183, 0x19, RZ ;  /* 0x00000019b7997824 */ /* 0x000fe200078e02ff */
[----:B----4-:R4:W-:Y:S03]  /*9420*/  STL [R1+0x220], R11 ;  /* 0x0002200b01007387 */ /* 0x0109e60000100800 */
[----:B0-----:R-:W-:Y:S01]  /*9430*/  IMAD.WIDE R18, R153, 0x2, R216 ;  /* 0x0000000299127825 */ /* 0x001fe200078e02d8 */
[----:B----4-:R0:W4:Y:S03]  /*9440*/  LDG.E.U16 R11, desc[UR4][R6.64] ;  /* 0x00000004060b7981 */ /* 0x010126000c1e1500 */
[----:B------:R-:W-:Y:S01]  /*9450*/  IMAD.WIDE R18, R2, 0x2, R18 ;  /* 0x0000000202127825 */ /* 0x000fe200078e0212 */
[----:B---3--:R-:W-:Y:S04]  /*9460*/  STL [R1+0x21c], R221 ;  /* 0x00021cdd01007387 */ /* 0x008fe80000100800 */
[----:B------:R-:W-:Y:S04]  /*9470*/  STL [R1+0x218], R220 ;  /* 0x000218dc01007387 */ /* 0x000fe80000100800 */
[----:B------:R-:W-:Y:S04]  /*9480*/  STL [R1+0x54], R218 ;  /* 0x000054da01007387 */ /* 0x000fe80000100800 */
[----:B------:R-:W-:Y:S04]  /*9490*/  STL [R1+0x10c], R21 ;  /* 0x00010c1501007387 */ /* 0x000fe80000100800 */
[----:B------:R3:W-:Y:S04]  /*94a0*/  STL [R1+0x18c], R4 ;  /* 0x00018c0401007387 */ /* 0x0007e80000100800 */
[----:B---3--:R3:W4:Y:S01]  /*94b0*/  LDG.E.U16 R4, desc[UR4][R18.64] ;  /* 0x0000000412047981 */ /* 0x008722000c1e1500 */
[----:B------:R-:W-:-:S02]  /*94c0*/  IMAD R178, R183, 0x1a, RZ ;  /* 0x0000001ab7b27824 */ /* 0x000fc400078e02ff */
[C---:B------:R-:W-:Y:S02]  /*94d0*/  IMAD R180, R183.reuse, 0x1b, RZ ;  /* 0x0000001bb7b47824 */ /* 0x040fe400078e02ff */
[C---:B------:R-:W-:Y:S02]  /*94e0*/  IMAD R207, R183.reuse, 0x1c, RZ ;  /* 0x0000001cb7cf7824 */ /* 0x040fe400078e02ff */
[----:B------:R-:W-:Y:S02]  /*94f0*/  IMAD R211, R183, 0x1d, RZ ;  /* 0x0000001db7d37824 */ /* 0x000fe400078e02ff */
[----:B-1----:R-:W-:-:S04]  /*9500*/  IMAD.WIDE R16, R178, 0x2, R216 ;  /* 0x00000002b2107825 */ /* 0x002fc800078e02d8 */
[----:B------:R-:W-:-:S04]  /*9510*/  IMAD.WIDE R14, R180, 0x2, R216 ;  /* 0x00000002b40e7825 */ /* 0x000fc800078e02d8 */
[----:B------:R-:W-:-:S04]  /*9520*/  IMAD.WIDE R12, R207, 0x2, R216 ;  /* 0x00000002cf0c7825 */ /* 0x000fc800078e02d8 */
[----:B------:R-:W-:-:S04]  /*9530*/  IMAD.WIDE R8, R211, 0x2, R216 ;  /* 0x00000002d3087825 */ /* 0x000fc800078e02d8 */
[----:B------:R-:W-:-:S04]  /*9540*/  IMAD.WIDE R16, R2, 0x2, R16 ;  /* 0x0000000202107825 */ /* 0x000fc800078e0210 */
[C---:B------:R-:W-:Y:S01]  /*9550*/  IMAD.WIDE R14, R2.reuse, 0x2, R14 ;  /* 0x00000002020e7825 */ /* 0x040fe200078e020e */
[----:B------:R1:W4:Y:S03]  /*9560*/  LDG.E.U16 R221, desc[UR4][R16.64] ;  /* 0x0000000410dd7981 */ /* 0x000326000c1e1500 */
[C---:B------:R-:W-:Y:S01]  /*9570*/  IMAD.WIDE R12, R2.reuse, 0x2, R12 ;  /* 0x00000002020c7825 */ /* 0x040fe200078e020c */
[----:B------:R4:W4:Y:S03]  /*9580*/  LDG.E.U16 R223, desc[UR4][R14.64] ;  /* 0x000000040edf7981 */ /* 0x000926000c1e1500 */
[----:B------:R-:W-:Y:S01]  /*9590*/  IMAD R218, R183, 0x1e, RZ ;  /* 0x0000001eb7da7824 */ /* 0x000fe200078e02ff */
[----:B------:R4:W4:Y:S01]  /*95a0*/  LDG.E.U16 R222, desc[UR4][R12.64] ;  /* 0x000000040cde7981 */ /* 0x000922000c1e1500 */
[----:B------:R-:W-:-:S04]  /*95b0*/  IMAD.WIDE R8, R2, 0x2, R8 ;  /* 0x0000000202087825 */ /* 0x000fc800078e0208 */
[----:B0-----:R-:W-:Y:S01]  /*95c0*/  IMAD.WIDE R6, R218, 0x2, R216 ;  /* 0x00000002da067825 */ /* 0x001fe200078e02d8 */
[----:B--2---:R0:W-:Y:S03]  /*95d0*/  STL [R1+0x1d0], R3 ;  /* 0x0001d00301007387 */ /* 0x0041e60000100800 */
[----:B------:R-:W-:Y:S02]  /*95e0*/  IMAD R179, R183, 0x1f, RZ ;  /* 0x0000001fb7b37824 */ /* 0x000fe400078e02ff */
[----:B------:R-:W-:Y:S01]  /*95f0*/  IMAD.WIDE R6, R2, 0x2, R6 ;  /* 0x0000000202067825 */ /* 0x000fe200078e0206 */
[----:B0-----:R0:W2:Y:S03]  /*9600*/  LDG.E.U16 R3, desc[UR4][R8.64] ;  /* 0x0000000408037981 */ /* 0x0010a6000c1e1500 */
[----:B---3--:R-:W-:Y:S01]  /*9610*/  IMAD.WIDE R18, R179, 0x2, R216 ;  /* 0x00000002b3127825 */ /* 0x008fe200078e02d8 */
[C---:B------:R-:W-:Y:S01]  /*9620*/  SHF.L.U32 R197, R183.reuse, 0x5, RZ ;  /* 0x00000005b7c57819 */ /* 0x040fe200000006ff */
[----:B------:R3:W2:Y:S02]  /*9630*/  LDG.E.U16 R21, desc[UR4][R6.64] ;  /* 0x0000000406157981 */ /* 0x0006a4000c1e1500 */
[----:B------:R-:W-:-:S02]  /*9640*/  IMAD R209, R183, 0x21, RZ ;  /* 0x00000021b7d17824 */ /* 0x000fc400078e02ff */
[----:B------:R-:W-:Y:S01]  /*9650*/  IMAD.WIDE R18, R2, 0x2, R18 ;  /* 0x0000000202127825 */ /* 0x000fe200078e0212 */
[----:B------:R-:W-:Y:S04]  /*9660*/  STL [R1+0x214], R219 ;  /* 0x000214db01007387 */ /* 0x000fe80000100800 */
[----:B------:R-:W-:Y:S01]  /*9670*/  STL [R1+0x210], R23 ;  /* 0x0002101701007387 */ /* 0x000fe20000100800 */
[----:B------:R-:W-:-:S03]  /*9680*/  IMAD R215, R183, 0x22, RZ ;  /* 0x00000022b7d77824 */ /* 0x000fc600078e02ff */
[----:B------:R-:W-:Y:S01]  /*9690*/  STL [R1+0x20c], R22 ;  /* 0x00020c1601007387 */ /* 0x000fe20000100800 */
[----:B------:R-:W-:-:S03]  /*96a0*/  IMAD R220, R183, 0x23, RZ ;  /* 0x00000023b7dc7824 */ /* 0x000fc600078e02ff */
[----:B------:R-:W-:Y:S01]  /*96b0*/  STL [R1+0x208], R20 ;  /* 0x0002081401007387 */ /* 0x000fe20000100800 */
[----:B------:R-:W-:Y:S02]  /*96c0*/  IMAD R225, R183, 0x24, RZ ;  /* 0x00000024b7e17824 */ /* 0x000fe400078e02ff */
[--C-:B-1----:R-:W-:Y:S01]  /*96d0*/  IMAD.WIDE R16, R197, 0x2, R216.reuse ;  /* 0x00000002c5107825 */ /* 0x102fe200078e02d8 */
[----:B----4-:R1:W-:Y:S03]  /*96e0*/  STL [R1+0x50], R11 ;  /* 0x0000500b01007387 */ /* 0x0103e60000100800 */
[----:B------:R-:W-:-:S04]  /*96f0*/  IMAD.WIDE R14, R209, 0x2, R216 ;  /* 0x00000002d10e7825 */ /* 0x000fc800078e02d8 */
[--C-:B------:R-:W-:Y:S01]  /*9700*/  IMAD.WIDE R12, R215, 0x2, R216.reuse ;  /* 0x00000002d70c7825 */ /* 0x100fe200078e02d8 */
[----:B-1----:R1:W4:Y:S03]  /*9710*/  LDG.E.U16 R11, desc[UR4][R18.64] ;  /* 0x00000004120b7981 */ /* 0x002326000c1e1500 */
[----:B0-----:R-:W-:-:S04]  /*9720*/  IMAD.WIDE R8, R220, 0x2, R216 ;  /* 0x00000002dc087825 */ /* 0x001fc800078e02d8 */
[----:B---3--:R-:W-:-:S04]  /*9730*/  IMAD.WIDE R6, R225, 0x2, R216 ;  /* 0x00000002e1067825 */ /* 0x008fc800078e02d8 */
[----:B------:R-:W-:-:S04]  /*9740*/  IMAD.WIDE R16, R2, 0x2, R16 ;  /* 0x0000000202107825 */ /* 0x000fc800078e0210 */
[C---:B------:R-:W-:Y:S01]  /*9750*/  IMAD.WIDE R14, R2.reuse, 0x2, R14 ;  /* 0x00000002020e7825 */ /* 0x040fe200078e020e */
[----:B------:R0:W3:Y:S03]  /*9760*/  LDG.E.U16 R219, desc[UR4][R16.64] ;  /* 0x0000000410db7981 */ /* 0x0000e6000c1e1500 */
[C---:B------:R-:W-:Y:S01]  /*9770*/  IMAD.WIDE R12, R2.reuse, 0x2, R12 ;  /* 0x00000002020c7825 */ /* 0x040fe200078e020c */
[----:B------:R0:W3:Y:S03]  /*9780*/  LDG.E.U16 R23, desc[UR4][R14.64] ;  /* 0x000000040e177981 */ /* 0x0000e6000c1e1500 */
[----:B------:R-:W-:-:S04]  /*9790*/  IMAD.WIDE R8, R2, 0x2, R8 ;  /* 0x0000000202087825 */ /* 0x000fc800078e0208 */
[----:B------:R-:W-:Y:S01]  /*97a0*/  IMAD.WIDE R6, R2, 0x2, R6 ;  /* 0x0000000202067825 */ /* 0x000fe200078e0206 */
[----:B------:R-:W3:Y:S04]  /*97b0*/  LDG.E.U16 R22, desc[UR4][R8.64] ;  /* 0x0000000408167981 */ /* 0x000ee8000c1e1500 */
[----:B------:R-:W3:Y:S04]  /*97c0*/  LDG.E.U16 R20, desc[UR4][R6.64] ;  /* 0x0000000406147981 */ /* 0x000ee8000c1e1500 */
[----:B------:R1:W-:Y:S04]  /*97d0*/  STL [R1+0xf0], R4 ;  /* 0x0000f00401007387 */ /* 0x0003e80000100800 */
[----:B-1----:R1:W3:Y:S01]  /*97e0*/  LDG.E.U16 R4, desc[UR4][R12.64] ;  /* 0x000000040c047981 */ /* 0x0022e2000c1e1500 */
[----:B------:R-:W-:-:S02]  /*97f0*/  IMAD R206, R183, 0x25, RZ ;  /* 0x00000025b7ce7824 */ /* 0x000fc400078e02ff */
[----:B------:R-:W-:Y:S02]  /*9800*/  IMAD R214, R183, 0x26, RZ ;  /* 0x00000026b7d67824 */ /* 0x000fe400078e02ff */
[----:B------:R-:W-:-:S04]  /*9810*/  IMAD.WIDE R18, R206, 0x2, R216 ;  /* 0x00000002ce127825 */ /* 0x000fc800078e02d8 */
[C---:B------:R-:W-:Y:S02]  /*9820*/  IMAD R226, R183.reuse, 0x29, RZ ;  /* 0x00000029b7e27824 */ /* 0x040fe400078e02ff */
[----:B0-----:R-:W-:Y:S01]  /*9830*/  IMAD.WIDE R16, R214, 0x2, R216 ;  /* 0x00000002d6107825 */ /* 0x001fe200078e02d8 */
[----:B------:R0:W-:Y:S04]  /*9840*/  STL [R1+0x174], R221 ;  /* 0x000174dd01007387 */ /* 0x0001e80000100800 */
[----:B------:R1:W-:Y:S04]  /*9850*/  STL [R1+0x1cc], R223 ;  /* 0x0001ccdf01007387 */ /* 0x0003e80000100800 */
[----:B------:R-:W-:Y:S01]  /*9860*/  STL [R1+0x204], R222 ;  /* 0x000204de01007387 */ /* 0x000fe20000100800 */
[----:B0-----:R-:W-:-:S02]  /*9870*/  IMAD R221, R183, 0x27, RZ ;  /* 0x00000027b7dd7824 */ /* 0x001fc400078e02ff */
[----:B-1----:R-:W-:Y:S02]  /*9880*/  IMAD R223, R183, 0x28, RZ ;  /* 0x00000028b7df7824 */ /* 0x002fe400078e02ff */
[----:B------:R-:W-:-:S04]  /*9890*/  IMAD.WIDE R14, R221, 0x2, R216 ;  /* 0x00000002dd0e7825 */ /* 0x000fc800078e02d8 */
[--C-:B------:R-:W-:Y:S01]  /*98a0*/  IMAD.WIDE R12, R223, 0x2, R216.reuse ;  /* 0x00000002df0c7825 */ /* 0x100fe200078e02d8 */
[----:B--2---:R0:W-:Y:S03]  /*98b0*/  STL [R1+0x200], R3 ;  /* 0x0002000301007387 */ /* 0x0041e60000100800 */
[----:B------:R-:W-:-:S04]  /*98c0*/  IMAD.WIDE R8, R226, 0x2, R216 ;  /* 0x00000002e2087825 */ /* 0x000fc800078e02d8 */
[----:B------:R-:W-:-:S04]  /*98d0*/  IMAD.WIDE R18, R2, 0x2, R18 ;  /* 0x0000000202127825 */ /* 0x000fc800078e0212 */
[----:B0-----:R-:W-:Y:S02]  /*98e0*/  IMAD R3, R183, 0x2a, RZ ;  /* 0x0000002ab7037824 */ /* 0x001fe400078e02ff */
[----:B------:R-:W-:-:S04]  /*98f0*/  IMAD.WIDE R16, R2, 0x2, R16 ;  /* 0x0000000202107825 */ /* 0x000fc800078e0210 */
[----:B------:R-:W-:Y:S01]  /*9900*/  IMAD.WIDE R6, R3, 0x2, R216 ;  /* 0x0000000203067825 */ /* 0x000fe200078e02d8 */
[----:B------:R0:W-:Y:S03]  /*9910*/  STL [R1+0x1fc], R21 ;  /* 0x0001fc1501007387 */ /* 0x0001e60000100800 */
[C---:B------:R-:W-:Y:S01]  /*9920*/  IMAD.WIDE R14, R2.reuse, 0x2, R14 ;  /* 0x00000002020e7825 */ /* 0x040fe200078e020e */
[----:B------:R-:W2:Y:S03]  /*9930*/  LDG.E.U16 R230, desc[UR4][R16.64] ;  /* 0x0000000410e67981 */ /* 0x000ea6000c1e1500 */
[C---:B------:R-:W-:Y:S01]  /*9940*/  IMAD.WIDE R12, R2.reuse, 0x2, R12 ;  /* 0x00000002020c7825 */ /* 0x040fe200078e020c */
[----:B------:R-:W2:Y:S03]  /*9950*/  LDG.E.U16 R229, desc[UR4][R14.64] ;  /* 0x000000040ee57981 */ /* 0x000ea6000c1e1500 */
[C---:B------:R-:W-:Y:S01]  /*9960*/  IMAD.WIDE R8, R2.reuse, 0x2, R8 ;  /* 0x0000000202087825 */ /* 0x040fe200078e0208 */
[----:B0-----:R0:W2:Y:S03]  /*9970*/  LDG.E.U16 R21, desc[UR4][R18.64] ;  /* 0x0000000412157981 */ /* 0x0010a6000c1e1500 */
[----:B------:R-:W-:Y:S01]  /*9980*/  IMAD.WIDE R6, R2, 0x2, R6 ;  /* 0x0000000202067825 */ /* 0x000fe200078e0206 */
[----:B------:R-:W2:Y:S03]  /*9990*/  LDG.E.U16 R228, desc[UR4][R12.64] ;  /* 0x000000040ce47981 */ /* 0x000ea6000c1e1500 */
[----:B------:R-:W-:Y:S01]  /*99a0*/  IMAD R237, R183, 0x2b, RZ ;  /* 0x0000002bb7ed7824 */ /* 0x000fe200078e02ff */
[----:B----4-:R1:W-:Y:S04]  /*99b0*/  STL [R1+0x1f8], R11 ;  /* 0x0001f80b01007387 */ /* 0x0103e80000100800 */
[----:B------:R4:W2:Y:S01]  /*99c0*/  LDG.E.U16 R224, desc[UR4][R8.64] ;  /* 0x0000000408e07981 */ /* 0x0008a2000c1e1500 */
[----:B0-----:R-:W-:-:S03]  /*99d0*/  IMAD.WIDE R18, R237, 0x2, R216 ;  /* 0x00000002ed127825 */ /* 0x001fc600078e02d8 */
[----:B-1----:R0:W2:Y:S01]  /*99e0*/  LDG.E.U16 R11, desc[UR4][R6.64] ;  /* 0x00000004060b7981 */ /* 0x0020a2000c1e1500 */
[----:B------:R-:W-:-:S03]  /*99f0*/  IMAD.WIDE R18, R2, 0x2, R18 ;  /* 0x0000000202127825 */ /* 0x000fc600078e0212 */
[----:B---3--:R-:W-:Y:S04]  /*9a00*/  STL [R1+0x4c], R219 ;  /* 0x00004cdb01007387 */ /* 0x008fe80000100800 */
[----:B------:R-:W-:Y:S04]  /*9a10*/  STL [R1+0xd8], R23 ;  /* 0x0000d81701007387 */ /* 0x000fe80000100800 */
[----:B------:R-:W-:Y:S04]  /*9a20*/  STL [R1+0x160], R4 ;  /* 0x0001600401007387 */ /* 0x000fe80000100800 */
[----:B------:R-:W-:Y:S04]  /*9a30*/  STL [R1+0x1c8], R22 ;  /* 0x0001c81601007387 */ /* 0x000fe80000100800 */
[----:B------:R1:W-:Y:S04]  /*9a40*/  STL [R1+0x1f4], R20 ;  /* 0x0001f41401007387 */ /* 0x0003e80000100800 */
[----:B-1----:R1:W3:Y:S01]  /*9a50*/  LDG.E.U16 R20, desc[UR4][R18.64] ;  /* 0x0000000412147981 */ /* 0x0022e2000c1e1500 */
[----:B----4-:R-:W-:-:S04]  /*9a60*/  IMAD R9, R183, 0x2c, RZ ;  /* 0x0000002cb7097824 */ /* 0x010fc800078e02ff */
[----:B------:R-:W-:-:S04]  /*9a70*/  IMAD.WIDE R16, R9, 0x2, R216 ;  /* 0x0000000209107825 */ /* 0x000fc800078e02d8 */
[----:B------:R-:W-:-:S04]  /*9a80*/  IMAD.WIDE R16, R2, 0x2, R16 ;  /* 0x0000000202107825 */ /* 0x000fc800078e0210 */
[C---:B------:R-:W-:Y:S01]  /*9a90*/  IMAD R8, R183.reuse, 0x2d, RZ ;  /* 0x0000002db7087824 */ /* 0x040fe200078e02ff */
[----:B------:R-:W4:Y:S01]  /*9aa0*/  LDG.E.U16 R222, desc[UR4][R16.64] ;  /* 0x0000000410de7981 */ /* 0x000f22000c1e1500 */
[----:B------:R-:W-:Y:S02]  /*9ab0*/  IMAD R4, R183, 0x2e, RZ ;  /* 0x0000002eb7047824 */ /* 0x000fe400078e02ff */
[----:B------:R-:W-:-:S04]  /*9ac0*/  IMAD.WIDE R14, R8, 0x2, R216 ;  /* 0x00000002080e7825 */ /* 0x000fc800078e02d8 */
[----:B------:R-:W-:-:S04]  /*9ad0*/  IMAD.WIDE R12, R4, 0x2, R216 ;  /* 0x00000002040c7825 */ /* 0x000fc800078e02d8 */
[----:B------:R-:W-:-:S04]  /*9ae0*/  IMAD.WIDE R14, R2, 0x2, R14 ;  /* 0x00000002020e7825 */ /* 0x000fc800078e020e */
[----:B------:R-:W-:Y:S01]  /*9af0*/  IMAD.WIDE R12, R2, 0x2, R12 ;  /* 0x00000002020c7825 */ /* 0x000fe200078e020c */
[----:B------:R-:W4:Y:S04]  /*9b00*/  LDG.E.U16 R219, desc[UR4][R14.64] ;  /* 0x000000040edb7981 */ /* 0x000f28000c1e1500 */
[----:B------:R-:W4:Y:S01]  /*9b10*/  LDG.E.U16 R23, desc[UR4][R12.64] ;  /* 0x000000040c177981 */ /* 0x000f22000c1e1500 */
[C---:B------:R-:W-:Y:S02]  /*9b20*/  IMAD R3, R183.reuse, 0x2f, RZ ;  /* 0x0000002fb7037824 */ /* 0x040fe400078e02ff */
[----:B------:R-:W-:Y:S02]  /*9b30*/  IMAD R181, R183, 0x30, RZ ;  /* 0x00000030b7b57824 */ /* 0x000fe400078e02ff */
[----:B------:R-:W-:-:S04]  /*9b40*/  IMAD.WIDE R8, R3, 0x2, R216 ;  /* 0x0000000203087825 */ /* 0x000fc800078e02d8 */
[----:B------:R-:W-:Y:S02]  /*9b50*/  IMAD R227, R183, 0x31, RZ ;  /* 0x00000031b7e37824 */ /* 0x000fe400078e02ff */
[----:B0-----:R-:W-:-:S04]  /*9b60*/  IMAD.WIDE R6, R181, 0x2, R216 ;  /* 0x00000002b5067825 */ /* 0x001fc800078e02d8 */
[----:B-1----:R-:W-:-:S04]  /*9b70*/  IMAD.WIDE R18, R227, 0x2, R216 ;  /* 0x00000002e3127825 */ /* 0x002fc800078e02d8 */
[C---:B------:R-:W-:Y:S01]  /*9b80*/  IMAD.WIDE R8, R2.reuse, 0x2, R8 ;  /* 0x0000000202087825 */ /* 0x040fe200078e0208 */
[----:B--2---:R0:W-:Y:S03]  /*9b90*/  STL [R1+0x1f0], R21 ;  /* 0x0001f01501007387 */ /* 0x0041e60000100800 */
[C---:B------:R-:W-:Y:S01]  /*9ba0*/  IMAD.WIDE R6, R2.reuse, 0x2, R6 ;  /* 0x0000000202067825 */ /* 0x040fe200078e0206 */
[----:B------:R-:W-:Y:S03]  /*9bb0*/  STL [R1+0x1ec], R230 ;  /* 0x0001ece601007387 */ /* 0x000fe60000100800 */
[----:B------:R-:W-:Y:S01]  /*9bc0*/  IMAD.WIDE R18, R2, 0x2, R18 ;  /* 0x0000000202127825 */ /* 0x000fe200078e0212 */
[----:B------:R1:W2:Y:S03]  /*9bd0*/  LDG.E.U16 R22, desc[UR4][R8.64] ;  /* 0x0000000408167981 */ /* 0x0002a6000c1e1500 */
[C---:B------:R-:W-:Y:S01]  /*9be0*/  IMAD R235, R183.reuse, 0x32, RZ ;  /* 0x00000032b7eb7824 */ /* 0x040fe200078e02ff */
[----:B------:R-:W-:Y:S01]  /*9bf0*/  STL [R1+0x1e8], R229 ;  /* 0x0001e8e501007387 */ /* 0x000fe20000100800 */
[----:B------:R-:W-:-:S03]  /*9c00*/  IMAD R4, R183, 0x35, RZ ;  /* 0x00000035b7047824 */ /* 0x000fc600078e02ff */
[----:B------:R-:W-:Y:S01]  /*9c10*/  STL [R1+0x48], R228 ;  /* 0x000048e401007387 */ /* 0x000fe20000100800 */
[C---:B-1----:R-:W-:Y:S02]  /*9c20*/  IMAD R9, R183.reuse, 0x33, RZ ;  /* 0x00000033b7097824 */ /* 0x042fe400078e02ff */
[C---:B------:R-:W-:Y:S01]  /*9c30*/  IMAD R8, R183.reuse, 0x34, RZ ;  /* 0x00000034b7087824 */ /* 0x040fe200078e02ff */
[----:B------:R-:W-:Y:S01]  /*9c40*/  STL [R1+0xd4], R224 ;  /* 0x0000d4e001007387 */ /* 0x000fe20000100800 */
[----:B------:R-:W-:Y:S02]  /*9c50*/  IMAD R3, R183, 0x36, RZ ;  /* 0x00000036b7037824 */ /* 0x000fe400078e02ff */
[--C-:B------:R-:W-:Y:S01]  /*9c60*/  IMAD.WIDE R16, R235, 0x2, R216.reuse ;  /* 0x00000002eb107825 */ /* 0x100fe200078e02d8 */
[----:B0-----:R0:W2:Y:S04]  /*9c70*/  LDG.E.U16 R21, desc[UR4][R6.64] ;  /* 0x0000000406157981 */ /* 0x0010a8000c1e1500 */
[----:B------:R1:W-:Y:S01]  /*9c80*/  STL [R1+0x15c], R11 ;  /* 0x00015c0b01007387 */ /* 0x0003e20000100800 */
[----:B------:R-:W-:-:S04]  /*9c90*/  IMAD.WIDE R14, R9, 0x2, R216 ;  /* 0x00000002090e7825 */ /* 0x000fc800078e02d8 */
[--C-:B------:R-:W-:Y:S01]  /*9ca0*/  IMAD.WIDE R12, R8, 0x2, R216.reuse ;  /* 0x00000002080c7825 */ /* 0x100fe200078e02d8 */
[----:B-1----:R1:W2:Y:S03]  /*9cb0*/  LDG.E.U16 R11, desc[UR4][R18.64] ;  /* 0x00000004120b7981 */ /* 0x0022a6000c1e1500 */
[----:B------:R-:W-:-:S04]  /*9cc0*/  IMAD.WIDE R8, R4, 0x2, R216 ;  /* 0x0000000204087825 */ /* 0x000fc800078e02d8 */
[----:B0-----:R-:W-:-:S04]  /*9cd0*/  IMAD.WIDE R6, R3, 0x2, R216 ;  /* 0x0000000203067825 */ /* 0x001fc800078e02d8 */
        /* <DEDUP_REMOVED lines=8> */
[----:B------:R2:W2:Y:S04]  /*9d60*/  LDG.E.U16 R229, desc[UR4][R8.64] ;  /* 0x0000000408e57981 */ /* 0x0004a8000c1e1500 */
[----:B---3--:R3:W-:Y:S04]  /*9d70*/  STL [R1+0x1c4], R20 ;  /* 0x0001c41401007387 */ /* 0x0087e80000100800 */
[----:B---3--:R3:W3:Y:S01]  /*9d80*/  LDG.E.U16 R20, desc[UR4][R6.64] ;  /* 0x0000000406147981 */ /* 0x0086e2000c1e1500 */
[----:B------:R-:W-:-:S04]  /*9d90*/  IMAD R3, R183, 0x37, RZ ;  /* 0x00000037b7037824 */ /* 0x000fc800078e02ff */
[----:B-1----:R-:W-:Y:S01]  /*9da0*/  IMAD.WIDE R18, R3, 0x2, R216 ;  /* 0x0000000203127825 */ /* 0x002fe200078e02d8 */
[----:B----4-:R1:W-:Y:S03]  /*9db0*/  STL [R1+0x1e4], R222 ;  /* 0x0001e4de01007387 */ /* 0x0103e60000100800 */
[----:B------:R-:W-:Y:S02]  /*9dc0*/  IMAD R224, R183, 0x38, RZ ;  /* 0x00000038b7e07824 */ /* 0x000fe400078e02ff */
[----:B------:R-:W-:-:S04]  /*9dd0*/  IMAD.WIDE R18, R2, 0x2, R18 ;  /* 0x0000000202127825 */ /* 0x000fc800078e0212 */
[C---:B------:R-:W-:Y:S01]  /*9de0*/  IMAD R233, R183.reuse, 0x3a, RZ ;  /* 0x0000003ab7e97824 */ /* 0x040fe200078e02ff */
[----:B------:R4:W4:Y:S01]  /*9df0*/  LDG.E.U16 R230, desc[UR4][R18.64] ;  /* 0x0000000412e67981 */ /* 0x000922000c1e1500 */
[----:B-1----:R-:W-:Y:S02]  /*9e00*/  IMAD R222, R183, 0x39, RZ ;  /* 0x00000039b7de7824 */ /* 0x002fe400078e02ff */
[----:B0-----:R-:W-:-:S04]  /*9e10*/  IMAD.WIDE R16, R224, 0x2, R216 ;  /* 0x00000002e0107825 */ /* 0x001fc800078e02d8 */
[----:B------:R-:W-:-:S04]  /*9e20*/  IMAD.WIDE R14, R222, 0x2, R216 ;  /* 0x00000002de0e7825 */ /* 0x000fc800078e02d8 */
[----:B------:R-:W-:-:S04]  /*9e30*/  IMAD.WIDE R12, R233, 0x2, R216 ;  /* 0x00000002e90c7825 */ /* 0x000fc800078e02d8 */
[----:B------:R-:W-:-:S04]  /*9e40*/  IMAD.WIDE R16, R2, 0x2, R16 ;  /* 0x0000000202107825 */ /* 0x000fc800078e0210 */
[C---:B------:R-:W-:Y:S01]  /*9e50*/  IMAD.WIDE R14, R2.reuse, 0x2, R14 ;  /* 0x00000002020e7825 */ /* 0x040fe200078e020e */
[----:B------:R0:W-:Y:S03]  /*9e60*/  STL [R1+0x1e0], R219 ;  /* 0x0001e0db01007387 */ /* 0x0001e60000100800 */
[----:B------:R-:W-:Y:S01]  /*9e70*/  IMAD.WIDE R12, R2, 0x2, R12 ;  /* 0x00000002020c7825 */ /* 0x000fe200078e020c */
[----:B------:R1:W4:Y:S04]  /*9e80*/  LDG.E.U16 R228, desc[UR4][R16.64] ;  /* 0x0000000410e47981 */ /* 0x000328000c1e1500 */
[----:B------:R1:W-:Y:S04]  /*9e90*/  STL [R1+0x1dc], R23 ;  /* 0x0001dc1701007387 */ /* 0x0003e80000100800 */
[----:B0-----:R-:W4:Y:S04]  /*9ea0*/  LDG.E.U16 R219, desc[UR4][R14.64] ;  /* 0x000000040edb7981 */ /* 0x001f28000c1e1500 */
[----:B-1----:R-:W4:Y:S01]  /*9eb0*/  LDG.E.U16 R23, desc[UR4][R12.64] ;  /* 0x000000040c177981 */ /* 0x002f22000c1e1500 */
[----:B------:R-:W-:-:S03]  /*9ec0*/  IMAD R4, R183, 0x3b, RZ ;  /* 0x0000003bb7047824 */ /* 0x000fc600078e02ff */
[----:B--2---:R0:W-:Y:S01]  /*9ed0*/  STL [R1+0x1c0], R22 ;  /* 0x0001c01601007387 */ /* 0x0041e20000100800 */
[----:B------:R-:W-:Y:S02]  /*9ee0*/  IMAD R3, R183, 0x3c, RZ ;  /* 0x0000003cb7037824 */ /* 0x000fe400078e02ff */
[----:B------:R-:W-:-:S04]  /*9ef0*/  IMAD.WIDE R8, R4, 0x2, R216 ;  /* 0x0000000204087825 */ /* 0x000fc800078e02d8 */
[----:B---3--:R-:W-:Y:S01]  /*9f00*/  IMAD.WIDE R6, R3, 0x2, R216 ;  /* 0x0000000203067825 */ /* 0x008fe200078e02d8 */
[----:B------:R1:W-:Y:S03]  /*9f10*/  STL [R1+0x44], R21 ;  /* 0x0000441501007387 */ /* 0x0003e60000100800 */
[----:B------:R-:W-:-:S04]  /*9f20*/  IMAD.WIDE R8, R2, 0x2, R8 ;  /* 0x0000000202087825 */ /* 0x000fc800078e0208 */
[----:B------:R-:W-:Y:S01]  /*9f30*/  IMAD.WIDE R6, R2, 0x2, R6 ;  /* 0x0000000202067825 */ /* 0x000fe200078e0206 */
[----:B0-----:R0:W2:Y:S04]  /*9f40*/  LDG.E.U16 R22, desc[UR4][R8.64] ;  /* 0x0000000408167981 */ /* 0x0010a8000c1e1500 */
[----:B-1----:R1:W3:Y:S04]  /*9f50*/  LDG.E.U16 R21, desc[UR4][R6.64] ;  /* 0x0000000406157981 */ /* 0x0022e8000c1e1500 */
[----:B------:R0:W-:Y:S02]  /*9f60*/  STL [R1+0xc4], R11 ;  /* 0x0000c40b01007387 */ /* 0x0001e40000100800 */
[----:B0-----:R-:W-:-:S04]  /*9f70*/  IMAD R11, R183, 0x3d, RZ ;  /* 0x0000003db70b7824 */ /* 0x001fc800078e02ff */
[----:B----4-:R-:W-:Y:S01]  /*9f80*/  IMAD.WIDE R18, R11, 0x2, R216 ;  /* 0x000000020b127825 */ /* 0x010fe200078e02d8 */
[----:B------:R-:W-:Y:S04]  /*9f90*/  STL [R1+0x14c], R234 ;  /* 0x00014cea01007387 */ /* 0x000fe80000100800 */
[----:B------:R-:W-:Y:S01]  /*9fa0*/  STL [R1+0x1bc], R232 ;  /* 0x0001bce801007387 */ /* 0x000fe20000100800 */
[----:B------:R-:W-:-:S03]  /*9fb0*/  IMAD.WIDE R18, R2, 0x2, R18 ;  /* 0x0000000202127825 */ /* 0x000fc600078e0212 */
[----:B------:R-:W-:Y:S04]  /*9fc0*/  STL [R1+0x1b8], R231 ;  /* 0x0001b8e701007387 */ /* 0x000fe80000100800 */
[----:B------:R-:W-:Y:S04]  /*9fd0*/  STL [R1+0x1b4], R229 ;  /* 0x0001b4e501007387 */ /* 0x000fe80000100800 */
[----:B------:R0:W-:Y:S04]  /*9fe0*/  STL [R1+0x1b0], R20 ;  /* 0x0001b01401007387 */ /* 0x0001e80000100800 */
[----:B0-----:R0:W4:Y:S01]  /*9ff0*/  LDG.E.U16 R20, desc[UR4][R18.64] ;  /* 0x0000000412147981 */ /* 0x001122000c1e1500 */
[----:B------:R-:W-:-:S02]  /*a000*/  IMAD R4, R183, 0x3e, RZ ;  /* 0x0000003eb7047824 */ /* 0x000fc400078e02ff */
[C---:B------:R-:W-:Y:S02]  /*a010*/  IMAD R205, R183.reuse, 0x41, RZ ;  /* 0x00000041b7cd7824 */ /* 0x040fe400078e02ff */
[----:B------:R-:W-:Y:S02]  /*a020*/  IMAD R3, R183, 0x3f, RZ ;  /* 0x0000003fb7037824 */ /* 0x000fe400078e02ff */
[----:B------:R-:W-:-:S04]  /*a030*/  IMAD.WIDE R16, R4, 0x2, R216 ;  /* 0x0000000204107825 */ /* 0x000fc800078e02d8 */
[----:B------:R-:W-:Y:S02]  /*a040*/  IMAD.SHL.U32 R210, R183, 0x40, RZ ;  /* 0x00000040b7d27824 */ /* 0x000fe400078e00ff */
[----:B------:R-:W-:-:S04]  /*a050*/  IMAD.WIDE R8, R205, 0x2, R216 ;  /* 0x00000002cd087825 */ /* 0x000fc800078e02d8 */
[----:B------:R-:W-:Y:S02]  /*a060*/  IMAD R229, R183, 0x42, RZ ;  /* 0x00000042b7e57824 */ /* 0x000fe400078e02ff */
[----:B------:R-:W-:-:S04]  /*a070*/  IMAD.WIDE R14, R3, 0x2, R216 ;  /* 0x00000002030e7825 */ /* 0x000fc800078e02d8 */
[----:B------:R-:W-:-:S04]  /*a080*/  IMAD.WIDE R12, R210, 0x2, R216 ;  /* 0x00000002d20c7825 */ /* 0x000fc800078e02d8 */
[----:B------:R-:W-:-:S04]  /*a090*/  IMAD.WIDE R16, R2, 0x2, R16 ;  /* 0x0000000202107825 */ /* 0x000fc800078e0210 */
[----:B-1----:R-:W-:Y:S01]  /*a0a0*/  IMAD.WIDE R6, R229, 0x2, R216 ;  /* 0x00000002e5067825 */ /* 0x002fe200078e02d8 */
[----:B------:R-:W4:Y:S03]  /*a0b0*/  LDG.E.U16 R232, desc[UR4][R16.64] ;  /* 0x0000000410e87981 */ /* 0x000f26000c1e1500 */
[C---:B------:R-:W-:Y:S01]  /*a0c0*/  IMAD.WIDE R8, R2.reuse, 0x2, R8 ;  /* 0x0000000202087825 */ /* 0x040fe200078e0208 */
[----:B------:R1:W-:Y:S03]  /*a0d0*/  STL [R1+0x1ac], R230 ;  /* 0x0001ace601007387 */ /* 0x0003e60000100800 */
[----:B------:R-:W-:-:S04]  /*a0e0*/  IMAD.WIDE R14, R2, 0x2, R14 ;  /* 0x00000002020e7825 */ /* 0x000fc800078e020e */
[C---:B------:R-:W-:Y:S01]  /*a0f0*/  IMAD.WIDE R12, R2.reuse, 0x2, R12 ;  /* 0x00000002020c7825 */ /* 0x040fe200078e020c */
[----:B------:R-:W4:Y:S03]  /*a100*/  LDG.E.U16 R234, desc[UR4][R14.64] ;  /* 0x000000040eea7981 */ /* 0x000f26000c1e1500 */
[----:B------:R-:W-:Y:S01]  /*a110*/  IMAD R3, R183, 0x43, RZ ;  /* 0x00000043b7037824 */ /* 0x000fe200078e02ff */
[----:B-1----:R1:W4:Y:S01]  /*a120*/  LDG.E.U16 R230, desc[UR4][R8.64] ;  /* 0x0000000408e67981 */ /* 0x002322000c1e1500 */
[----:B------:R-:W-:-:S03]  /*a130*/  IMAD.WIDE R6, R2, 0x2, R6 ;  /* 0x0000000202067825 */ /* 0x000fc600078e0206 */
[----:B------:R2:W4:Y:S01]  /*a140*/  LDG.E.U16 R231, desc[UR4][R12.64] ;  /* 0x000000040ce77981 */ /* 0x000522000c1e1500 */
[----:B0-----:R-:W-:-:S03]  /*a150*/  IMAD.WIDE R18, R3, 0x2, R216 ;  /* 0x0000000203127825 */ /* 0x001fc600078e02d8 */
[----:B------:R0:W4:Y:S01]  /*a160*/  LDG.E.U16 R11, desc[UR4][R6.64] ;  /* 0x00000004060b7981 */ /* 0x000122000c1e1500 */
[C---:B-1----:R-:W-:Y:S02]  /*a170*/  IMAD R9, R183.reuse, 0x44, RZ ;  /* 0x00000044b7097824 */ /* 0x042fe400078e02ff */
[----:B------:R-:W-:Y:S02]  /*a180*/  IMAD R8, R183, 0x45, RZ ;  /* 0x00000045b7087824 */ /* 0x000fe400078e02ff */
[----:B------:R-:W-:-:S04]  /*a190*/  IMAD.WIDE R16, R9, 0x2, R216 ;  /* 0x0000000209107825 */ /* 0x000fc800078e02d8 */
[----:B------:R-:W-:Y:S01]  /*a1a0*/  IMAD.WIDE R14, R8, 0x2, R216 ;  /* 0x00000002080e7825 */ /* 0x000fe200078e02d8 */
[----:B------:R1:W-:Y:S03]  /*a1b0*/  STL [R1+0x40], R228 ;  /* 0x000040e401007387 */ /* 0x0003e60000100800 */
[C---:B------:R-:W-:Y:S01]  /*a1c0*/  IMAD.WIDE R18, R2.reuse, 0x2, R18 ;  /* 0x0000000202127825 */ /* 0x040fe200078e0212 */
[----:B------:R0:W-:Y:S03]  /*a1d0*/  STL [R1+0xc0], R219 ;  /* 0x0000c0db01007387 */ /* 0x0001e60000100800 */
[C---:B------:R-:W-:Y:S01]  /*a1e0*/  IMAD.WIDE R16, R2.reuse, 0x2, R16 ;  /* 0x0000000202107825 */ /* 0x040fe200078e0210 */
[----:B------:R2:W-:Y:S03]  /*a1f0*/  STL [R1+0x148], R23 ;  /* 0x0001481701007387 */ /* 0x0005e60000100800 */
[----:B------:R-:W-:Y:S01]  /*a200*/  IMAD.WIDE R14, R2, 0x2, R14 ;  /* 0x00000002020e7825 */ /* 0x000fe200078e020e */
[----:B-1----:R-:W4:Y:S04]  /*a210*/  LDG.E.U16 R228, desc[UR4][R16.64] ;  /* 0x0000000410e47981 */ /* 0x002f28000c1e1500 */
[----:B0-----:R-:W4:Y:S04]  /*a220*/  LDG.E.U16 R219, desc[UR4][R14.64] ;  /* 0x000000040edb7981 */ /* 0x001f28000c1e1500 */
[----:B--2---:R0:W2:Y:S01]  /*a230*/  LDG.E.U16 R23, desc[UR4][R18.64] ;  /* 0x0000000412177981 */ /* 0x0040a2000c1e1500 */
[----:B------:R-:W-:-:S02]  /*a240*/  IMAD R4, R183, 0x46, RZ ;  /* 0x00000046b7047824 */ /* 0x000fc400078e02ff */
[C---:B------:R-:W-:Y:S02]  /*a250*/  IMAD R3, R183.reuse, 0x47, RZ ;  /* 0x00000047b7037824 */ /* 0x040fe400078e02ff */
[----:B------:R-:W-:Y:S02]  /*a260*/  IMAD R196, R183, 0x48, RZ ;  /* 0x00000048b7c47824 */ /* 0x000fe400078e02ff */
[----:B------:R-:W-:-:S04]  /*a270*/  IMAD.WIDE R12, R4, 0x2, R216 ;  /* 0x00000002040c7825 */ /* 0x000fc800078e02d8 */
[----:B------:R-:W-:-:S04]  /*a280*/  IMAD.WIDE R8, R3, 0x2, R216 ;  /* 0x0000000203087825 */ /* 0x000fc800078e02d8 */
[----:B------:R-:W-:-:S04]  /*a290*/  IMAD.WIDE R6, R196, 0x2, R216 ;  /* 0x00000002c4067825 */ /* 0x000fc800078e02d8 */
[C---:B------:R-:W-:Y:S01]  /*a2a0*/  IMAD.WIDE R12, R2.reuse, 0x2, R12 ;  /* 0x00000002020c7825 */ /* 0x040fe200078e020c */
[----:B------:R1:W-:Y:S03]  /*a2b0*/  STL [R1+0x1a8], R22 ;  /* 0x0001a81601007387 */ /* 0x0003e60000100800 */
[C---:B------:R-:W-:Y:S01]  /*a2c0*/  IMAD.WIDE R8, R2.reuse, 0x2, R8 ;  /* 0x0000000202087825 */ /* 0x040fe200078e0208 */
[----:B---3--:R3:W-:Y:S03]  /*a2d0*/  STL [R1+0x1a4], R21 ;  /* 0x0001a41501007387 */ /* 0x0087e60000100800 */
[----:B------:R-:W-:Y:S01]  /*a2e0*/  IMAD.WIDE R6, R2, 0x2, R6 ;  /* 0x0000000202067825 */ /* 0x000fe200078e0206 */
[----:B-1----:R-:W2:Y:S04]  /*a2f0*/  LDG.E.U16 R22, desc[UR4][R12.64] ;  /* 0x000000040c167981 */ /* 0x002ea8000c1e1500 */
[----:B---3--:R1:W3:Y:S04]  /*a300*/  LDG.E.U16 R21, desc[UR4][R8.64] ;  /* 0x0000000408157981 */ /* 0x0082e8000c1e1500 */
[----:B----4-:R4:W-:Y:S04]  /*a310*/  STL [R1+0x1a0], R20 ;  /* 0x0001a01401007387 */ /* 0x0109e80000100800 */
[----:B----4-:R4:W3:Y:S01]  /*a320*/  LDG.E.U16 R20, desc[UR4][R6.64] ;  /* 0x0000000406147981 */ /* 0x0108e2000c1e1500 */
[----:B------:R-:W-:-:S02]  /*a330*/  IMAD R199, R183, 0x49, RZ ;  /* 0x00000049b7c77824 */ /* 0x000fc400078e02ff */
[----:B------:R-:W-:Y:S02]  /*a340*/  IMAD R213, R183, 0x4a, RZ ;  /* 0x0000004ab7d57824 */ /* 0x000fe400078e02ff */
[----:B0-----:R-:W-:-:S04]  /*a350*/  IMAD.WIDE R18, R199, 0x2, R216 ;  /* 0x00000002c7127825 */ /* 0x001fc800078e02d8 */
[----:B------:R-:W-:-:S04]  /*a360*/  IMAD.WIDE R16, R213, 0x2, R216 ;  /* 0x00000002d5107825 */ /* 0x000fc800078e02d8 */
[C---:B------:R-:W-:Y:S02]  /*a370*/  IMAD R3, R183.reuse, 0x4e, RZ ;  /* 0x0000004eb7037824 */ /* 0x040fe400078e02ff */
[C---:B-1----:R-:W-:Y:S02]  /*a380*/  IMAD R8, R183.reuse, 0x4c, RZ ;  /* 0x0000004cb7087824 */ /* 0x042fe400078e02ff */
[----:B------:R-:W-:Y:S02]  /*a390*/  IMAD R4, R183, 0x4d, RZ ;  /* 0x0000004db7047824 */ /* 0x000fe400078e02ff */
[----:B------:R-:W-:Y:S01]  /*a3a0*/  IMAD.WIDE R18, R2, 0x2, R18 ;  /* 0x0000000202127825 */ /* 0x000fe200078e0212 */
[----:B------:R0:W-:Y:S03]  /*a3b0*/  STL [R1+0x19c], R232 ;  /* 0x00019ce801007387 */ /* 0x0001e60000100800 */
[----:B----4-:R-:W-:-:S04]  /*a3c0*/  IMAD.WIDE R6, R3, 0x2, R216 ;  /* 0x0000000203067825 */ /* 0x010fc800078e02d8 */
[----:B------:R-:W-:-:S04]  /*a3d0*/  IMAD.WIDE R16, R2, 0x2, R16 ;  /* 0x0000000202107825 */ /* 0x000fc800078e0210 */
[C---:B0-----:R-:W-:Y:S01]  /*a3e0*/  IMAD R232, R183.reuse, 0x4b, RZ ;  /* 0x0000004bb7e87824 */ /* 0x041fe200078e02ff */
[----:B------:R0:W-:Y:S01]  /*a3f0*/  STL [R1+0x198], R234 ;  /* 0x000198ea01007387 */ /* 0x0001e20000100800 */
[----:B------:R-:W-:Y:S02]  /*a400*/  IMAD R3, R183, 0x4f, RZ ;  /* 0x0000004fb7037824 */ /* 0x000fe400078e02ff */
[----:B------:R-:W-:-:S04]  /*a410*/  IMAD.WIDE R14, R232, 0x2, R216 ;  /* 0x00000002e80e7825 */ /* 0x000fc800078e02d8 */
[--C-:B------:R-:W-:Y:S01]  /*a420*/  IMAD.WIDE R12, R8, 0x2, R216.reuse ;  /* 0x00000002080c7825 */ /* 0x100fe200078e02d8 */
[----:B------:R-:W-:Y:S03]  /*a430*/  STL [R1+0x3c], R231 ;  /* 0x00003ce701007387 */ /* 0x000fe60000100800 */
[----:B------:R-:W-:Y:S01]  /*a440*/  IMAD.WIDE R8, R4, 0x2, R216 ;  /* 0x0000000204087825 */ /* 0x000fe200078e02d8 */
[----:B------:R-:W-:Y:S04]  /*a450*/  STL [R1+0xbc], R230 ;  /* 0x0000bce601007387 */ /* 0x000fe80000100800 */
[----:B------:R1:W-:Y:S01]  /*a460*/  STL [R1+0x144], R11 ;  /* 0x0001440b01007387 */ /* 0x0003e20000100800 */
[----:B------:R-:W-:-:S03]  /*a470*/  IMAD.WIDE R14, R2, 0x2, R14 ;  /* 0x00000002020e7825 */ /* 0x000fc600078e020e */
[----:B------:R-:W4:Y:S01]  /*a480*/  LDG.E.U16 R4, desc[UR4][R16.64] ;  /* 0x0000000410047981 */ /* 0x000f22000c1e1500 */
[----:B------:R-:W-:-:S03]  /*a490*/  IMAD.WIDE R12, R2, 0x2, R12 ;  /* 0x00000002020c7825 */ /* 0x000fc600078e020c */
[----:B0-----:R-:W4:Y:S04]  /*a4a0*/  LDG.E.U16 R234, desc[UR4][R14.64] ;  /* 0x000000040eea7981 */ /* 0x001f28000c1e1500 */
[----:B-1----:R0:W4:Y:S01]  /*a4b0*/  LDG.E.U16 R11, desc[UR4][R18.64] ;  /* 0x00000004120b7981 */ /* 0x002122000c1e1500 */
[----:B------:R-:W-:-:S04]  /*a4c0*/  IMAD.WIDE R8, R2, 0x2, R8 ;  /* 0x0000000202087825 */ /* 0x000fc800078e0208 */
[C---:B------:R-:W-:Y:S01]  /*a4d0*/  IMAD.WIDE R6, R2.reuse, 0x2, R6 ;  /* 0x0000000202067825 */ /* 0x040fe200078e0206 */
[----:B------:R-:W4:Y:S03]  /*a4e0*/  LDG.E.U16 R231, desc[UR4][R8.64] ;  /* 0x0000000408e77981 */ /* 0x000f26000c1e1500 */
[----:B0-----:R-:W-:Y:S01]  /*a4f0*/  IMAD.WIDE R18, R3, 0x2, R216 ;  /* 0x0000000203127825 */ /* 0x001fe200078e02d8 */
[----:B------:R-:W4:Y:S04]  /*a500*/  LDG.E.U16 R230, desc[UR4][R6.64] ;  /* 0x0000000406e67981 */ /* 0x000f28000c1e1500 */
[----:B--2---:R0:W-:Y:S01]  /*a510*/  STL [R1+0x188], R23 ;  /* 0x0001881701007387 */ /* 0x0041e20000100800 */
[----:B------:R-:W-:-:S03]  /*a520*/  IMAD.WIDE R18, R2, 0x2, R18 ;  /* 0x0000000202127825 */ /* 0x000fc600078e0212 */
[----:B------:R-:W-:Y:S04]  /*a530*/  STL [R1+0x184], R228 ;  /* 0x000184e401007387 */ /* 0x000fe80000100800 */
[----:B------:R1:W-:Y:S04]  /*a540*/  STL [R1+0x180], R219 ;  /* 0x000180db01007387 */ /* 0x0003e80000100800 */
[----:B0-----:R0:W2:Y:S04]  /*a550*/  LDG.E.U16 R23, desc[UR4][R12.64] ;  /* 0x000000040c177981 */ /* 0x0010a8000c1e1500 */
[----:B-1----:R-:W2:Y:S01]  /*a560*/  LDG.E.U16 R219, desc[UR4][R18.64] ;  /* 0x0000000412db7981 */ /* 0x002ea2000c1e1500 */
[----:B------:R-:W-:-:S02]  /*a570*/  IMAD R152, R183, 0x50, RZ ;  /* 0x00000050b7987824 */ /* 0x000fc400078e02ff */
[C---:B------:R-:W-:Y:S02]  /*a580*/  IMAD R194, R183.reuse, 0x51, RZ ;  /* 0x00000051b7c27824 */ /* 0x040fe400078e02ff */
[C---:B------:R-:W-:Y:S02]  /*a590*/  IMAD R204, R183.reuse, 0x52, RZ ;  /* 0x00000052b7cc7824 */ /* 0x040fe400078e02ff */
[C---:B------:R-:W-:Y:S02]  /*a5a0*/  IMAD R228, R183.reuse, 0x53, RZ ;  /* 0x00000053b7e47824 */ /* 0x040fe400078e02ff */
[----:B------:R-:W-:Y:S02]  /*a5b0*/  IMAD R3, R183, 0x54, RZ ;  /* 0x00000054b7037824 */ /* 0x000fe400078e02ff */
[----:B------:R-:W-:-:S04]  /*a5c0*/  IMAD.WIDE R16, R152, 0x2, R216 ;  /* 0x0000000298107825 */ /* 0x000fc800078e02d8 */
[----:B------:R-:W-:-:S04]  /*a5d0*/  IMAD.WIDE R14, R194, 0x2, R216 ;  /* 0x00000002c20e7825 */ /* 0x000fc800078e02d8 */
[----:B0-----:R-:W-:-:S04]  /*a5e0*/  IMAD.WIDE R12, R204, 0x2, R216 ;  /* 0x00000002cc0c7825 */ /* 0x001fc800078e02d8 */
[----:B------:R-:W-:-:S04]  /*a5f0*/  IMAD.WIDE R8, R228, 0x2, R216 ;  /* 0x00000002e4087825 */ /* 0x000fc800078e02d8 */
[----:B------:R-:W-:-:S04]  /*a600*/  IMAD.WIDE R6, R3, 0x2, R216 ;  /* 0x0000000203067825 */ /* 0x000fc800078e02d8 */
[----:B------:R-:W-:-:S04]  /*a610*/  IMAD.WIDE R16, R2, 0x2, R16 ;  /* 0x0000000202107825 */ /* 0x000fc800078e0210 */
[C---:B------:R-:W-:Y:S01]  /*a620*/  IMAD.WIDE R14, R2.reuse, 0x2, R14 ;  /* 0x00000002020e7825 */ /* 0x040fe200078e020e */
[----:B------:R-:W2:Y:S03]  /*a630*/  LDG.E.U16 R239, desc[UR4][R16.64] ;  /* 0x0000000410ef7981 */ /* 0x000ea6000c1e1500 */
[C---:B------:R-:W-:Y:S01]  /*a640*/  IMAD.WIDE R12, R2.reuse, 0x2, R12 ;  /* 0x00000002020c7825 */ /* 0x040fe200078e020c */
[----:B------:R0:W-:Y:S03]  /*a650*/  STL [R1+0x17c], R22 ;  /* 0x00017c1601007387 */ /* 0x0001e60000100800 */
[C---:B------:R-:W-:Y:S01]  /*a660*/  IMAD.WIDE R8, R2.reuse, 0x2, R8 ;  /* 0x0000000202087825 */ /* 0x040fe200078e0208 */
[----:B------:R-:W2:Y:S03]  /*a670*/  LDG.E.U16 R238, desc[UR4][R14.64] ;  /* 0x000000040eee7981 */ /* 0x000ea6000c1e1500 */
[----:B------:R-:W-:Y:S01]  /*a680*/  IMAD.WIDE R6, R2, 0x2, R6 ;  /* 0x0000000202067825 */ /* 0x000fe200078e0206 */
[----:B---3--:R1:W-:Y:S04]  /*a690*/  STL [R1+0x178], R21 ;  /* 0x0001781501007387 */ /* 0x0083e80000100800 */
[----:B0-----:R-:W3:Y:S04]  /*a6a0*/  LDG.E.U16 R22, desc[UR4][R12.64] ;  /* 0x000000040c167981 */ /* 0x001ee8000c1e1500 */
[----:B-1----:R0:W3:Y:S04]  /*a6b0*/  LDG.E.U16 R21, desc[UR4][R8.64] ;  /* 0x0000000408157981 */ /* 0x0020e8000c1e1500 */
[----:B------:R1:W-:Y:S04]  /*a6c0*/  STL [R1+0x38], R20 ;  /* 0x0000381401007387 */ /* 0x0003e80000100800 */
[----:B-1----:R-:W3:Y:S01]  /*a6d0*/  LDG.E.U16 R20, desc[UR4][R6.64] ;  /* 0x0000000406147981 */ /* 0x002ee2000c1e1500 */
[----:B------:R-:W-:-:S02]  /*a6e0*/  IMAD R192, R183, 0x59, RZ ;  /* 0x00000059b7c07824 */ /* 0x000fc400078e02ff */
[----:B------:R-:W-:Y:S02]  /*a6f0*/  IMAD R3, R183, 0x57, RZ ;  /* 0x00000057b7037824 */ /* 0x000fe400078e02ff */
[----:B0-----:R-:W-:-:S04]  /*a700*/  IMAD.WIDE R8, R192, 0x2, R216 ;  /* 0x00000002c0087825 */ /* 0x001fc800078e02d8 */
[----:B------:R-:W-:-:S04]  /*a710*/  IMAD.WIDE R14, R3, 0x2, R216 ;  /* 0x00000002030e7825 */ /* 0x000fc800078e02d8 */
[----:B------:R-:W-:-:S04]  /*a720*/  IMAD.WIDE R8, R2, 0x2, R8 ;  /* 0x0000000202087825 */ /* 0x000fc800078e0208 */
[----:B------:R-:W-:-:S04]  /*a730*/  IMAD.WIDE R14, R2, 0x2, R14 ;  /* 0x00000002020e7825 */ /* 0x000fc800078e020e */
[C---:B------:R-:W-:Y:S01]  /*a740*/  IMAD R3, R183.reuse, 0x5f, RZ ;  /* 0x0000005fb7037824 */ /* 0x040fe200078e02ff */
[----:B----4-:R-:W-:Y:S04]  /*a750*/  STL [R1+0xb8], R11 ;  /* 0x0000b80b01007387 */ /* 0x010fe80000100800 */
[----:B------:R0:W-:Y:S04]  /*a760*/  STL [R1+0x140], R4 ;  /* 0x0001400401007387 */ /* 0x0001e80000100800 */
[----:B------:R-:W-:Y:S01]  /*a770*/  STL [R1+0x170], R234 ;  /* 0x000170ea01007387 */ /* 0x000fe20000100800 */
[----:B0-----:R-:W-:-:S04]  /*a780*/  IMAD R4, R183, 0x56, RZ ;  /* 0x00000056b7047824 */ /* 0x001fc800078e02ff */
[----:B------:R-:W-:-:S04]  /*a790*/  IMAD.WIDE R16, R4, 0x2, R216 ;  /* 0x0000000204107825 */ /* 0x000fc800078e02d8 */
[----:B------:R-:W-:Y:S02]  /*a7a0*/  IMAD R11, R183, 0x55, RZ ;  /* 0x00000055b70b7824 */ /* 0x000fe400078e02ff */
[----:B------:R-:W-:Y:S01]  /*a7b0*/  IMAD.WIDE R16, R2, 0x2, R16 ;  /* 0x0000000202107825 */ /* 0x000fe200078e0210 */
[----:B--2---:R-:W-:Y:S04]  /*a7c0*/  STL [R1+0x16c], R23 ;  /* 0x00016c1701007387 */ /* 0x004fe80000100800 */
[----:B------:R0:W-:Y:S04]  /*a7d0*/  STL [R1+0x168], R231 ;  /* 0x000168e701007387 */ /* 0x0001e80000100800 */
[----:B------:R-:W-:Y:S04]  /*a7e0*/  STL [R1+0x164], R230 ;  /* 0x000164e601007387 */ /* 0x000fe80000100800 */
[----:B------:R1:W-:Y:S01]  /*a7f0*/  STL [R1+0x158], R219 ;  /* 0x000158db01007387 */ /* 0x0003e20000100800 */
[----:B------:R-:W-:-:S03]  /*a800*/  IMAD.WIDE R18, R11, 0x2, R216 ;  /* 0x000000020b127825 */ /* 0x000fc600078e02d8 */
[----:B------:R-:W2:Y:S04]  /*a810*/  LDG.E.U16 R236, desc[UR4][R16.64] ;  /* 0x0000000410ec7981 */ /* 0x000ea8000c1e1500 */
[----:B0-----:R-:W4:Y:S04]  /*a820*/  LDG.E.U16 R231, desc[UR4][R14.64] ;  /* 0x000000040ee77981 */ /* 0x001f28000c1e1500 */
[----:B-1----:R0:W4:Y:S02]  /*a830*/  LDG.E.U16 R219, desc[UR4][R8.64] ;  /* 0x0000000408db7981 */ /* 0x002124000c1e1500 */
[----:B0-----:R-:W-:-:S02]  /*a840*/  IMAD R9, R183, 0x5c, RZ ;  /* 0x0000005cb7097824 */ /* 0x001fc400078e02ff */
[----:B------:R-:W-:Y:S02]  /*a850*/  IMAD R8, R183, 0x5d, RZ ;  /* 0x0000005db7087824 */ /* 0x000fe400078e02ff */
[----:B------:R-:W-:-:S04]  /*a860*/  IMAD.WIDE R16, R9, 0x2, R216 ;  /* 0x0000000209107825 */ /* 0x000fc800078e02d8 */
[----:B------:R-:W-:-:S04]  /*a870*/  IMAD.WIDE R14, R8, 0x2, R216 ;  /* 0x00000002080e7825 */ /* 0x000fc800078e02d8 */
[----:B------:R-:W-:-:S04]  /*a880*/  IMAD.WIDE R8, R3, 0x2, R216 ;  /* 0x0000000203087825 */ /* 0x000fc800078e02d8 */
[----:B------:R-:W-:-:S04]  /*a890*/  IMAD.WIDE R18, R2, 0x2, R18 ;  /* 0x0000000202127825 */ /* 0x000fc800078e0212 */
[----:B------:R-:W-:Y:S01]  /*a8a0*/  IMAD.WIDE R8, R2, 0x2, R8 ;  /* 0x0000000202087825 */ /* 0x000fe200078e0208 */
[----:B------:R0:W2:Y:S04]  /*a8b0*/  LDG.E.U16 R234, desc[UR4][R18.64] ;  /* 0x0000000412ea7981 */ /* 0x0000a8000c1e1500 */
[----:B------:R-:W4:Y:S01]  /*a8c0*/  LDG.E.U16 R3, desc[UR4][R8.64] ;  /* 0x0000000408037981 */ /* 0x000f22000c1e1500 */
[C---:B------:R-:W-:Y:S02]  /*a8d0*/  IMAD R23, R183.reuse, 0x58, RZ ;  /* 0x00000058b7177824 */ /* 0x040fe400078e02ff */
[C---:B------:R-:W-:Y:S02]  /*a8e0*/  IMAD R202, R183.reuse, 0x5a, RZ ;  /* 0x0000005ab7ca7824 */ /* 0x040fe400078e02ff */
[----:B------:R-:W-:-:S02]  /*a8f0*/  IMAD R212, R183, 0x5b, RZ ;  /* 0x0000005bb7d47824 */ /* 0x000fc400078e02ff */
[----:B------:R-:W-:-:S04]  /*a900*/  IMAD.WIDE R12, R23, 0x2, R216 ;  /* 0x00000002170c7825 */ /* 0x000fc800078e02d8 */
[----:B------:R-:W-:-:S04]  /*a910*/  IMAD.WIDE R6, R202, 0x2, R216 ;  /* 0x00000002ca067825 */ /* 0x000fc800078e02d8 */
[----:B0-----:R-:W-:Y:S01]  /*a920*/  IMAD.WIDE R18, R212, 0x2, R216 ;  /* 0x00000002d4127825 */ /* 0x001fe200078e02d8 */
[----:B------:R-:W-:Y:S03]  /*a930*/  STL [R1+0x34], R239 ;  /* 0x000034ef01007387 */ /* 0x000fe60000100800 */
[C---:B------:R-:W-:Y:S01]  /*a940*/  IMAD.WIDE R12, R2.reuse, 0x2, R12 ;  /* 0x00000002020c7825 */ /* 0x040fe200078e020c */
[----:B------:R-:W-:Y:S03]  /*a950*/  STL [R1+0xb4], R238 ;  /* 0x0000b4ee01007387 */ /* 0x000fe60000100800 */
[C---:B------:R-:W-:Y:S01]  /*a960*/  IMAD.WIDE R6, R2.reuse, 0x2, R6 ;  /* 0x0000000202067825 */ /* 0x040fe200078e0206 */
[----:B------:R-:W4:Y:S03]  /*a970*/  LDG.E.U16 R230, desc[UR4][R12.64] ;  /* 0x000000040ce67981 */ /* 0x000f26000c1e1500 */
[----:B------:R-:W-:Y:S01]  /*a980*/  IMAD.WIDE R18, R2, 0x2, R18 ;  /* 0x0000000202127825 */ /* 0x000fe200078e0212 */
[----:B---3--:R-:W-:Y:S04]  /*a990*/  STL [R1+0x134], R22 ;  /* 0x0001341601007387 */ /* 0x008fe80000100800 */
[----:B------:R-:W-:Y:S04]  /*a9a0*/  STL [R1+0x154], R21 ;  /* 0x0001541501007387 */ /* 0x000fe80000100800 */
[----:B------:R0:W3:Y:S04]  /*a9b0*/  LDG.E.U16 R11, desc[UR4][R6.64] ;  /* 0x00000004060b7981 */ /* 0x0000e8000c1e1500 */
[----:B------:R1:W-:Y:S04]  /*a9c0*/  STL [R1+0x150], R20 ;  /* 0x0001501401007387 */ /* 0x0003e80000100800 */
[----:B-1----:R1:W3:Y:S01]  /*a9d0*/  LDG.E.U16 R20, desc[UR4][R18.64] ;  /* 0x0000000412147981 */ /* 0x0022e2000c1e1500 */
[----:B------:R-:W-:-:S02]  /*a9e0*/  IMAD R22, R183, 0x60, RZ ;  /* 0x00000060b7167824 */ /* 0x000fc400078e02ff */
[----:B------:R-:W-:Y:S02]  /*a9f0*/  IMAD R189, R183, 0x61, RZ ;  /* 0x00000061b7bd7824 */ /* 0x000fe400078e02ff */
[----:B0-----:R-:W-:-:S04]  /*aa00*/  IMAD.WIDE R6, R22, 0x2, R216 ;  /* 0x0000000216067825 */ /* 0x001fc800078e02d8 */
[----:B------:R-:W-:Y:S02]  /*aa10*/  IMAD R4, R183, 0x5e, RZ ;  /* 0x0000005eb7047824 */ /* 0x000fe400078e02ff */
[----:B------:R-:W-:-:S04]  /*aa20*/  IMAD.WIDE R16, R2, 0x2, R16 ;  /* 0x0000000202107825 */ /* 0x000fc800078e0210 */
[----:B-1----:R-:W-:Y:S01]  /*aa30*/  IMAD.WIDE R18, R189, 0x2, R216 ;  /* 0x00000002bd127825 */ /* 0x002fe200078e02d8 */
[----:B------:R0:W3:Y:S03]  /*aa40*/  LDG.E.U16 R21, desc[UR4][R16.64] ;  /* 0x0000000410157981 */ /* 0x0000e6000c1e1500 */
[----:B------:R-:W-:-:S04]  /*aa50*/  IMAD.WIDE R6, R2, 0x2, R6 ;  /* 0x0000000202067825 */ /* 0x000fc800078e0206 */
[----:B------:R-:W-:-:S04]  /*aa60*/  IMAD.WIDE R12, R4, 0x2, R216 ;  /* 0x00000002040c7825 */ /* 0x000fc800078e02d8 */
[----:B------:R-:W-:-:S04]  /*aa70*/  IMAD.WIDE R18, R2, 0x2, R18 ;  /* 0x0000000202127825 */ /* 0x000fc800078e0212 */
[----:B------:R-:W-:-:S04]  /*aa80*/  IMAD.WIDE R14, R2, 0x2, R14 ;  /* 0x00000002020e7825 */ /* 0x000fc800078e020e */
[----:B------:R-:W-:Y:S01]  /*aa90*/  IMAD.WIDE R12, R2, 0x2, R12 ;  /* 0x00000002020c7825 */ /* 0x000fe200078e020c */
[----:B------:R1:W3:Y:S03]  /*aaa0*/  LDG.E.U16 R239, desc[UR4][R14.64] ;  /* 0x000000040eef7981 */ /* 0x0002e6000c1e1500 */
[C---:B------:R-:W-:Y:S02]  /*aab0*/  IMAD R195, R183.reuse, 0x62, RZ ;  /* 0x00000062b7c37824 */ /* 0x040fe400078e02ff */
[----:B------:R-:W-:Y:S02]  /*aac0*/  IMAD R203, R183, 0x63, RZ ;  /* 0x00000063b7cb7824 */ /* 0x000fe400078e02ff */
[----:B0-----:R-:W-:-:S04]  /*aad0*/  IMAD.WIDE R16, R195, 0x2, R216 ;  /* 0x00000002c3107825 */ /* 0x001fc800078e02d8 */
[----:B-1----:R-:W-:-:S04]  /*aae0*/  IMAD.WIDE R14, R203, 0x2, R216 ;  /* 0x00000002cb0e7825 */ /* 0x002fc800078e02d8 */
[----:B------:R-:W-:Y:S02]  /*aaf0*/  IMAD R4, R183, 0x65, RZ ;  /* 0x00000065b7047824 */ /* 0x000fe400078e02ff */
[----:B------:R-:W-:-:S04]  /*ab00*/  IMAD.WIDE R16, R2, 0x2, R16 ;  /* 0x0000000202107825 */ /* 0x000fc800078e0210 */
[----:B------:R-:W-:-:S04]  /*ab10*/  IMAD.WIDE R14, R2, 0x2, R14 ;  /* 0x00000002020e7825 */ /* 0x000fc800078e020e */
[----:B------:R-:W-:Y:S02]  /*ab20*/  IMAD R238, R183, 0x64, RZ ;  /* 0x00000064b7ee7824 */ /* 0x000fe400078e02ff */
[----:B------:R-:W-:-:S04]  /*ab30*/  IMAD.WIDE R8, R4, 0x2, R216 ;  /* 0x0000000204087825 */ /* 0x000fc800078e02d8 */
[----:B------:R-:W-:Y:S01]  /*ab40*/  IMAD.WIDE R8, R2, 0x2, R8 ;  /* 0x0000000202087825 */ /* 0x000fe200078e0208 */
[----:B--2---:R0:W-:Y:S04]  /*ab50*/  STL [R1+0x13c], R234 ;  /* 0x00013cea01007387 */ /* 0x0041e80000100800 */
[----:B----4-:R1:W-:Y:S04]  /*ab60*/  STL [R1+0xc04], R3 ;  /* 0x000c040301007387 */ /* 0x0103e80000100800 */
[----:B------:R2:W-:Y:S04]  /*ab70*/  STL [R1+0x138], R236 ;  /* 0x000138ec01007387 */ /* 0x0005e80000100800 */
[----:B0-----:R-:W4:Y:S01]  /*ab80*/  LDG.E.U16 R234, desc[UR4][R12.64] ;  /* 0x000000040cea7981 */ /* 0x001f22000c1e1500 */
[----:B-1----:R-:W-:-:S03]  /*ab90*/  IMAD R3, R183, 0x66, RZ ;  /* 0x00000066b7037824 */ /* 0x002fc600078e02ff */
[----:B--2---:R0:W2:Y:S04]  /*aba0*/  LDG.E.U16 R236, desc[UR4][R6.64] ;  /* 0x0000000406ec7981 */ /* 0x0040a8000c1e1500 */
[----:B------:R1:W-:Y:S01]  /*abb0*/  STL [R1+0x130], R231 ;  /* 0x000130e701007387 */ /* 0x0003e20000100800 */
[----:B0-----:R-:W-:-:S04]  /*abc0*/  IMAD.WIDE R6, R3, 0x2, R216 ;  /* 0x0000000203067825 */ /* 0x001fc800078e02d8 */
[----:B------:R-:W-:Y:S01]  /*abd0*/  IMAD R3, R183, 0x67, RZ ;  /* 0x00000067b7037824 */ /* 0x000fe200078e02ff */
[----:B-1----:R0:W2:Y:S03]  /*abe0*/  LDG.E.U16 R231, desc[UR4][R18.64] ;  /* 0x0000000412e77981 */ /* 0x0020a6000c1e1500 */
[----:B0-----:R-:W-:Y:S01]  /*abf0*/  IMAD.WIDE R18, R3, 0x2, R216 ;  /* 0x0000000203127825 */ /* 0x001fe200078e02d8 */
[----:B------:R0:W-:Y:S03]  /*ac00*/  STL [R1+0x30], R230 ;  /* 0x000030e601007387 */ /* 0x0001e60000100800 */
[----:B------:R-:W-:Y:S01]  /*ac10*/  IMAD.WIDE R18, R2, 0x2, R18 ;  /* 0x0000000202127825 */ /* 0x000fe200078e0212 */
[----:B------:R-:W-:Y:S04]  /*ac20*/  STL [R1+0xb0], R219 ;  /* 0x0000b0db01007387 */ /* 0x000fe80000100800 */
[----:B------:R-:W2:Y:S01]  /*ac30*/  LDG.E.U16 R4, desc[UR4][R18.64] ;  /* 0x0000000412047981 */ /* 0x000ea2000c1e1500 */
[----:B------:R-:W-:-:S03]  /*ac40*/  IMAD.WIDE R12, R238, 0x2, R216 ;  /* 0x00000002ee0c7825 */ /* 0x000fc600078e02d8 */
[----:B---3--:R1:W-:Y:S01]  /*ac50*/  STL [R1+0x12c], R11 ;  /* 0x00012c0b01007387 */ /* 0x0083e20000100800 */
[----:B------:R-:W-:-:S03]  /*ac60*/  IMAD.WIDE R12, R2, 0x2, R12 ;  /* 0x00000002020c7825 */ /* 0x000fc600078e020c */
[----:B0-----:R-:W3:Y:S04]  /*ac70*/  LDG.E.U16 R230, desc[UR4][R8.64] ;  /* 0x0000000408e67981 */ /* 0x001ee8000c1e1500 */
[----:B------:R-:W3:Y:S04]  /*ac80*/  LDG.E.U16 R240, desc[UR4][R12.64] ;  /* 0x000000040cf07981 */ /* 0x000ee8000c1e1500 */
[----:B-1----:R0:W3:Y:S01]  /*ac90*/  LDG.E.U16 R11, desc[UR4][R16.64] ;  /* 0x00000004100b7981 */ /* 0x0020e2000c1e1500 */
[----:B------:R-:W-:-:S05]  /*aca0*/  IMAD.WIDE R6, R2, 0x2, R6 ;  /* 0x0000000202067825 */ /* 0x000fca00078e0206 */
[----:B------:R-:W3:Y:S04]  /*acb0*/  LDG.E.U16 R219, desc[UR4][R6.64] ;  /* 0x0000000406db7981 */ /* 0x000ee8000c1e1500 */
[----:B------:R1:W-:Y:S04]  /*acc0*/  STL [R1+0x120], R20 ;  /* 0x0001201401007387 */ /* 0x0003e80000100800 */
[----:B-1----:R1:W3:Y:S04]  /*acd0*/  LDG.E.U16 R20, desc[UR4][R14.64] ;  /* 0x000000040e147981 */ /* 0x0022e8000c1e1500 */
[----:B------:R0:W-:Y:S01]  /*ace0*/  STL [R1+0x11c], R21 ;  /* 0x00011c1501007387 */ /* 0x0001e20000100800 */
[----:B------:R-:W-:-:S02]  /*acf0*/  IMAD R187, R183, 0x69, RZ ;  /* 0x00000069b7bb7824 */ /* 0x000fc400078e02ff */
[C---:B------:R-:W-:Y:S02]  /*ad00*/  IMAD R193, R183.reuse, 0x6a, RZ ;  /* 0x0000006ab7c17824 */ /* 0x040fe400078e02ff */
[----:B0-----:R-:W-:-:S04]  /*ad10*/  IMAD R21, R183, 0x68, RZ ;  /* 0x00000068b7157824 */ /* 0x001fc800078e02ff */
[----:B------:R-:W-:-:S04]  /*ad20*/  IMAD.WIDE R16, R21, 0x2, R216 ;  /* 0x0000000215107825 */ /* 0x000fc800078e02d8 */
[----:B------:R-:W-:Y:S01]  /*ad30*/  IMAD R201, R183, 0x6b, RZ ;  /* 0x0000006bb7c97824 */ /* 0x000fe200078e02ff */
[----:B------:R0:W-:Y:S01]  /*ad40*/  STL [R1+0x118], R239 ;  /* 0x000118ef01007387 */ /* 0x0001e20000100800 */
[----:B-1----:R-:W-:-:S04]  /*ad50*/  IMAD.WIDE R14, R187, 0x2, R216 ;  /* 0x00000002bb0e7825 */ /* 0x002fc800078e02d8 */
[----:B------:R-:W-:-:S04]  /*ad60*/  IMAD.WIDE R12, R193, 0x2, R216 ;  /* 0x00000002c10c7825 */ /* 0x000fc800078e02d8 */
[----:B------:R-:W-:-:S04]  /*ad70*/  IMAD.WIDE R16, R2, 0x2, R16 ;  /* 0x0000000202107825 */ /* 0x000fc800078e0210 */
[----:B------:R-:W-:-:S04]  /*ad80*/  IMAD.WIDE R8, R201, 0x2, R216 ;  /* 0x00000002c9087825 */ /* 0x000fc800078e02d8 */
[----:B------:R-:W-:-:S04]  /*ad90*/  IMAD.WIDE R14, R2, 0x2, R14 ;  /* 0x00000002020e7825 */ /* 0x000fc800078e020e */
[C---:B------:R-:W-:Y:S01]  /*ada0*/  IMAD.WIDE R12, R2.reuse, 0x2, R12 ;  /* 0x00000002020c7825 */ /* 0x040fe200078e020c */
[----:B------:R-:W3:Y:S03]  /*adb0*/  LDG.E.U16 R244, desc[UR4][R14.64] ;  /* 0x000000040ef47981 */ /* 0x000ee6000c1e1500 */
[----:B------:R-:W-:Y:S01]  /*adc0*/  IMAD.WIDE R8, R2, 0x2, R8 ;  /* 0x0000000202087825 */ /* 0x000fe200078e0208 */
[----:B0-----:R0:W3:Y:S03]  /*add0*/  LDG.E.U16 R239, desc[UR4][R12.64] ;  /* 0x000000040cef7981 */ /* 0x0010e6000c1e1500 */
[C---:B------:R-:W-:Y:S02]  /*ade0*/  IMAD R3, R183.reuse, 0x6e, RZ ;  /* 0x0000006eb7037824 */ /* 0x040fe400078e02ff */
[----:B------:R-:W-:-:S02]  /*adf0*/  IMAD R186, R183, 0x71, RZ ;  /* 0x00000071b7ba7824 */ /* 0x000fc400078e02ff */
[C---:B------:R-:W-:Y:S02]  /*ae00*/  IMAD R190, R183.reuse, 0x72, RZ ;  /* 0x00000072b7be7824 */ /* 0x040fe400078e02ff */
[----:B------:R-:W-:Y:S02]  /*ae10*/  IMAD R198, R183, 0x73, RZ ;  /* 0x00000073b7c67824 */ /* 0x000fe400078e02ff */
[----:B0-----:R-:W-:-:S04]  /*ae20*/  IMAD.WIDE R12, R186, 0x2, R216 ;  /* 0x00000002ba0c7825 */ /* 0x001fc800078e02d8 */
[----:B------:R-:W-:-:S05]  /*ae30*/  IMAD.WIDE R12, R2, 0x2, R12 ;  /* 0x00000002020c7825 */ /* 0x000fca00078e020c */
[----:B------:R-:W3:Y:S04]  /*ae40*/  LDG.E.U16 R241, desc[UR4][R12.64] ;  /* 0x000000040cf17981 */ /* 0x000ee8000c1e1500 */
[----:B----4-:R0:W-:Y:S02]  /*ae50*/  STL [R1+0x114], R234 ;  /* 0x000114ea01007387 */ /* 0x0101e40000100800 */
[----:B0-----:R-:W-:Y:S02]  /*ae60*/  IMAD R234, R183, 0x6c, RZ ;  /* 0x0000006cb7ea7824 */ /* 0x001fe400078e02ff */
[----:B--2---:R0:W-:Y:S02]  /*ae70*/  STL [R1+0x68], R236 ;  /* 0x000068ec01007387 */ /* 0x0041e40000100800 */
[----:B------:R-:W-:-:S02]  /*ae80*/  IMAD.WIDE R6, R234, 0x2, R216 ;  /* 0x00000002ea067825 */ /* 0x000fc400078e02d8 */
[----:B0-----:R0:W2:Y:S02]  /*ae90*/  LDG.E.U16 R236, desc[UR4][R16.64] ;  /* 0x0000000410ec7981 */ /* 0x0010a4000c1e1500 */
[----:B------:R-:W-:-:S04]  /*aea0*/  IMAD.WIDE R6, R2, 0x2, R6 ;  /* 0x0000000202067825 */ /* 0x000fc800078e0206 */
[----:B0-----:R-:W-:Y:S01]  /*aeb0*/  IMAD.WIDE R16, R3, 0x2, R216 ;  /* 0x0000000203107825 */ /* 0x001fe200078e02d8 */
[----:B------:R0:W-:Y:S04]  /*aec0*/  STL [R1+0xc08], R4 ;  /* 0x000c080401007387 */ /* 0x0001e80000100800 */
[----:B------:R1:W-:Y:S01]  /*aed0*/  STL [R1+0xf4], R231 ;  /* 0x0000f4e701007387 */ /* 0x0003e20000100800 */
[----:B0-----:R-:W-:-:S03]  /*aee0*/  IMAD R4, R183, 0x6d, RZ ;  /* 0x0000006db7047824 */ /* 0x001fc600078e02ff */
[----:B-1----:R0:W4:Y:S01]  /*aef0*/  LDG.E.U16 R231, desc[UR4][R8.64] ;  /* 0x0000000408e77981 */ /* 0x002122000c1e1500 */
[----:B------:R-:W-:-:S03]  /*af00*/  IMAD.WIDE R18, R4, 0x2, R216 ;  /* 0x0000000204127825 */ /* 0x000fc600078e02d8 */
[----:B---3--:R1:W-:Y:S01]  /*af10*/  STL [R1+0x108], R11 ;  /* 0x0001080b01007387 */ /* 0x0083e20000100800 */
[----:B------:R-:W-:-:S04]  /*af20*/  IMAD.WIDE R16, R2, 0x2, R16 ;  /* 0x0000000202107825 */ /* 0x000fc800078e0210 */
[----:B------:R-:W-:Y:S01]  /*af30*/  IMAD.WIDE R18, R2, 0x2, R18 ;  /* 0x0000000202127825 */ /* 0x000fe200078e0212 */
[----:B------:R-:W3:Y:S04]  /*af40*/  LDG.E.U16 R243, desc[UR4][R16.64] ;  /* 0x0000000410f37981 */ /* 0x000ee8000c1e1500 */
[----:B-1----:R1:W3:Y:S01]  /*af50*/  LDG.E.U16 R11, desc[UR4][R6.64] ;  /* 0x00000004060b7981 */ /* 0x0022e2000c1e1500 */
[----:B0-----:R-:W-:-:S04]  /*af60*/  IMAD.WIDE R8, R190, 0x2, R216 ;  /* 0x00000002be087825 */ /* 0x001fc800078e02d8 */
[----:B-1----:R-:W-:-:S04]  /*af70*/  IMAD.WIDE R6, R198, 0x2, R216 ;  /* 0x00000002c6067825 */ /* 0x002fc800078e02d8 */
[----:B------:R-:W-:-:S04]  /*af80*/  IMAD.WIDE R8, R2, 0x2, R8 ;  /* 0x0000000202087825 */ /* 0x000fc800078e0208 */
[----:B------:R-:W-:Y:S01]  /*af90*/  IMAD.WIDE R6, R2, 0x2, R6 ;  /* 0x0000000202067825 */ /* 0x000fe200078e0206 */
[----:B------:R0:W-:Y:S03]  /*afa0*/  STL [R1+0x104], R20 ;  /* 0x0001041401007387 */ /* 0x0001e60000100800 */
[----:B0-----:R-:W-:-:S04]  /*afb0*/  IMAD R20, R183, 0x70, RZ ;  /* 0x00000070b7147824 */ /* 0x001fc800078e02ff */
[----:B------:R-:W-:Y:S01]  /*afc0*/  IMAD.WIDE R14, R20, 0x2, R216 ;  /* 0x00000002140e7825 */ /* 0x000fe200078e02d8 */
[----:B------:R-:W-:Y:S04]  /*afd0*/  STL [R1+0x100], R240 ;  /* 0x000100f001007387 */ /* 0x000fe80000100800 */
[----:B------:R0:W-:Y:S01]  /*afe0*/  STL [R1+0xfc], R230 ;  /* 0x0000fce601007387 */ /* 0x0001e20000100800 */
[----:B------:R-:W-:-:S03]  /*aff0*/  IMAD.WIDE R14, R2, 0x2, R14 ;  /* 0x00000002020e7825 */ /* 0x000fc600078e020e */
[----:B------:R1:W-:Y:S04]  /*b000*/  STL [R1+0xf8], R219 ;  /* 0x0000f8db01007387 */ /* 0x0003e80000100800 */
[----:B------:R-:W3:Y:S04]  /*b010*/  LDG.E.U16 R242, desc[UR4][R14.64] ;  /* 0x000000040ef27981 */ /* 0x000ee8000c1e1500 */
[----:B0-----:R0:W3:Y:S04]  /*b020*/  LDG.E.U16 R230, desc[UR4][R18.64] ;  /* 0x0000000412e67981 */ /* 0x0010e8000c1e1500 */
[----:B------:R-:W3:Y:S04]  /*b030*/  LDG.E.U16 R240, desc[UR4][R8.64] ;  /* 0x0000000408f07981 */ /* 0x000ee8000c1e1500 */
[----:B-1----:R1:W3:Y:S01]  /*b040*/  LDG.E.U16 R219, desc[UR4][R6.64] ;  /* 0x0000000406db7981 */ /* 0x0022e2000c1e1500 */
[----:B------:R-:W-:Y:S01]  /*b050*/  IMAD R3, R183, 0x76, RZ ;  /* 0x00000076b7037824 */ /* 0x000fe200078e02ff */
[----:B0-----:R-:W0:Y:S03]  /*b060*/  LDC R18, c[0x0][0x258] ;  /* 0x00009600ff127b82 */ /* 0x001e260000000800 */
[----:B------:R-:W-:-:S02]  /*b070*/  IMAD.WIDE R16, R3, 0x2, R216 ;  /* 0x0000000203107825 */ /* 0x000fc400078e02d8 */
[----:B------:R-:W0:Y:S02]  /*b080*/  S2R R3, SR_CTAID.Y ;  /* 0x0000000000037919 */ /* 0x000e240000002600 */
[----:B------:R-:W-:Y:S01]  /*b090*/  IMAD R208, R183, 0x74, RZ ;  /* 0x00000074b7d07824 */ /* 0x000fe200078e02ff */
[----:B-1----:R-:W1:Y:S01]  /*b0a0*/  LDC.64 R6, c[0x0][0x218] ;  /* 0x00008600ff067b82 */ /* 0x002e620000000a00 */
[----:B------:R-:W3:Y:S02]  /*b0b0*/  S2R R4, SR_TID.X ;  /* 0x0000000000047919 */ /* 0x000ee40000002100 */
[----:B------:R-:W-:-:S04]  /*b0c0*/  IMAD.WIDE R12, R208, 0x2, R216 ;  /* 0x00000002d00c7825 */ /* 0x000fc800078e02d8 */
[----:B------:R-:W-:-:S04]  /*b0d0*/  IMAD.WIDE R12, R2, 0x2, R12 ;  /* 0x00000002020c7825 */ /* 0x000fc800078e020c */
[----:B------:R-:W-:Y:S02]  /*b0e0*/  IMAD R188, R183, 0x7a, RZ ;  /* 0x0000007ab7bc7824 */ /* 0x000fe400078e02ff */
[----:B------:R-:W-:-:S04]  /*b0f0*/  IMAD.WIDE R16, R2, 0x2, R16 ;  /* 0x0000000202107825 */ /* 0x000fc800078e0210 */
[----:B------:R-:W-:-:S04]  /*b100*/  IMAD R19, R183, 0x78, RZ ;  /* 0x00000078b7137824 */ /* 0x000fc800078e02ff */
[----:B------:R-:W-:-:S04]  /*b110*/  IMAD.WIDE R14, R19, 0x2, R216 ;  /* 0x00000002130e7825 */ /* 0x000fc800078e02d8 */
[----:B0-----:R-:W-:Y:S02]  /*b120*/  IMAD R182, R3, R182, RZ ;  /* 0x000000b603b67224 */ /* 0x001fe400078e02ff */
[----:B------:R-:W-:-:S03]  /*b130*/  IMAD R200, R183, 0x7c, RZ ;  /* 0x0000007cb7c87824 */ /* 0x000fc600078e02ff */
[----:B-1----:R-:W-:Y:S01]  /*b140*/  LEA R184, P0, R182, R6, 0x1 ;  /* 0x00000006b6b87211 */ /* 0x002fe200078008ff */
[----:B------:R-:W-:-:S03]  /*b150*/  IMAD.WIDE R14, R2, 0x2, R14 ;  /* 0x00000002020e7825 */ /* 0x000fc600078e020e */
[----:B------:R-:W-:Y:S01]  /*b160*/  LEA.HI.X.SX32 R182, R182, R7, 0x1, P0 ;  /* 0x00000007b6b67211 */ /* 0x000fe200000f0eff */
[----:B------:R-:W-:Y:S02]  /*b170*/  IMAD R191, R183, 0x7b, RZ ;  /* 0x0000007bb7bf7824 */ /* 0x000fe400078e02ff */
[----:B------:R-:W-:-:S04]  /*b180*/  IMAD.WIDE R6, R200, 0x2, R216 ;  /* 0x00000002c8067825 */ /* 0x000fc800078e02d8 */
[C---:B------:R-:W-:Y:S02]  /*b190*/  IMAD R3, R183.reuse, 0x7e, RZ ;  /* 0x0000007eb7037824 */ /* 0x040fe400078e02ff */
[----:B------:R-:W-:Y:S01]  /*b1a0*/  IMAD.WIDE R6, R2, 0x2, R6 ;  /* 0x0000000202067825 */ /* 0x000fe200078e0206 */
[----:B--2---:R0:W-:Y:S04]  /*b1b0*/  STL [R1+0x64], R236 ;  /* 0x000064ec01007387 */ /* 0x0041e80000100800 */
[----:B------:R-:W-:Y:S01]  /*b1c0*/  STL [R1+0xdc], R244 ;  /* 0x0000dcf401007387 */ /* 0x000fe20000100800 */
[----:B0-----:R-:W-:-:S03]  /*b1d0*/  IMAD R236, R183, 0x75, RZ ;  /* 0x00000075b7ec7824 */ /* 0x001fc600078e02ff */
[----:B------:R0:W-:Y:S01]  /*b1e0*/  STL [R1+0xe8], R239 ;  /* 0x0000e8ef01007387 */ /* 0x0001e20000100800 */
[----:B------:R-:W-:-:S04]  /*b1f0*/  IMAD.WIDE R8, R236, 0x2, R216 ;  /* 0x00000002ec087825 */ /* 0x000fc800078e02d8 */
[----:B------:R-:W-:Y:S01]  /*b200*/  IMAD.WIDE R8, R2, 0x2, R8 ;  /* 0x0000000202087825 */ /* 0x000fe200078e0208 */
[----:B0-----:R0:W2:Y:S04]  /*b210*/  LDG.E.U16 R239, desc[UR4][R12.64] ;  /* 0x000000040cef7981 */ /* 0x0010a8000c1e1500 */
[----:B----4-:R1:W-:Y:S04]  /*b220*/  STL [R1+0xe4], R231 ;  /* 0x0000e4e701007387 */ /* 0x0103e80000100800 */
[----:B-1----:R1:W4:Y:S04]  /*b230*/  LDG.E.U16 R231, desc[UR4][R8.64] ;  /* 0x0000000408e77981 */ /* 0x002328000c1e1500 */
[----:B---3--:R3:W-:Y:S02]  /*b240*/  STL [R1+0xe0], R11 ;  /* 0x0000e00b01007387 */ /* 0x0087e40000100800 */
[----:B---3--:R-:W-:-:S04]  /*b250*/  IMAD R11, R183, 0x79, RZ ;  /* 0x00000079b70b7824 */ /* 0x008fc800078e02ff */
[----:B0-----:R-:W-:-:S04]  /*b260*/  IMAD.WIDE R12, R11, 0x2, R216 ;  /* 0x000000020b0c7825 */ /* 0x001fc800078e02d8 */
[----:B-1----:R-:W-:-:S04]  /*b270*/  IMAD.WIDE R8, R188, 0x2, R216 ;  /* 0x00000002bc087825 */ /* 0x002fc800078e02d8 */
[----:B------:R-:W-:-:S04]  /*b280*/  IMAD.WIDE R12, R2, 0x2, R12 ;  /* 0x00000002020c7825 */ /* 0x000fc800078e020c */
[----:B------:R-:W-:Y:S01]  /*b290*/  IMAD.WIDE R8, R2, 0x2, R8 ;  /* 0x0000000202087825 */ /* 0x000fe200078e0208 */
[----:B------:R-:W3:Y:S04]  /*b2a0*/  LDG.E.U16 R170, desc[UR4][R12.64] ;  /* 0x000000040caa7981 */ /* 0x000ee8000c1e1500 */
[----:B------:R0:W3:Y:S02]  /*b2b0*/  LDG.E.U16 R162, desc[UR4][R8.64] ;  /* 0x0000000408a27981 */ /* 0x0000e4000c1e1500 */
[----:B0-----:R-:W-:-:S04]  /*b2c0*/  IMAD.WIDE R8, R191, 0x2, R216 ;  /* 0x00000002bf087825 */ /* 0x001fc800078e02d8 */
[----:B------:R-:W-:-:S05]  /*b2d0*/  IMAD.WIDE R8, R2, 0x2, R8 ;  /* 0x0000000202087825 */ /* 0x000fca00078e0208 */
[----:B------:R-:W3:Y:S04]  /*b2e0*/  LDG.E.U16 R154, desc[UR4][R8.64] ;  /* 0x00000004089a7981 */ /* 0x000ee8000c1e1500 */
[----:B------:R0:W-:Y:S04]  /*b2f0*/  STL [R1+0xd0], R230 ;  /* 0x0000d0e601007387 */ /* 0x0001e80000100800 */
[----:B------:R-:W-:Y:S04]  /*b300*/  STL [R1+0xcc], R243 ;  /* 0x0000ccf301007387 */ /* 0x000fe80000100800 */
[----:B------:R-:W-:Y:S04]  /*b310*/  STL [R1+0xac], R242 ;  /* 0x0000acf201007387 */ /* 0x000fe80000100800 */
[----:B0-----:R0:W3:Y:S04]  /*b320*/  LDG.E.U16 R230, desc[UR4][R16.64] ;  /* 0x0000000410e67981 */ /* 0x0010e8000c1e1500 */
[----:B------:R-:W-:Y:S01]  /*b330*/  STL [R1+0xc8], R241 ;  /* 0x0000c8f101007387 */ /* 0x000fe20000100800 */
[----:B0-----:R-:W-:-:S03]  /*b340*/  LOP3.LUT R16, R4, 0xff, RZ, 0xc0, !PT ;  /* 0x000000ff04107812 */ /* 0x001fc600078ec0ff */
[----:B------:R-:W-:Y:S04]  /*b350*/  STL [R1+0xa8], R240 ;  /* 0x0000a8f001007387 */ /* 0x000fe80000100800 */
[----:B------:R0:W-:Y:S01]  /*b360*/  STL [R1+0xa4], R219 ;  /* 0x0000a4db01007387 */ /* 0x0001e20000100800 */
[----:B------:R-:W-:-:S03]  /*b370*/  IMAD R12, R16, R18, RZ ;  /* 0x00000012100c7224 */ /* 0x000fc600078e02ff */
[----:B------:R1:W3:Y:S01]  /*b380*/  LDG.E.U16 R4, desc[UR4][R14.64] ;  /* 0x000000040e047981 */ /* 0x0002e2000c1e1500 */
[----:B0-----:R-:W-:Y:S01]  /*b390*/  IMAD R219, R183, 0x7d, RZ ;  /* 0x0000007db7db7824 */ /* 0x001fe200078e02ff */
[C---:B------:R-:W-:Y:S02]  /*b3a0*/  LEA R184, P0, R12.reuse, R184, 0x1 ;  /* 0x000000b80cb87211 */ /* 0x040fe400078008ff */
[----:B------:R0:W3:Y:S01]  /*b3b0*/  LDG.E.U16 R18, desc[UR4][R6.64] ;  /* 0x0000000406127981 */ /* 0x0000e2000c1e1500 */
[----:B------:R-:W-:Y:S01]  /*b3c0*/  IMAD.WIDE R16, R219, 0x2, R216 ;  /* 0x00000002db107825 */ /* 0x000fe200078e02d8 */
[----:B------:R-:W-:-:S03]  /*b3d0*/  LEA.HI.X.SX32 R185, R12, R182, 0x1, P0 ;  /* 0x000000b60cb97211 */ /* 0x000fc600000f0eff */
[----:B-1----:R-:W-:-:S04]  /*b3e0*/  IMAD.WIDE R14, R3, 0x2, R216 ;  /* 0x00000002030e7825 */ /* 0x002fc800078e02d8 */
[----:B------:R-:W-:-:S04]  /*b3f0*/  IMAD.WIDE R16, R2, 0x2, R16 ;  /* 0x0000000202107825 */ /* 0x000fc800078e0210 */
[----:B------:R-:W-:-:S04]  /*b400*/  IMAD.WIDE R14, R2, 0x2, R14 ;  /* 0x00000002020e7825 */ /* 0x000fc800078e020e */
[--C-:B------:R-:W-:Y:S02]  /*b410*/  IMAD.WIDE R12, R10, 0x2, R184.reuse ;  /* 0x000000020a0c7825 */ /* 0x100fe400078e02b8 */
[----:B------:R-:W3:Y:S02]  /*b420*/  LDG.E.U16 R10, desc[UR4][R16.64] ;  /* 0x00000004100a7981 */ /* 0x000ee4000c1e1500 */
[--C-:B------:R-:W-:Y:S02]  /*b430*/  IMAD.WIDE R8, R5, 0x2, R184.reuse ;  /* 0x0000000205087825 */ /* 0x100fe400078e02b8 */
[----:B------:R-:W3:Y:S02]  /*b440*/  LDG.E.U16 R5, desc[UR4][R14.64] ;  /* 0x000000040e057981 */ /* 0x000ee4000c1e1500 */
[----:B0-----:R-:W-:-:S04]  /*b450*/  IMAD.WIDE R6, R2, 0x2, R184 ;  /* 0x0000000202067825 */ /* 0x001fc800078e02b8 */
[----:B------:R-:W-:-:S04]  /*b460*/  IMAD.WIDE R12, R2, 0x2, R12 ;  /* 0x00000002020c7825 */ /* 0x000fc800078e020c */
[----:B------:R-:W-:Y:S01]  /*b470*/  IMAD.WIDE R8, R2, 0x2, R8 ;  /* 0x0000000202087825 */ /* 0x000fe200078e0208 */
[----:B------:R-:W3:Y:S04]  /*b480*/  LDG.E.U16 R3, desc[UR4][R12.64] ;  /* 0x000000040c037981 */ /* 0x000ee8000c1e1500 */
[----:B------:R-:W3:Y:S04]  /*b490*/  LDG.E.U16 R240, desc[UR4][R8.64] ;  /* 0x0000000408f07981 */ /* 0x000ee8000c1e1500 */
[----:B--2---:R-:W-:Y:S04]  /*b4a0*/  STL [R1+0xa0], R239 ;  /* 0x0000a0ef01007387 */ /* 0x004fe80000100800 */
[----:B----4-:R-:W-:Y:S04]  /*b4b0*/  STL [R1+0x9c], R231 ;  /* 0x00009ce701007387 */ /* 0x010fe80000100800 */
[----:B---3--:R-:W-:Y:S04]  /*b4c0*/  STL [R1+0xc14], R18 ;  /* 0x000c141201007387 */ /* 0x008fe80000100800 */
[----:B------:R-:W-:Y:S04]  /*b4d0*/  STL [R1+0x98], R230 ;  /* 0x000098e601007387 */ /* 0x000fe80000100800 */
[----:B------:R-:W-:Y:S04]  /*b4e0*/  STL [R1+0xc10], R10 ;  /* 0x000c100a01007387 */ /* 0x000fe80000100800 */
[----:B------:R-:W-:Y:S04]  /*b4f0*/  STL [R1+0x94], R4 ;  /* 0x0000940401007387 */ /* 0x000fe80000100800 */
[----:B------:R0:W-:Y:S04]  /*b500*/  STL [R1+0xc0c], R5 ;  /* 0x000c0c0501007387 */ /* 0x0001e80000100800 */
[----:B0-----:R0:W2:Y:S02]  /*b510*/  LDG.E.U16 R5, desc[UR4][R6.64] ;  /* 0x0000000406057981 */ /* 0x0010a4000c1e1500 */
[----:B0-----:R-:W-:-:S04]  /*b520*/  IMAD.WIDE R6, R177, 0x2, R184 ;  /* 0x00000002b1067825 */ /* 0x001fc800078e02b8 */
[----:B------:R-:W-:-:S05]  /*b530*/  IMAD.WIDE R6, R2, 0x2, R6 ;  /* 0x0000000202067825 */ /* 0x000fca00078e0206 */
[----:B------:R-:W3:Y:S01]  /*b540*/  LDG.E.U16 R4, desc[UR4][R6.64] ;  /* 0x0000000406047981 */ /* 0x000ee2000c1e1500 */
[----:B------:R-:W-:-:S04]  /*b550*/  IMAD.WIDE R12, R174, 0x2, R184 ;  /* 0x00000002ae0c7825 */ /* 0x000fc800078e02b8 */
[----:B------:R-:W-:-:S05]  /*b560*/  IMAD.WIDE R12, R2, 0x2, R12 ;  /* 0x00000002020c7825 */ /* 0x000fca00078e020c */
[----:B------:R0:W4:Y:S02]  /*b570*/  LDG.E.U16 R230, desc[UR4][R12.64] ;  /* 0x000000040ce67981 */ /* 0x000124000c1e1500 */
[----:B0-----:R-:W-:-:S04]  /*b580*/  IMAD.WIDE R12, R169, 0x2, R184 ;  /* 0x00000002a90c7825 */ /* 0x001fc800078e02b8 */
[----:B------:R-:W-:-:S05]  /*b590*/  IMAD.WIDE R12, R2, 0x2, R12 ;  /* 0x00000002020c7825 */ /* 0x000fca00078e020c */
[----:B------:R0:W4:Y:S01]  /*b5a0*/  LDG.E.U16 R10, desc[UR4][R12.64] ;  /* 0x000000040c0a7981 */ /* 0x000122000c1e1500 */
[----:B------:R-:W-:-:S04]  /*b5b0*/  IMAD.WIDE R16, R176, 0x2, R184 ;  /* 0x00000002b0107825 */ /* 0x000fc800078e02b8 */
[----:B------:R-:W-:-:S04]  /*b5c0*/  IMAD.WIDE R14, R175, 0x2, R184 ;  /* 0x00000002af0e7825 */ /* 0x000fc800078e02b8 */
[----:B0-----:R-:W-:-:S04]  /*b5d0*/  IMAD.WIDE R12, R165, 0x2, R184 ;  /* 0x00000002a50c7825 */ /* 0x001fc800078e02b8 */
[----:B------:R-:W-:-:S04]  /*b5e0*/  IMAD.WIDE R8, R173, 0x2, R184 ;  /* 0x00000002ad087825 */ /* 0x000fc800078e02b8 */
[----:B------:R-:W-:-:S04]  /*b5f0*/  IMAD.WIDE R6, R172, 0x2, R184 ;  /* 0x00000002ac067825 */ /* 0x000fc800078e02b8 */
[----:B------:R-:W-:-:S04]  /*b600*/  IMAD.WIDE R12, R2, 0x2, R12 ;  /* 0x00000002020c7825 */ /* 0x000fc800078e020c */
[----:B------:R-:W-:-:S04]  /*b610*/  IMAD.WIDE R16, R2, 0x2, R16 ;  /* 0x0000000202107825 */ /* 0x000fc800078e0210 */
[C---:B------:R-:W-:Y:S01]  /*b620*/  IMAD.WIDE R14, R2.reuse, 0x2, R14 ;  /* 0x00000002020e7825 */ /* 0x040fe200078e020e */
[----:B------:R0:W4:Y:S03]  /*b630*/  LDG.E.U16 R239, desc[UR4][R16.64] ;  /* 0x0000000410ef7981 */ /* 0x000126000c1e1500 */
[C---:B------:R-:W-:Y:S01]  /*b640*/  IMAD.WIDE R8, R2.reuse, 0x2, R8 ;  /* 0x0000000202087825 */ /* 0x040fe200078e0208 */
[----:B------:R-:W4:Y:S03]  /*b650*/  LDG.E.U16 R231, desc[UR4][R14.64] ;  /* 0x000000040ee77981 */ /* 0x000f26000c1e1500 */
[----:B------:R-:W-:Y:S01]  /*b660*/  IMAD.WIDE R6, R2, 0x2, R6 ;  /* 0x0000000202067825 */ /* 0x000fe200078e0206 */
[----:B------:R-:W4:Y:S04]  /*b670*/  LDG.E.U16 R242, desc[UR4][R8.64] ;  /* 0x0000000408f27981 */ /* 0x000f28000c1e1500 */
[----:B------:R-:W4:Y:S04]  /*b680*/  LDG.E.U16 R18, desc[UR4][R6.64] ;  /* 0x0000000406127981 */ /* 0x000f28000c1e1500 */
[----:B--2---:R-:W-:Y:S04]  /*b690*/  STL [R1+0x2c], R5 ;  /* 0x00002c0501007387 */ /* 0x004fe80000100800 */
[----:B------:R-:W-:Y:S04]  /*b6a0*/  STL [R1+0x90], R3 ;  /* 0x0000900301007387 */ /* 0x000fe80000100800 */
[----:B------:R-:W-:Y:S04]  /*b6b0*/  STL [R1+0x8c], R240 ;  /* 0x00008cf001007387 */ /* 0x000fe80000100800 */
[----:B---3--:R1:W-:Y:S04]  /*b6c0*/  STL [R1+0x88], R4 ;  /* 0x0000880401007387 */ /* 0x0083e80000100800 */
[----:B-1----:R1:W2:Y:S01]  /*b6d0*/  LDG.E.U16 R4, desc[UR4][R12.64] ;  /* 0x000000040c047981 */ /* 0x0022a2000c1e1500 */
[----:B0-----:R-:W-:-:S04]  /*b6e0*/  IMAD.WIDE R16, R171, 0x2, R184 ;  /* 0x00000002ab107825 */ /* 0x001fc800078e02b8 */
[----:B-1----:R-:W-:-:S04]  /*b6f0*/  IMAD.WIDE R12, R159, 0x2, R184 ;  /* 0x000000029f0c7825 */ /* 0x002fc800078e02b8 */
[----:B------:R-:W-:-:S04]  /*b700*/  IMAD.WIDE R16, R2, 0x2, R16 ;  /* 0x0000000202107825 */ /* 0x000fc800078e0210 */
[----:B------:R-:W-:Y:S01]  /*b710*/  IMAD.WIDE R12, R2, 0x2, R12 ;  /* 0x00000002020c7825 */ /* 0x000fe200078e020c */
[----:B------:R-:W3:Y:S03]  /*b720*/  LDG.E.U16 R241, desc[UR4][R16.64] ;  /* 0x0000000410f17981 */ /* 0x000ee6000c1e1500 */
[----:B------:R-:W-:-:S04]  /*b730*/  IMAD.WIDE R14, R168, 0x2, R184 ;  /* 0x00000002a80e7825 */ /* 0x000fc800078e02b8 */
[----:B------:R-:W-:-:S04]  /*b740*/  IMAD.WIDE R8, R167, 0x2, R184 ;  /* 0x00000002a7087825 */ /* 0x000fc800078e02b8 */
[----:B------:R-:W-:-:S04]  /*b750*/  IMAD.WIDE R14, R2, 0x2, R14 ;  /* 0x00000002020e7825 */ /* 0x000fc800078e020e */
[----:B------:R-:W-:Y:S01]  /*b760*/  IMAD.WIDE R8, R2, 0x2, R8 ;  /* 0x0000000202087825 */ /* 0x000fe200078e0208 */
[----:B------:R-:W3:Y:S04]  /*b770*/  LDG.E.U16 R5, desc[UR4][R14.64] ;  /* 0x000000040e057981 */ /* 0x000ee8000c1e1500 */
[----:B------:R0:W3:Y:S04]  /*b780*/  LDG.E.U16 R3, desc[UR4][R8.64] ;  /* 0x0000000408037981 */ /* 0x0000e8000c1e1500 */
[----:B--2---:R-:W-:Y:S04]  /*b790*/  STL [R1+0xc18], R4 ;  /* 0x000c180401007387 */ /* 0x004fe80000100800 */
[----:B----4-:R-:W-:Y:S04]  /*b7a0*/  STL [R1+0x84], R239 ;  /* 0x000084ef01007387 */ /* 0x010fe80000100800 */
[----:B------:R-:W-:Y:S04]  /*b7b0*/  STL [R1+0x80], R231 ;  /* 0x000080e701007387 */ /* 0x000fe80000100800 */
[----:B------:R-:W-:Y:S04]  /*b7c0*/  STL [R1+0x7c], R230 ;  /* 0x00007ce601007387 */ /* 0x000fe80000100800 */
[----:B------:R-:W-:Y:S04]  /*b7d0*/  STL [R1+0x24], R242 ;  /* 0x000024f201007387 */ /* 0x000fe80000100800 */
[----:B------:R1:W-:Y:S04]  /*b7e0*/  STL [R1+0x78], R18 ;  /* 0x0000781201007387 */ /* 0x0003e80000100800 */
[----:B-1----:R-:W2:Y:S01]  /*b7f0*/  LDG.E.U16 R18, desc[UR4][R12.64] ;  /* 0x000000040c127981 */ /* 0x002ea2000c1e1500 */
[----:B0-----:R-:W-:-:S04]  /*b800*/  IMAD.WIDE R8, R161, 0x2, R184 ;  /* 0x00000002a1087825 */ /* 0x001fc800078e02b8 */
[----:B------:R-:W-:-:S04]  /*b810*/  IMAD.WIDE R16, R164, 0x2, R184 ;  /* 0x00000002a4107825 */ /* 0x000fc800078e02b8 */
[----:B------:R-:W-:-:S04]  /*b820*/  IMAD.WIDE R8, R2, 0x2, R8 ;  /* 0x0000000202087825 */ /* 0x000fc800078e0208 */
[----:B------:R-:W-:Y:S01]  /*b830*/  IMAD.WIDE R14, R163, 0x2, R184 ;  /* 0x00000002a30e7825 */ /* 0x000fe200078e02b8 */
[----:B------:R0:W4:Y:S03]  /*b840*/  LDG.E.U16 R230, desc[UR4][R8.64] ;  /* 0x0000000408e67981 */ /* 0x000126000c1e1500 */
[----:B------:R-:W-:-:S04]  /*b850*/  IMAD.WIDE R16, R2, 0x2, R16 ;  /* 0x0000000202107825 */ /* 0x000fc800078e0210 */
[--C-:B------:R-:W-:Y:S01]  /*b860*/  IMAD.WIDE R6, R166, 0x2, R184.reuse ;  /* 0x00000002a6067825 */ /* 0x100fe200078e02b8 */
[----:B------:R1:W4:Y:S03]  /*b870*/  LDG.E.U16 R239, desc[UR4][R16.64] ;  /* 0x0000000410ef7981 */ /* 0x000326000c1e1500 */
[----:B0-----:R-:W-:-:S04]  /*b880*/  IMAD.WIDE R8, R158, 0x2, R184 ;  /* 0x000000029e087825 */ /* 0x001fc800078e02b8 */
[----:B------:R-:W-:-:S04]  /*b890*/  IMAD.WIDE R14, R2, 0x2, R14 ;  /* 0x00000002020e7825 */ /* 0x000fc800078e020e */
[----:B------:R-:W-:Y:S01]  /*b8a0*/  IMAD.WIDE R8, R2, 0x2, R8 ;  /* 0x0000000202087825 */ /* 0x000fe200078e0208 */
[----:B------:R0:W4:Y:S03]  /*b8b0*/  LDG.E.U16 R231, desc[UR4][R14.64] ;  /* 0x000000040ee77981 */ /* 0x000126000c1e1500 */
[----:B-1----:R-:W-:-:S04]  /*b8c0*/  IMAD.WIDE R16, R157, 0x2, R184 ;  /* 0x000000029d107825 */ /* 0x002fc800078e02b8 */
[----:B------:R-:W-:-:S04]  /*b8d0*/  IMAD.WIDE R6, R2, 0x2, R6 ;  /* 0x0000000202067825 */ /* 0x000fc800078e0206 */
[----:B0-----:R-:W-:Y:S01]  /*b8e0*/  IMAD.WIDE R14, R156, 0x2, R184 ;  /* 0x000000029c0e7825 */ /* 0x001fe200078e02b8 */
[----:B------:R0:W4:Y:S03]  /*b8f0*/  LDG.E.U16 R240, desc[UR4][R6.64] ;  /* 0x0000000406f07981 */ /* 0x000126000c1e1500 */
[----:B------:R-:W-:-:S04]  /*b900*/  IMAD.WIDE R16, R2, 0x2, R16 ;  /* 0x0000000202107825 */ /* 0x000fc800078e0210 */
[----:B------:R-:W-:-:S04]  /*b910*/  IMAD.WIDE R14, R2, 0x2, R14 ;  /* 0x00000002020e7825 */ /* 0x000fc800078e020e */
[----:B0-----:R-:W-:-:S04]  /*b920*/  IMAD.WIDE R6, R160, 0x2, R184 ;  /* 0x00000002a0067825 */ /* 0x001fc800078e02b8 */
[----:B------:R-:W-:-:S05]  /*b930*/  IMAD.WIDE R6, R2, 0x2, R6 ;  /* 0x0000000202067825 */ /* 0x000fca00078e0206 */
[----:B------:R-:W4:Y:S04]  /*b940*/  LDG.E.U16 R4, desc[UR4][R6.64] ;  /* 0x0000000406047981 */ /* 0x000f28000c1e1500 */
[----:B--2---:R-:W-:Y:S04]  /*b950*/  STL [R1+0xc1c], R18 ;  /* 0x000c1c1201007387 */ /* 0x004fe80000100800 */
[----:B---3--:R-:W-:Y:S04]  /*b960*/  STL [R1+0x74], R241 ;  /* 0x000074f101007387 */ /* 0x008fe80000100800 */
[----:B------:R0:W-:Y:S04]  /*b970*/  STL [R1+0x70], R10 ;  /* 0x0000700a01007387 */ /* 0x0001e80000100800 */
[----:B------:R1:W-:Y:S04]  /*b980*/  STL [R1+0x6c], R5 ;  /* 0x00006c0501007387 */ /* 0x0003e80000100800 */
[----:B0-----:R0:W2:Y:S04]  /*b990*/  LDG.E.U16 R10, desc[UR4][R8.64] ;  /* 0x00000004080a7981 */ /* 0x0010a8000c1e1500 */
[----:B-1----:R1:W3:Y:S01]  /*b9a0*/  LDG.E.U16 R5, desc[UR4][R16.64] ;  /* 0x0000000410057981 */ /* 0x0022e2000c1e1500 */
[----:B0-----:R-:W-:-:S03]  /*b9b0*/  IMAD.WIDE R8, R178, 0x2, R184 ;  /* 0x00000002b2087825 */ /* 0x001fc600078e02b8 */
[----:B------:R0:W-:Y:S01]  /*b9c0*/  STL [R1+0x58], R3 ;  /* 0x0000580301007387 */ /* 0x0001e20000100800 */
[----:B------:R-:W-:-:S03]  /*b9d0*/  IMAD.WIDE R8, R2, 0x2, R8 ;  /* 0x0000000202087825 */ /* 0x000fc600078e0208 */
[----:B0-----:R0:W4:Y:S04]  /*b9e0*/  LDG.E.U16 R3, desc[UR4][R14.64] ;  /* 0x000000040e037981 */ /* 0x001128000c1e1500 */
[----:B------:R0:W4:Y:S01]  /*b9f0*/  LDG.E.U16 R18, desc[UR4][R8.64] ;  /* 0x0000000408127981 */ /* 0x000122000c1e1500 */
[----:B-1----:R-:W-:-:S04]  /*ba00*/  IMAD.WIDE R16, R180, 0x2, R184 ;  /* 0x00000002b4107825 */ /* 0x002fc800078e02b8 */
[----:B0-----:R-:W-:-:S04]  /*ba10*/  IMAD.WIDE R14, R207, 0x2, R184 ;  /* 0x00000002cf0e7825 */ /* 0x001fc800078e02b8 */
[----:B------:R-:W-:-:S04]  /*ba20*/  IMAD.WIDE R16, R2, 0x2, R16 ;  /* 0x0000000202107825 */ /* 0x000fc800078e0210 */
[----:B------:R-:W-:-:S05]  /*ba30*/  IMAD.WIDE R14, R2, 0x2, R14 ;  /* 0x00000002020e7825 */ /* 0x000fca00078e020e */
[----:B------:R-:W4:Y:S01]  /*ba40*/  LDG.E.U16 R252, desc[UR4][R14.64] ;  /* 0x000000040efc7981 */ /* 0x000f22000c1e1500 */
[----:B------:R-:W-:-:S04]  /*ba50*/  IMAD.WIDE R6, R155, 0x2, R184 ;  /* 0x000000029b067825 */ /* 0x000fc800078e02b8 */
[----:B------:R-:W-:-:S04]  /*ba60*/  IMAD.WIDE R12, R153, 0x2, R184 ;  /* 0x00000002990c7825 */ /* 0x000fc800078e02b8 */
[----:B------:R-:W-:-:S04]  /*ba70*/  IMAD.WIDE R6, R2, 0x2, R6 ;  /* 0x0000000202067825 */ /* 0x000fc800078e0206 */
[----:B------:R-:W-:-:S04]  /*ba80*/  IMAD.WIDE R12, R2, 0x2, R12 ;  /* 0x00000002020c7825 */ /* 0x000fc800078e020c */
[----:B------:R-:W-:-:S04]  /*ba90*/  IMAD.WIDE R8, R179, 0x2, R184 ;  /* 0x00000002b3087825 */ /* 0x000fc800078e02b8 */
[----:B------:R-:W-:-:S05]  /*baa0*/  IMAD.WIDE R8, R2, 0x2, R8 ;  /* 0x0000000202087825 */ /* 0x000fca00078e0208 */
[----:B------:R-:W4:Y:S04]  /*bab0*/  LDG.E.U16 R249, desc[UR4][R8.64] ;  /* 0x0000000408f97981 */ /* 0x000f28000c1e1500 */
[----:B--2---:R-:W-:Y:S04]  /*bac0*/  STL [R1+0xc20], R10 ;  /* 0x000c200a01007387 */ /* 0x004fe80000100800 */
[----:B---3--:R0:W-:Y:S04]  /*bad0*/  STL [R1+0xc24], R5 ;  /* 0x000c240501007387 */ /* 0x0081e80000100800 */
[----:B----4-:R-:W-:Y:S04]  /*bae0*/  STL [R1+0x20], R240 ;  /* 0x000020f001007387 */ /* 0x010fe80000100800 */
[----:B0-----:R0:W2:Y:S04]  /*baf0*/  LDG.E.U16 R5, desc[UR4][R6.64] ;  /* 0x0000000406057981 */ /* 0x0010a8000c1e1500 */
[----:B------:R1:W-:Y:S04]  /*bb00*/  STL [R1+0xc28], R3 ;  /* 0x000c280301007387 */ /* 0x0003e80000100800 */
[----:B------:R-:W-:Y:S04]  /*bb10*/  STL [R1+0x1c], R239 ;  /* 0x00001cef01007387 */ /* 0x000fe80000100800 */
[----:B------:R-:W-:Y:S04]  /*bb20*/  STL [R1+0x18], R231 ;  /* 0x000018e701007387 */ /* 0x000fe80000100800 */
[----:B------:R-:W-:Y:S04]  /*bb30*/  STL [R1+0xc2c], R18 ;  /* 0x000c2c1201007387 */ /* 0x000fe80000100800 */
[----:B------:R-:W-:Y:S04]  /*bb40*/  STL [R1+0x14], R230 ;  /* 0x000014e601007387 */ /* 0x000fe80000100800 */
[----:B------:R3:W-:Y:S01]  /*bb50*/  STL [R1+0x10], R4 ;  /* 0x0000100401007387 */ /* 0x0007e20000100800 */
[----:B0-----:R-:W-:-:S03]  /*bb60*/  IMAD.WIDE R6, R211, 0x2, R184 ;  /* 0x00000002d3067825 */ /* 0x001fc600078e02b8 */
[----:B-1----:R0:W4:Y:S04]  /*bb70*/  LDG.E.U16 R3, desc[UR4][R12.64] ;  /* 0x000000040c037981 */ /* 0x002128000c1e1500 */
[----:B---3--:R-:W3:Y:S01]  /*bb80*/  LDG.E.U16 R4, desc[UR4][R16.64] ;  /* 0x0000000410047981 */ /* 0x008ee2000c1e1500 */
[----:B0-----:R-:W-:-:S04]  /*bb90*/  IMAD.WIDE R12, R218, 0x2, R184 ;  /* 0x00000002da0c7825 */ /* 0x001fc800078e02b8 */
[----:B------:R-:W-:-:S04]  /*bba0*/  IMAD.WIDE R6, R2, 0x2, R6 ;  /* 0x0000000202067825 */ /* 0x000fc800078e0206 */
[----:B------:R-:W-:Y:S01]  /*bbb0*/  IMAD.WIDE R12, R2, 0x2, R12 ;  /* 0x00000002020c7825 */ /* 0x000fe200078e020c */
[----:B------:R0:W2:Y:S04]  /*bbc0*/  LDG.E.U16 R251, desc[UR4][R6.64] ;  /* 0x0000000406fb7981 */ /* 0x0000a8000c1e1500 */
[----:B------:R-:W4:Y:S01]  /*bbd0*/  LDG.E.U16 R250, desc[UR4][R12.64] ;  /* 0x000000040cfa7981 */ /* 0x000f22000c1e1500 */
[----:B0-----:R-:W-:-:S04]  /*bbe0*/  IMAD.WIDE R6, R197, 0x2, R184 ;  /* 0x00000002c5067825 */ /* 0x001fc800078e02b8 */
[----:B------:R-:W-:-:S05]  /*bbf0*/  IMAD.WIDE R6, R2, 0x2, R6 ;  /* 0x0000000202067825 */ /* 0x000fca00078e0206 */
[----:B------:R0:W4:Y:S01]  /*bc00*/  LDG.E.U16 R248, desc[UR4][R6.64] ;  /* 0x0000000406f87981 */ /* 0x000122000c1e1500 */
[----:B------:R-:W-:-:S04]  /*bc10*/  IMAD.WIDE R16, R209, 0x2, R184 ;  /* 0x00000002d1107825 */ /* 0x000fc800078e02b8 */
[----:B------:R-:W-:-:S05]  /*bc20*/  IMAD.WIDE R16, R2, 0x2, R16 ;  /* 0x0000000202107825 */ /* 0x000fca00078e0210 */
[----:B------:R-:W4:Y:S01]  /*bc30*/  LDG.E.U16 R247, desc[UR4][R16.64] ;  /* 0x0000000410f77981 */ /* 0x000f22000c1e1500 */
[----:B------:R-:W-:-:S04]  /*bc40*/  IMAD.WIDE R8, R225, 0x2, R184 ;  /* 0x00000002e1087825 */ /* 0x000fc800078e02b8 */
[----:B0-----:R-:W-:-:S04]  /*bc50*/  IMAD.WIDE R6, R206, 0x2, R184 ;  /* 0x00000002ce067825 */ /* 0x001fc800078e02b8 */
[----:B------:R-:W-:-:S04]  /*bc60*/  IMAD.WIDE R8, R2, 0x2, R8 ;  /* 0x0000000202087825 */ /* 0x000fc800078e0208 */
[----:B------:R-:W-:Y:S01]  /*bc70*/  IMAD.WIDE R6, R2, 0x2, R6 ;  /* 0x0000000202067825 */ /* 0x000fe200078e0206 */
[----:B------:R0:W4:Y:S03]  /*bc80*/  LDG.E.U16 R244, desc[UR4][R8.64] ;  /* 0x0000000408f47981 */ /* 0x000126000c1e1500 */
[--C-:B------:R-:W-:Y:S01]  /*bc90*/  IMAD.WIDE R12, R220, 0x2, R184.reuse ;  /* 0x00000002dc0c7825 */ /* 0x100fe200078e02b8 */
[----:B------:R1:W4:Y:S03]  /*bca0*/  LDG.E.U16 R243, desc[UR4][R6.64] ;  /* 0x0000000406f37981 */ /* 0x000326000c1e1500 */
[----:B0-----:R-:W-:-:S04]  /*bcb0*/  IMAD.WIDE R8, R226, 0x2, R184 ;  /* 0x00000002e2087825 */ /* 0x001fc800078e02b8 */
[----:B-1----:R-:W-:-:S04]  /*bcc0*/  IMAD.WIDE R6, R181, 0x2, R184 ;  /* 0x00000002b5067825 */ /* 0x002fc800078e02b8 */
[----:B------:R-:W-:-:S04]  /*bcd0*/  IMAD.WIDE R8, R2, 0x2, R8 ;  /* 0x0000000202087825 */ /* 0x000fc800078e0208 */
[C---:B------:R-:W-:Y:S01]  /*bce0*/  IMAD.WIDE R12, R2.reuse, 0x2, R12 ;  /* 0x00000002020c7825 */ /* 0x040fe200078e020c */
[----:B------:R0:W4:Y:S03]  /*bcf0*/  LDG.E.U16 R239, desc[UR4][R8.64] ;  /* 0x0000000408ef7981 */ /* 0x000126000c1e1500 */
[----:B------:R-:W-:Y:S01]  /*bd00*/  IMAD.WIDE R6, R2, 0x2, R6 ;  /* 0x0000000202067825 */ /* 0x000fe200078e0206 */
[----:B------:R1:W4:Y:S04]  /*bd10*/  LDG.E.U16 R245, desc[UR4][R12.64] ;  /* 0x000000040cf57981 */ /* 0x000328000c1e1500 */
[----:B------:R1:W4:Y:S01]  /*bd20*/  LDG.E.U16 R231, desc[UR4][R6.64] ;  /* 0x0000000406e77981 */ /* 0x000322000c1e1500 */
[----:B0-----:R-:W-:-:S04]  /*bd30*/  IMAD.WIDE R8, R152, 0x2, R184 ;  /* 0x0000000298087825 */ /* 0x001fc800078e02b8 */
[----:B-1----:R-:W-:-:S04]  /*bd40*/  IMAD.WIDE R12, R223, 0x2, R184 ;  /* 0x00000002df0c7825 */ /* 0x002fc800078e02b8 */
[----:B------:R-:W-:-:S04]  /*bd50*/  IMAD.WIDE R6, R23, 0x2, R184 ;  /* 0x0000000217067825 */ /* 0x000fc800078e02b8 */
[----:B------:R-:W-:-:S04]  /*bd60*/  IMAD.WIDE R8, R2, 0x2, R8 ;  /* 0x0000000202087825 */ /* 0x000fc800078e0208 */
[----:B------:R-:W-:Y:S01]  /*bd70*/  IMAD.WIDE R14, R215, 0x2, R184 ;  /* 0x00000002d70e7825 */ /* 0x000fe200078e02b8 */
[----:B------:R0:W4:Y:S03]  /*bd80*/  LDG.E.U16 R182, desc[UR4][R8.64] ;  /* 0x0000000408b67981 */ /* 0x000126000c1e1500 */
[----:B------:R-:W-:-:S04]  /*bd90*/  IMAD.WIDE R12, R2, 0x2, R12 ;  /* 0x00000002020c7825 */ /* 0x000fc800078e020c */
[C---:B------:R-:W-:Y:S01]  /*bda0*/  IMAD.WIDE R6, R2.reuse, 0x2, R6 ;  /* 0x0000000202067825 */ /* 0x040fe200078e0206 */
[----:B------:R1:W4:Y:S03]  /*bdb0*/  LDG.E.U16 R240, desc[UR4][R12.64] ;  /* 0x000000040cf07981 */ /* 0x000326000c1e1500 */
[----:B0-----:R-:W-:Y:S01]  /*bdc0*/  IMAD.WIDE R8, R21, 0x2, R184 ;  /* 0x0000000215087825 */ /* 0x001fe200078e02b8 */
[----:B------:R0:W4:Y:S03]  /*bdd0*/  LDG.E.U16 R181, desc[UR4][R6.64] ;  /* 0x0000000406b57981 */ /* 0x000126000c1e1500 */
[----:B------:R-:W-:-:S04]  /*bde0*/  IMAD.WIDE R14, R2, 0x2, R14 ;  /* 0x00000002020e7825 */ /* 0x000fc800078e020e */
[--C-:B-1----:R-:W-:Y:S01]  /*bdf0*/  IMAD.WIDE R12, R22, 0x2, R184.reuse ;  /* 0x00000002160c7825 */ /* 0x102fe200078e02b8 */
[----:B------:R1:W4:Y:S03]  /*be00*/  LDG.E.U16 R246, desc[UR4][R14.64] ;  /* 0x000000040ef67981 */ /* 0x000326000c1e1500 */
[----:B0-----:R-:W-:-:S04]  /*be10*/  IMAD.WIDE R6, R183, 0x2, R184 ;  /* 0x00000002b7067825 */ /* 0x001fc800078e02b8 */
[----:B------:R-:W-:-:S04]  /*be20*/  IMAD.WIDE R8, R2, 0x2, R8 ;  /* 0x0000000202087825 */ /* 0x000fc800078e0208 */
[----:B-1----:R-:W-:Y:S01]  /*be30*/  IMAD.WIDE R14, R221, 0x2, R184 ;  /* 0x00000002dd0e7825 */ /* 0x002fe200078e02b8 */
[----:B------:R0:W4:Y:S03]  /*be40*/  LDG.E.U16 R179, desc[UR4][R8.64] ;  /* 0x0000000408b37981 */ /* 0x000126000c1e1500 */
[----:B------:R-:W-:-:S04]  /*be50*/  IMAD.WIDE R12, R2, 0x2, R12 ;  /* 0x00000002020c7825 */ /* 0x000fc800078e020c */
[----:B------:R-:W-:Y:S01]  /*be60*/  IMAD.WIDE R6, R2, 0x2, R6 ;  /* 0x0000000202067825 */ /* 0x000fe200078e0206 */
        /* <DEDUP_REMOVED lines=8> */
[--C-:B0-----:R-:W-:Y:S01]  /*bef0*/  IMAD.WIDE R14, R19, 0x2, R184.reuse ;  /* 0x00000002130e7825 */ /* 0x101fe200078e02b8 */
[----:B------:R0:W4:Y:S03]  /*bf00*/  LDG.E.U16 R230, desc[UR4][R12.64] ;  /* 0x000000040ce67981 */ /* 0x000126000c1e1500 */
[----:B------:R-:W-:-:S04]  /*bf10*/  IMAD.WIDE R16, R214, 0x2, R184 ;  /* 0x00000002d6107825 */ /* 0x000fc800078e02b8 */
[----:B-1----:R-:W-:-:S04]  /*bf20*/  IMAD.WIDE R8, R189, 0x2, R184 ;  /* 0x00000002bd087825 */ /* 0x002fc800078e02b8 */
[----:B------:R-:W-:-:S04]  /*bf30*/  IMAD.WIDE R14, R2, 0x2, R14 ;  /* 0x00000002020e7825 */ /* 0x000fc800078e020e */
[----:B0-----:R-:W-:Y:S01]  /*bf40*/  IMAD.WIDE R12, R192, 0x2, R184 ;  /* 0x00000002c00c7825 */ /* 0x001fe200078e02b8 */
        /* <DEDUP_REMOVED lines=21> */
[--C-:B------:R-:W-:Y:S01]  /*c0a0*/  IMAD.WIDE R206, R229, 0x2, R184.reuse ;  /* 0x00000002e5ce7825 */ /* 0x100fe200078e02b8 */
[----:B------:R1:W4:Y:S03]  /*c0b0*/  LDG.E.U16 R163, desc[UR4][R14.64] ;  /* 0x000000040ea37981 */ /* 0x000326000c1e1500 */
[----:B0-----:R-:W-:-:S04]  /*c0c0*/  IMAD.WIDE R12, R213, 0x2, R184 ;  /* 0x00000002d50c7825 */ /* 0x001fc800078e02b8 */
[----:B------:R-:W-:Y:S01]  /*c0d0*/  IMAD.WIDE R16, R2, 0x2, R16 ;  /* 0x0000000202107825 */ /* 0x000fe200078e0210 */
[----:B---3--:R-:W-:Y:S04]  /*c0e0*/  STL [R1+0xc30], R4 ;  /* 0x000c300401007387 */ /* 0x008fe80000100800 */
[----:B------:R0:W-:Y:S01]  /*c0f0*/  STL [R1+0xc34], R252 ;  /* 0x000c34fc01007387 */ /* 0x0001e20000100800 */
[----:B-1----:R-:W-:-:S03]  /*c100*/  IMAD.WIDE R14, R233, 0x2, R184 ;  /* 0x00000002e90e7825 */ /* 0x002fc600078e02b8 */
[----:B------:R-:W3:Y:S04]  /*c110*/  LDG.E.U16 R209, desc[UR4][R16.64] ;  /* 0x0000000410d17981 */ /* 0x000ee8000c1e1500 */
[----:B0-----:R0:W3:Y:S02]  /*c120*/  LDG.E.U16 R252, desc[UR4][R6.64] ;  /* 0x0000000406fc7981 */ /* 0x0010e4000c1e1500 */
[----:B0-----:R-:W-:-:S04]  /*c130*/  IMAD.WIDE R6, R194, 0x2, R184 ;  /* 0x00000002c2067825 */ /* 0x001fc800078e02b8 */
[----:B------:R-:W-:-:S05]  /*c140*/  IMAD.WIDE R6, R2, 0x2, R6 ;  /* 0x0000000202067825 */ /* 0x000fca00078e0206 */
[----:B------:R0:W3:Y:S02]  /*c150*/  LDG.E.U16 R176, desc[UR4][R6.64] ;  /* 0x0000000406b07981 */ /* 0x0000e4000c1e1500 */
[----:B0-----:R-:W-:-:S04]  /*c160*/  IMAD.WIDE R6, R187, 0x2, R184 ;  /* 0x00000002bb067825 */ /* 0x001fc800078e02b8 */
[----:B------:R-:W-:-:S05]  /*c170*/  IMAD.WIDE R6, R2, 0x2, R6 ;  /* 0x0000000202067825 */ /* 0x000fca00078e0206 */
[----:B------:R0:W3:Y:S02]  /*c180*/  LDG.E.U16 R173, desc[UR4][R6.64] ;  /* 0x0000000406ad7981 */ /* 0x0000e4000c1e1500 */
[----:B0-----:R-:W-:Y:S02]  /*c190*/  IMAD.WIDE R6, R235, 0x2, R184 ;  /* 0x00000002eb067825 */ /* 0x001fe400078e02b8 */
[----:B------:R0:W3:Y:S02]  /*c1a0*/  LDG.E.U16 R235, desc[UR4][R8.64] ;  /* 0x0000000408eb7981 */ /* 0x0000e4000c1e1500 */
[----:B------:R-:W-:-:S05]  /*c1b0*/  IMAD.WIDE R6, R2, 0x2, R6 ;  /* 0x0000000202067825 */ /* 0x000fca00078e0206 */
[----:B------:R1:W3:Y:S01]  /*c1c0*/  LDG.E.U16 R229, desc[UR4][R6.64] ;  /* 0x0000000406e57981 */ /* 0x0002e2000c1e1500 */
[----:B0-----:R-:W-:-:S04]  /*c1d0*/  IMAD.WIDE R8, R204, 0x2, R184 ;  /* 0x00000002cc087825 */ /* 0x001fc800078e02b8 */
[----:B------:R-:W-:Y:S02]  /*c1e0*/  IMAD R10, R183, 0x2a, RZ ;  /* 0x0000002ab70a7824 */ /* 0x000fe400078e02ff */
[----:B------:R-:W-:-:S04]  /*c1f0*/  IMAD.WIDE R8, R2, 0x2, R8 ;  /* 0x0000000202087825 */ /* 0x000fc800078e0208 */
[----:B-1----:R-:W-:Y:S01]  /*c200*/  IMAD.WIDE R6, R202, 0x2, R184 ;  /* 0x00000002ca067825 */ /* 0x002fe200078e02b8 */
[----:B------:R0:W3:Y:S03]  /*c210*/  LDG.E.U16 R168, desc[UR4][R8.64] ;  /* 0x0000000408a87981 */ /* 0x0000e6000c1e1500 */
[----:B------:R-:W-:-:S04]  /*c220*/  IMAD.WIDE R12, R2, 0x2, R12 ;  /* 0x00000002020c7825 */ /* 0x000fc800078e020c */
[----:B------:R-:W-:Y:S01]  /*c230*/  IMAD.WIDE R6, R2, 0x2, R6 ;  /* 0x0000000202067825 */ /* 0x000fe200078e0206 */
[----:B------:R1:W3:Y:S03]  /*c240*/  LDG.E.U16 R169, desc[UR4][R12.64] ;  /* 0x000000040ca97981 */ /* 0x0002e6000c1e1500 */
[--C-:B------:R-:W-:Y:S01]  /*c250*/  IMAD.WIDE R16, R10, 0x2, R184.reuse ;  /* 0x000000020a107825 */ /* 0x100fe200078e02b8 */
[----:B--2---:R-:W-:Y:S03]  /*c260*/  STL [R1+0xc38], R251 ;  /* 0x000c38fb01007387 */ /* 0x004fe60000100800 */
[----:B0-----:R-:W-:Y:S01]  /*c270*/  IMAD.WIDE R8, R188, 0x2, R184 ;  /* 0x00000002bc087825 */ /* 0x001fe200078e02b8 */
[----:B------:R0:W2:Y:S03]  /*c280*/  LDG.E.U16 R167, desc[UR4][R6.64] ;  /* 0x0000000406a77981 */ /* 0x0000a6000c1e1500 */
[----:B------:R-:W-:-:S04]  /*c290*/  IMAD.WIDE R14, R2, 0x2, R14 ;  /* 0x00000002020e7825 */ /* 0x000fc800078e020e */
[----:B------:R-:W-:Y:S02]  /*c2a0*/  IMAD R10, R183, 0x2c, RZ ;  /* 0x0000002cb70a7824 */ /* 0x000fe400078e02ff */
[--C-:B-1----:R-:W-:Y:S01]  /*c2b0*/  IMAD.WIDE R12, R195, 0x2, R184.reuse ;  /* 0x00000002c30c7825 */ /* 0x102fe200078e02b8 */
[----:B----4-:R-:W-:Y:S03]  /*c2c0*/  STL [R1+0xc3c], R250 ;  /* 0x000c3cfa01007387 */ /* 0x010fe60000100800 */
[----:B0-----:R-:W-:Y:S01]  /*c2d0*/  IMAD.WIDE R6, R10, 0x2, R184 ;  /* 0x000000020a067825 */ /* 0x001fe200078e02b8 */
[----:B------:R-:W-:Y:S03]  /*c2e0*/  STL [R1+0xc40], R249 ;  /* 0x000c40f901007387 */ /* 0x000fe60000100800 */
[C---:B------:R-:W-:Y:S01]  /*c2f0*/  IMAD.WIDE R8, R2.reuse, 0x2, R8 ;  /* 0x0000000202087825 */ /* 0x040fe200078e0208 */
[----:B------:R0:W4:Y:S03]  /*c300*/  LDG.E.U16 R215, desc[UR4][R14.64] ;  /* 0x000000040ed77981 */ /* 0x000126000c1e1500 */
[C---:B------:R-:W-:Y:S01]  /*c310*/  IMAD.WIDE R16, R2.reuse, 0x2, R16 ;  /* 0x0000000202107825 */ /* 0x040fe200078e0210 */
[----:B------:R1:W-:Y:S03]  /*c320*/  STL [R1+0x8], R5 ;  /* 0x0000080501007387 */ /* 0x0003e60000100800 */
[----:B------:R-:W-:Y:S01]  /*c330*/  IMAD.WIDE R12, R2, 0x2, R12 ;  /* 0x00000002020c7825 */ /* 0x000fe200078e020c */
[----:B------:R1:W2:Y:S03]  /*c340*/  LDG.E.U16 R164, desc[UR4][R8.64] ;  /* 0x0000000408a47981 */ /* 0x0002a6000c1e1500 */
[----:B0-----:R-:W-:Y:S01]  /*c350*/  IMAD.WIDE R14, R190, 0x2, R184 ;  /* 0x00000002be0e7825 */ /* 0x001fe200078e02b8 */
[----:B------:R0:W4:Y:S03]  /*c360*/  LDG.E.U16 R237, desc[UR4][R16.64] ;  /* 0x0000000410ed7981 */ /* 0x000126000c1e1500 */
[C---:B-1----:R-:W-:Y:S01]  /*c370*/  IMAD R5, R183.reuse, 0x3b, RZ ;  /* 0x0000003bb7057824 */ /* 0x042fe200078e02ff */
[----:B------:R1:W2:Y:S01]  /*c380*/  LDG.E.U16 R166, desc[UR4][R12.64] ;  /* 0x000000040ca67981 */ /* 0x0002a2000c1e1500 */
[----:B------:R-:W-:-:S02]  /*c390*/  IMAD R10, R183, 0x33, RZ ;  /* 0x00000033b70a7824 */ /* 0x000fc400078e02ff */
[----:B------:R-:W-:-:S04]  /*c3a0*/  IMAD.WIDE R6, R2, 0x2, R6 ;  /* 0x0000000202067825 */ /* 0x000fc800078e0206 */
[----:B------:R-:W-:Y:S01]  /*c3b0*/  IMAD.WIDE R8, R5, 0x2, R184 ;  /* 0x0000000205087825 */ /* 0x000fe200078e02b8 */
[----:B------:R1:W2:Y:S03]  /*c3c0*/  LDG.E.U16 R233, desc[UR4][R6.64] ;  /* 0x0000000406e97981 */ /* 0x0002a6000c1e1500 */
[----:B------:R-:W-:-:S04]  /*c3d0*/  IMAD.WIDE R14, R2, 0x2, R14 ;  /* 0x00000002020e7825 */ /* 0x000fc800078e020e */
[--C-:B0-----:R-:W-:Y:S01]  /*c3e0*/  IMAD.WIDE R16, R193, 0x2, R184.reuse ;  /* 0x00000002c1107825 */ /* 0x101fe200078e02b8 */
[----:B------:R0:W2:Y:S03]  /*c3f0*/  LDG.E.U16 R155, desc[UR4][R14.64] ;  /* 0x000000040e9b7981 */ /* 0x0000a6000c1e1500 */
[----:B-1----:R-:W-:-:S04]  /*c400*/  IMAD.WIDE R12, R10, 0x2, R184 ;  /* 0x000000020a0c7825 */ /* 0x002fc800078e02b8 */
[----:B------:R-:W-:-:S04]  /*c410*/  IMAD.WIDE R6, R228, 0x2, R184 ;  /* 0x00000002e4067825 */ /* 0x000fc800078e02b8 */
[----:B------:R-:W-:-:S04]  /*c420*/  IMAD.WIDE R8, R2, 0x2, R8 ;  /* 0x0000000202087825 */ /* 0x000fc800078e0208 */
[----:B0-----:R-:W-:Y:S01]  /*c430*/  IMAD.WIDE R14, R232, 0x2, R184 ;  /* 0x00000002e80e7825 */ /* 0x001fe200078e02b8 */
[----:B------:R0:W2:Y:S03]  /*c440*/  LDG.E.U16 R214, desc[UR4][R8.64] ;  /* 0x0000000408d67981 */ /* 0x0000a6000c1e1500 */
[----:B------:R-:W-:-:S04]  /*c450*/  IMAD.WIDE R16, R2, 0x2, R16 ;  /* 0x0000000202107825 */ /* 0x000fc800078e0210 */
[C---:B------:R-:W-:Y:S01]  /*c460*/  IMAD.WIDE R12, R2.reuse, 0x2, R12 ;  /* 0x00000002020c7825 */ /* 0x040fe200078e020c */
[----:B------:R1:W2:Y:S03]  /*c470*/  LDG.E.U16 R165, desc[UR4][R16.64] ;  /* 0x0000000410a57981 */ /* 0x0002a6000c1e1500 */
[----:B------:R-:W-:Y:S01]  /*c480*/  IMAD R10, R183, 0x43, RZ ;  /* 0x00000043b70a7824 */ /* 0x000fe200078e02ff */
[----:B------:R1:W2:Y:S01]  /*c490*/  LDG.E.U16 R228, desc[UR4][R12.64] ;  /* 0x000000040ce47981 */ /* 0x0002a2000c1e1500 */
[----:B------:R-:W-:-:S04]  /*c4a0*/  IMAD.WIDE R6, R2, 0x2, R6 ;  /* 0x0000000202067825 */ /* 0x000fc800078e0206 */
[----:B0-----:R-:W-:Y:S01]  /*c4b0*/  IMAD.WIDE R8, R203, 0x2, R184 ;  /* 0x00000002cb087825 */ /* 0x001fe200078e02b8 */
[----:B------:R0:W2:Y:S03]  /*c4c0*/  LDG.E.U16 R160, desc[UR4][R6.64] ;  /* 0x0000000406a07981 */ /* 0x0000a6000c1e1500 */
[----:B------:R-:W-:-:S04]  /*c4d0*/  IMAD.WIDE R14, R2, 0x2, R14 ;  /* 0x00000002020e7825 */ /* 0x000fc800078e020e */
[--C-:B-1----:R-:W-:Y:S01]  /*c4e0*/  IMAD.WIDE R16, R10, 0x2, R184.reuse ;  /* 0x000000020a107825 */ /* 0x102fe200078e02b8 */
[----:B------:R1:W2:Y:S03]  /*c4f0*/  LDG.E.U16 R161, desc[UR4][R14.64] ;  /* 0x000000040ea17981 */ /* 0x0002a6000c1e1500 */
[----:B------:R-:W-:-:S04]  /*c500*/  IMAD.WIDE R12, R212, 0x2, R184 ;  /* 0x00000002d40c7825 */ /* 0x000fc800078e02b8 */
[----:B------:R-:W-:Y:S02]  /*c510*/  IMAD R10, R183, 0x2d, RZ ;  /* 0x0000002db70a7824 */ /* 0x000fe400078e02ff */
[----:B0-----:R-:W-:-:S04]  /*c520*/  IMAD.WIDE R6, R198, 0x2, R184 ;  /* 0x00000002c6067825 */ /* 0x001fc800078e02b8 */
[----:B------:R-:W-:-:S04]  /*c530*/  IMAD.WIDE R8, R2, 0x2, R8 ;  /* 0x0000000202087825 */ /* 0x000fc800078e0208 */
[----:B-1----:R-:W-:Y:S01]  /*c540*/  IMAD.WIDE R14, R10, 0x2, R184 ;  /* 0x000000020a0e7825 */ /* 0x002fe200078e02b8 */
[----:B------:R0:W2:Y:S03]  /*c550*/  LDG.E.U16 R158, desc[UR4][R8.64] ;  /* 0x00000004089e7981 */ /* 0x0000a6000c1e1500 */
[----:B------:R-:W-:Y:S02]  /*c560*/  IMAD R10, R183, 0x34, RZ ;  /* 0x00000034b70a7824 */ /* 0x000fe400078e02ff */
[----:B------:R-:W-:-:S04]  /*c570*/  IMAD.WIDE R12, R2, 0x2, R12 ;  /* 0x00000002020c7825 */ /* 0x000fc800078e020c */
[----:B------:R-:W-:Y:S01]  /*c580*/  IMAD.WIDE R6, R2, 0x2, R6 ;  /* 0x0000000202067825 */ /* 0x000fe200078e0206 */
[----:B------:R1:W2:Y:S03]  /*c590*/  LDG.E.U16 R159, desc[UR4][R12.64] ;  /* 0x000000040c9f7981 */ /* 0x0002a6000c1e1500 */
[----:B0-----:R-:W-:Y:S01]  /*c5a0*/  IMAD.WIDE R8, R10, 0x2, R184 ;  /* 0x000000020a087825 */ /* 0x001fe200078e02b8 */
[----:B------:R0:W2:Y:S03]  /*c5b0*/  LDG.E.U16 R19, desc[UR4][R6.64] ;  /* 0x0000000406137981 */ /* 0x0000a6000c1e1500 */
[----:B------:R-:W-:Y:S02]  /*c5c0*/  IMAD R10, R183, 0x3c, RZ ;  /* 0x0000003cb70a7824 */ /* 0x000fe400078e02ff */
[----:B------:R-:W-:-:S04]  /*c5d0*/  IMAD.WIDE R14, R2, 0x2, R14 ;  /* 0x00000002020e7825 */ /* 0x000fc800078e020e */
[--C-:B-1----:R-:W-:Y:S01]  /*c5e0*/  IMAD.WIDE R12, R191, 0x2, R184.reuse ;  /* 0x00000002bf0c7825 */ /* 0x102fe200078e02b8 */
[----:B------:R1:W2:Y:S03]  /*c5f0*/  LDG.E.U16 R232, desc[UR4][R14.64] ;  /* 0x000000040ee87981 */ /* 0x0002a6000c1e1500 */
[----:B------:R-:W-:-:S04]  /*c600*/  IMAD.WIDE R224, R224, 0x2, R184 ;  /* 0x00000002e0e07825 */ /* 0x000fc800078e02b8 */
[----:B0-----:R-:W-:-:S04]  /*c610*/  IMAD.WIDE R6, R10, 0x2, R184 ;  /* 0x000000020a067825 */ /* 0x001fc800078e02b8 */
[----:B------:R-:W-:Y:S02]  /*c620*/  IMAD R10, R183, 0x4c, RZ ;  /* 0x0000004cb70a7824 */ /* 0x000fe400078e02ff */
[----:B------:R-:W-:-:S04]  /*c630*/  IMAD.WIDE R12, R2, 0x2, R12 ;  /* 0x00000002020c7825 */ /* 0x000fc800078e020c */
[----:B-1----:R-:W-:Y:S01]  /*c640*/  IMAD.WIDE R14, R10, 0x2, R184 ;  /* 0x000000020a0e7825 */ /* 0x002fe200078e02b8 */
[----:B------:R0:W2:Y:S03]  /*c650*/  LDG.E.U16 R156, desc[UR4][R12.64] ;  /* 0x000000040c9c7981 */ /* 0x0000a6000c1e1500 */
[----:B------:R-:W-:-:S04]  /*c660*/  IMAD.WIDE R224, R2, 0x2, R224 ;  /* 0x0000000202e07825 */ /* 0x000fc800078e02e0 */
[C---:B------:R-:W-:Y:S02]  /*c670*/  IMAD R5, R183.reuse, 0x54, RZ ;  /* 0x00000054b7057824 */ /* 0x040fe400078e02ff */
[C---:B------:R-:W-:Y:S01]  /*c680*/  IMAD.WIDE R6, R2.reuse, 0x2, R6 ;  /* 0x0000000202067825 */ /* 0x040fe200078e0206 */
[----:B------:R-:W3:Y:S03]  /*c690*/  LDG.E.U16 R224, desc[UR4][R224.64] ;  /* 0x00000004e0e07981 */ /* 0x000ee6000c1e1500 */
[----:B------:R-:W-:Y:S01]  /*c6a0*/  IMAD.WIDE R8, R2, 0x2, R8 ;  /* 0x0000000202087825 */ /* 0x000fe200078e0208 */
[----:B------:R1:W2:Y:S03]  /*c6b0*/  LDG.E.U16 R213, desc[UR4][R6.64] ;  /* 0x0000000406d57981 */ /* 0x0002a6000c1e1500 */
[----:B------:R-:W-:-:S02]  /*c6c0*/  IMAD R10, R183, 0x5c, RZ ;  /* 0x0000005cb70a7824 */ /* 0x000fc400078e02ff */
[----:B0-----:R-:W-:Y:S01]  /*c6d0*/  IMAD.WIDE R12, R5, 0x2, R184 ;  /* 0x00000002050c7825 */ /* 0x001fe200078e02b8 */
[----:B------:R0:W2:Y:S03]  /*c6e0*/  LDG.E.U16 R225, desc[UR4][R8.64] ;  /* 0x0000000408e17981 */ /* 0x0000a6000c1e1500 */
[----:B------:R-:W-:-:S04]  /*c6f0*/  IMAD.WIDE R14, R2, 0x2, R14 ;  /* 0x00000002020e7825 */ /* 0x000fc800078e020e */
[--C-:B-1----:R-:W-:Y:S01]  /*c700*/  IMAD.WIDE R6, R238, 0x2, R184.reuse ;  /* 0x00000002ee067825 */ /* 0x102fe200078e02b8 */
[----:B------:R1:W2:Y:S03]  /*c710*/  LDG.E.U16 R153, desc[UR4][R14.64] ;  /* 0x000000040e997981 */ /* 0x0002a6000c1e1500 */
[----:B0-----:R-:W-:-:S04]  /*c720*/  IMAD.WIDE R8, R10, 0x2, R184 ;  /* 0x000000020a087825 */ /* 0x001fc800078e02b8 */
[----:B------:R-:W-:Y:S02]  /*c730*/  IMAD R10, R183, 0x2e, RZ ;  /* 0x0000002eb70a7824 */ /* 0x000fe400078e02ff */
[----:B------:R-:W-:-:S04]  /*c740*/  IMAD.WIDE R12, R2, 0x2, R12 ;  /* 0x00000002020c7825 */ /* 0x000fc800078e020c */
[----:B-1----:R-:W-:Y:S01]  /*c750*/  IMAD.WIDE R14, R234, 0x2, R184 ;  /* 0x00000002ea0e7825 */ /* 0x002fe200078e02b8 */
[----:B------:R0:W2:Y:S03]  /*c760*/  LDG.E.U16 R152, desc[UR4][R12.64] ;  /* 0x000000040c987981 */ /* 0x0000a6000c1e1500 */
[----:B------:R-:W-:-:S04]  /*c770*/  IMAD.WIDE R16, R2, 0x2, R16 ;  /* 0x0000000202107825 */ /* 0x000fc800078e0210 */
[----:B------:R-:W-:Y:S01]  /*c780*/  IMAD.WIDE R6, R2, 0x2, R6 ;  /* 0x0000000202067825 */ /* 0x000fe200078e0206 */
[----:B------:R1:W2:Y:S03]  /*c790*/  LDG.E.U16 R205, desc[UR4][R16.64] ;  /* 0x0000000410cd7981 */ /* 0x0002a6000c1e1500 */
[--C-:B------:R-:W-:Y:S01]  /*c7a0*/  IMAD.WIDE R226, R10, 0x2, R184.reuse ;  /* 0x000000020ae27825 */ /* 0x100fe200078e02b8 */
[----:B------:R1:W2:Y:S03]  /*c7b0*/  LDG.E.U16 R22, desc[UR4][R6.64] ;  /* 0x0000000406167981 */ /* 0x0002a6000c1e1500 */
[----:B------:R-:W-:Y:S02]  /*c7c0*/  IMAD R10, R183, 0x35, RZ ;  /* 0x00000035b70a7824 */ /* 0x000fe400078e02ff */
[----:B0-----:R-:W-:-:S04]  /*c7d0*/  IMAD.WIDE R12, R208, 0x2, R184 ;  /* 0x00000002d00c7825 */ /* 0x001fc800078e02b8 */
[----:B------:R-:W-:-:S04]  /*c7e0*/  IMAD.WIDE R14, R2, 0x2, R14 ;  /* 0x00000002020e7825 */ /* 0x000fc800078e020e */
[--C-:B-1----:R-:W-:Y:S01]  /*c7f0*/  IMAD.WIDE R16, R201, 0x2, R184.reuse ;  /* 0x00000002c9107825 */ /* 0x102fe200078e02b8 */
[----:B------:R0:W2:Y:S03]  /*c800*/  LDG.E.U16 R21, desc[UR4][R14.64] ;  /* 0x000000040e157981 */ /* 0x0000a6000c1e1500 */
[----:B------:R-:W-:-:S04]  /*c810*/  IMAD.WIDE R6, R10, 0x2, R184 ;  /* 0x000000020a067825 */ /* 0x000fc800078e02b8 */
[C---:B------:R-:W-:Y:S02]  /*c820*/  IMAD R10, R183.reuse, 0x3d, RZ ;  /* 0x0000003db70a7824 */ /* 0x040fe400078e02ff */
[----:B------:R-:W-:Y:S01]  /*c830*/  IMAD.WIDE R12, R2, 0x2, R12 ;  /* 0x00000002020c7825 */ /* 0x000fe200078e020c */
[----:B------:R-:W-:Y:S03]  /*c840*/  STL [R1+0xc44], R248 ;  /* 0x000c44f801007387 */ /* 0x000fe60000100800 */
[----:B0-----:R-:W-:Y:S01]  /*c850*/  IMAD.WIDE R14, R10, 0x2, R184 ;  /* 0x000000020a0e7825 */ /* 0x001fe200078e02b8 */
[----:B------:R0:W-:Y:S03]  /*c860*/  STL [R1+0x4], R3 ;  /* 0x0000040301007387 */ /* 0x0001e60000100800 */
[C---:B------:R-:W-:Y:S01]  /*c870*/  IMAD.WIDE R16, R2.reuse, 0x2, R16 ;  /* 0x0000000202107825 */ /* 0x040fe200078e0210 */
[----:B------:R1:W2:Y:S03]  /*c880*/  LDG.E.U16 R11, desc[UR4][R12.64] ;  /* 0x000000040c0b7981 */ /* 0x0002a6000c1e1500 */
[----:B------:R-:W-:Y:S01]  /*c890*/  IMAD R10, R183, 0x4d, RZ ;  /* 0x0000004db70a7824 */ /* 0x000fe200078e02ff */
[----:B------:R1:W2:Y:S01]  /*c8a0*/  LDG.E.U16 R157, desc[UR4][R16.64] ;  /* 0x00000004109d7981 */ /* 0x0002a2000c1e1500 */
[----:B------:R-:W-:-:S04]  /*c8b0*/  IMAD.WIDE R8, R2, 0x2, R8 ;  /* 0x0000000202087825 */ /* 0x000fc800078e0208 */
[----:B0-----:R-:W-:Y:S01]  /*c8c0*/  IMAD R3, R183, 0x44, RZ ;  /* 0x00000044b7037824 */ /* 0x001fe200078e02ff */
[----:B------:R0:W2:Y:S01]  /*c8d0*/  LDG.E.U16 R23, desc[UR4][R8.64] ;  /* 0x0000000408177981 */ /* 0x0000a2000c1e1500 */
[----:B------:R-:W-:-:S04]  /*c8e0*/  IMAD.WIDE R6, R2, 0x2, R6 ;  /* 0x0000000202067825 */ /* 0x000fc800078e0206 */
[--C-:B-1----:R-:W-:Y:S01]  /*c8f0*/  IMAD.WIDE R12, R10, 0x2, R184.reuse ;  /* 0x000000020a0c7825 */ /* 0x102fe200078e02b8 */
[----:B------:R1:W2:Y:S03]  /*c900*/  LDG.E.U16 R221, desc[UR4][R6.64] ;  /* 0x0000000406dd7981 */ /* 0x0002a6000c1e1500 */
[----:B------:R-:W-:Y:S02]  /*c910*/  IMAD R10, R183, 0x5d, RZ ;  /* 0x0000005db70a7824 */ /* 0x000fe400078e02ff */
[----:B------:R-:W-:-:S04]  /*c920*/  IMAD.WIDE R16, R3, 0x2, R184 ;  /* 0x0000000203107825 */ /* 0x000fc800078e02b8 */
[----:B0-----:R-:W-:-:S04]  /*c930*/  IMAD.WIDE R8, R200, 0x2, R184 ;  /* 0x00000002c8087825 */ /* 0x001fc800078e02b8 */
[----:B-1----:R-:W-:-:S04]  /*c940*/  IMAD.WIDE R6, R10, 0x2, R184 ;  /* 0x000000020a067825 */ /* 0x002fc800078e02b8 */
[C---:B------:R-:W-:Y:S02]  /*c950*/  IMAD R5, R183.reuse, 0x45, RZ ;  /* 0x00000045b7057824 */ /* 0x040fe400078e02ff */
[----:B------:R-:W-:Y:S02]  /*c960*/  IMAD R10, R183, 0x65, RZ ;  /* 0x00000065b70a7824 */ /* 0x000fe400078e02ff */
[----:B------:R-:W-:-:S04]  /*c970*/  IMAD.WIDE R16, R2, 0x2, R16 ;  /* 0x0000000202107825 */ /* 0x000fc800078e0210 */
[C---:B------:R-:W-:Y:S01]  /*c980*/  IMAD.WIDE R8, R2.reuse, 0x2, R8 ;  /* 0x0000000202087825 */ /* 0x040fe200078e0208 */
[----:B------:R-:W2:Y:S03]  /*c990*/  LDG.E.U16 R204, desc[UR4][R16.64] ;  /* 0x0000000410cc7981 */ /* 0x000ea6000c1e1500 */
[----:B------:R-:W-:Y:S01]  /*c9a0*/  IMAD.WIDE R12, R2, 0x2, R12 ;  /* 0x00000002020c7825 */ /* 0x000fe200078e020c */
[----:B------:R0:W2:Y:S03]  /*c9b0*/  LDG.E.U16 R20, desc[UR4][R8.64] ;  /* 0x0000000408147981 */ /* 0x0000a6000c1e1500 */
[--C-:B------:R-:W-:Y:S01]  /*c9c0*/  IMAD.WIDE R198, R5, 0x2, R184.reuse ;  /* 0x0000000205c67825 */ /* 0x100fe200078e02b8 */
[----:B------:R1:W2:Y:S03]  /*c9d0*/  LDG.E.U16 R17, desc[UR4][R12.64] ;  /* 0x000000040c117981 */ /* 0x0002a6000c1e1500 */
[----:B------:R-:W-:-:S04]  /*c9e0*/  IMAD.WIDE R188, R10, 0x2, R184 ;  /* 0x000000020abc7825 */ /* 0x000fc800078e02b8 */
[C---:B------:R-:W-:Y:S02]  /*c9f0*/  IMAD R5, R183.reuse, 0x55, RZ ;  /* 0x00000055b7057824 */ /* 0x040fe400078e02ff */
[----:B------:R-:W-:Y:S02]  /*ca00*/  IMAD R10, R183, 0x6d, RZ ;  /* 0x0000006db70a7824 */ /* 0x000fe400078e02ff */
[----:B0-----:R-:W-:-:S04]  /*ca10*/  IMAD.WIDE R8, R5, 0x2, R184 ;  /* 0x0000000205087825 */ /* 0x001fc800078e02b8 */
[----:B-1----:R-:W-:-:S04]  /*ca20*/  IMAD.WIDE R12, R10, 0x2, R184 ;  /* 0x000000020a0c7825 */ /* 0x002fc800078e02b8 */
[C---:B------:R-:W-:Y:S02]  /*ca30*/  IMAD R10, R183.reuse, 0x36, RZ ;  /* 0x00000036b70a7824 */ /* 0x040fe400078e02ff */
[----:B------:R-:W-:Y:S02]  /*ca40*/  IMAD R5, R183, 0x2f, RZ ;  /* 0x0000002fb7057824 */ /* 0x000fe400078e02ff */
[----:B------:R-:W-:-:S04]  /*ca50*/  IMAD.WIDE R202, R10, 0x2, R184 ;  /* 0x000000020aca7825 */ /* 0x000fc800078e02b8 */
[----:B------:R-:W-:-:S04]  /*ca60*/  IMAD.WIDE R210, R210, 0x2, R184 ;  /* 0x00000002d2d27825 */ /* 0x000fc800078e02b8 */
[----:B------:R-:W-:-:S04]  /*ca70*/  IMAD.WIDE R8, R2, 0x2, R8 ;  /* 0x0000000202087825 */ /* 0x000fc800078e0208 */
[----:B------:R-:W-:Y:S01]  /*ca80*/  IMAD R10, R183, 0x37, RZ ;  /* 0x00000037b70a7824 */ /* 0x000fe200078e02ff */
[----:B------:R0:W2:Y:S01]  /*ca90*/  LDG.E.U16 R16, desc[UR4][R8.64] ;  /* 0x0000000408107981 */ /* 0x0000a2000c1e1500 */
[----:B------:R-:W-:-:S04]  /*caa0*/  IMAD.WIDE R186, R5, 0x2, R184 ;  /* 0x0000000205ba7825 */ /* 0x000fc800078e02b8 */
[----:B------:R-:W-:-:S04]  /*cab0*/  IMAD.WIDE R200, R10, 0x2, R184 ;  /* 0x000000020ac87825 */ /* 0x000fc800078e02b8 */
[----:B------:R-:W-:Y:S02]  /*cac0*/  IMAD R10, R183, 0x3e, RZ ;  /* 0x0000003eb70a7824 */ /* 0x000fe400078e02ff */
[----:B------:R-:W-:-:S04]  /*cad0*/  IMAD.WIDE R210, R2, 0x2, R210 ;  /* 0x0000000202d27825 */ /* 0x000fc800078e02d2 */
[C---:B------:R-:W-:Y:S02]  /*cae0*/  IMAD.WIDE R206, R2.reuse, 0x2, R206 ;  /* 0x0000000202ce7825 */ /* 0x040fe400078e02ce */
[----:B------:R-:W4:Y:S02]  /*caf0*/  LDG.E.U16 R210, desc[UR4][R210.64] ;  /* 0x00000004d2d27981 */ /* 0x000f24000c1e1500 */
[----:B0-----:R-:W-:Y:S02]  /*cb00*/  IMAD.WIDE R8, R219, 0x2, R184 ;  /* 0x00000002db087825 */ /* 0x001fe400078e02b8 */
[----:B------:R-:W2:Y:S02]  /*cb10*/  LDG.E.U16 R206, desc[UR4][R206.64] ;  /* 0x00000004cece7981 */ /* 0x000ea4000c1e1500 */
[----:B------:R-:W-:-:S04]  /*cb20*/  IMAD.WIDE R14, R2, 0x2, R14 ;  /* 0x00000002020e7825 */ /* 0x000fc800078e020e */
[C---:B------:R-:W-:Y:S01]  /*cb30*/  IMAD.WIDE R186, R2.reuse, 0x2, R186 ;  /* 0x0000000202ba7825 */ /* 0x040fe200078e02ba */
[----:B------:R-:W2:Y:S03]  /*cb40*/  LDG.E.U16 R211, desc[UR4][R14.64] ;  /* 0x000000040ed37981 */ /* 0x000ea6000c1e1500 */
[----:B------:R-:W-:Y:S01]  /*cb50*/  IMAD.WIDE R6, R2, 0x2, R6 ;  /* 0x0000000202067825 */ /* 0x000fe200078e0206 */
[----:B------:R0:W2:Y:S03]  /*cb60*/  LDG.E.U16 R207, desc[UR4][R186.64] ;  /* 0x00000004bacf7981 */ /* 0x0000a6000c1e1500 */
[----:B------:R-:W-:Y:S01]  /*cb70*/  IMAD.WIDE R190, R10, 0x2, R184 ;  /* 0x000000020abe7825 */ /* 0x000fe200078e02b8 */
[----:B------:R1:W2:Y:S03]  /*cb80*/  LDG.E.U16 R15, desc[UR4][R6.64] ;  /* 0x00000004060f7981 */ /* 0x0002a6000c1e1500 */
[----:B------:R-:W-:-:S04]  /*cb90*/  IMAD.WIDE R12, R2, 0x2, R12 ;  /* 0x00000002020c7825 */ /* 0x000fc800078e020c */
[----:B------:R-:W-:Y:S02]  /*cba0*/  IMAD R10, R183, 0x56, RZ ;  /* 0x00000056b70a7824 */ /* 0x000fe400078e02ff */
[C---:B------:R-:W-:Y:S01]  /*cbb0*/  IMAD.WIDE R8, R2.reuse, 0x2, R8 ;  /* 0x0000000202087825 */ /* 0x040fe200078e0208 */
[----:B------:R-:W2:Y:S03]  /*cbc0*/  LDG.E.U16 R13, desc[UR4][R12.64] ;  /* 0x000000040c0d7981 */ /* 0x000ea6000c1e1500 */
[----:B------:R-:W-:-:S04]  /*cbd0*/  IMAD.WIDE R188, R2, 0x2, R188 ;  /* 0x0000000202bc7825 */ /* 0x000fc800078e02bc */
[----:B------:R-:W-:Y:S01]  /*cbe0*/  IMAD R3, R183, 0x46, RZ ;  /* 0x00000046b7037824 */ /* 0x000fe200078e02ff */
[----:B------:R-:W2:Y:S01]  /*cbf0*/  LDG.E.U16 R14, desc[UR4][R188.64] ;  /* 0x00000004bc0e7981 */ /* 0x000ea2000c1e1500 */
[----:B0-----:R-:W-:-:S03]  /*cc00*/  IMAD.WIDE R186, R10, 0x2, R184 ;  /* 0x000000020aba7825 */ /* 0x001fc600078e02b8 */
[----:B------:R0:W2:Y:S01]  /*cc10*/  LDG.E.U16 R12, desc[UR4][R8.64] ;  /* 0x00000004080c7981 */ /* 0x0000a2000c1e1500 */
[----:B-1----:R-:W-:-:S04]  /*cc20*/  IMAD.WIDE R6, R236, 0x2, R184 ;  /* 0x00000002ec067825 */ /* 0x002fc800078e02b8 */
[----:B------:R-:W-:Y:S02]  /*cc30*/  IMAD R10, R183, 0x5e, RZ ;  /* 0x0000005eb70a7824 */ /* 0x000fe400078e02ff */
[----:B------:R-:W-:-:S04]  /*cc40*/  IMAD.WIDE R198, R2, 0x2, R198 ;  /* 0x0000000202c67825 */ /* 0x000fc800078e02c6 */
[----:B------:R-:W-:Y:S02]  /*cc50*/  IMAD R5, R183, 0x4e, RZ ;  /* 0x0000004eb7057824 */ /* 0x000fe400078e02ff */
[----:B0-----:R-:W-:Y:S01]  /*cc60*/  IMAD.WIDE R8, R3, 0x2, R184 ;  /* 0x0000000203087825 */ /* 0x001fe200078e02b8 */
[----:B------:R-:W2:Y:S03]  /*cc70*/  LDG.E.U16 R198, desc[UR4][R198.64] ;  /* 0x00000004c6c67981 */ /* 0x000ea6000c1e1500 */
[----:B------:R-:W-:-:S04]  /*cc80*/  IMAD.WIDE R190, R2, 0x2, R190 ;  /* 0x0000000202be7825 */ /* 0x000fc800078e02be */
[--C-:B------:R-:W-:Y:S01]  /*cc90*/  IMAD.WIDE R192, R10, 0x2, R184.reuse ;  /* 0x000000020ac07825 */ /* 0x100fe200078e02b8 */
[----:B------:R0:W2:Y:S03]  /*cca0*/  LDG.E.U16 R199, desc[UR4][R190.64] ;  /* 0x00000004bec77981 */ /* 0x0000a6000c1e1500 */
[----:B------:R-:W-:-:S04]  /*ccb0*/  IMAD.WIDE R196, R196, 0x2, R184 ;  /* 0x00000002c4c47825 */ /* 0x000fc800078e02b8 */
[----:B------:R-:W-:-:S04]  /*ccc0*/  IMAD.WIDE R188, R5, 0x2, R184 ;  /* 0x0000000205bc7825 */ /* 0x000fc800078e02b8 */
[----:B------:R-:W-:Y:S02]  /*ccd0*/  IMAD R10, R183, 0x66, RZ ;  /* 0x00000066b70a7824 */ /* 0x000fe400078e02ff */
[----:B------:R-:W-:-:S04]  /*cce0*/  IMAD.WIDE R6, R2, 0x2, R6 ;  /* 0x0000000202067825 */ /* 0x000fc800078e0206 */
[C---:B------:R-:W-:Y:S02]  /*ccf0*/  IMAD.WIDE R186, R2.reuse, 0x2, R186 ;  /* 0x0000000202ba7825 */ /* 0x040fe400078e02ba */
[----:B------:R-:W2:Y:S02]  /*cd00*/  LDG.E.U16 R6, desc[UR4][R6.64] ;  /* 0x0000000406067981 */ /* 0x000ea4000c1e1500 */
[----:B------:R-:W-:-:S04]  /*cd10*/  IMAD.WIDE R8, R2, 0x2, R8 ;  /* 0x0000000202087825 */ /* 0x000fc800078e0208 */
[----:B0-----:R-:W-:Y:S02]  /*cd20*/  IMAD.WIDE R190, R10, 0x2, R184 ;  /* 0x000000020abe7825 */ /* 0x001fe400078e02b8 */
[----:B------:R-:W2:Y:S02]  /*cd30*/  LDG.E.U16 R9, desc[UR4][R8.64] ;  /* 0x0000000408097981 */ /* 0x000ea4000c1e1500 */
[----:B------:R-:W-:Y:S02]  /*cd40*/  IMAD R10, R183, 0x76, RZ ;  /* 0x00000076b70a7824 */ /* 0x000fe400078e02ff */
[C---:B------:R-:W-:Y:S01]  /*cd50*/  IMAD.WIDE R196, R2.reuse, 0x2, R196 ;  /* 0x0000000202c47825 */ /* 0x040fe200078e02c4 */
[----:B------:R0:W2:Y:S03]  /*cd60*/  LDG.E.U16 R7, desc[UR4][R186.64] ;  /* 0x00000004ba077981 */ /* 0x0000a6000c1e1500 */
[----:B------:R-:W-:-:S02]  /*cd70*/  IMAD.WIDE R188, R2, 0x2, R188 ;  /* 0x0000000202bc7825 */ /* 0x000fc400078e02bc */
[----:B------:R-:W2:Y:S02]  /*cd80*/  LDG.E.U16 R196, desc[UR4][R196.64] ;  /* 0x00000004c4c47981 */ /* 0x000ea4000c1e1500 */
[----:B------:R-:W-:Y:S02]  /*cd90*/  IMAD.WIDE R192, R2, 0x2, R192 ;  /* 0x0000000202c07825 */ /* 0x000fe400078e02c0 */
[----:B------:R1:W2:Y:S02]  /*cda0*/  LDG.E.U16 R8, desc[UR4][R188.64] ;  /* 0x00000004bc087981 */ /* 0x0002a4000c1e1500 */
[----:B------:R-:W-:Y:S02]  /*cdb0*/  IMAD R5, R183, 0x7e, RZ ;  /* 0x0000007eb7057824 */ /* 0x000fe400078e02ff */
[----:B0-----:R-:W-:Y:S01]  /*cdc0*/  IMAD.WIDE R186, R10, 0x2, R184 ;  /* 0x000000020aba7825 */ /* 0x001fe200078e02b8 */
[----:B------:R0:W2:Y:S03]  /*cdd0*/  LDG.E.U16 R197, desc[UR4][R192.64] ;  /* 0x00000004c0c57981 */ /* 0x0000a6000c1e1500 */
[----:B------:R-:W-:-:S04]  /*cde0*/  IMAD.WIDE R200, R2, 0x2, R200 ;  /* 0x0000000202c87825 */ /* 0x000fc800078e02c8 */
[----:B------:R-:W-:Y:S02]  /*cdf0*/  IMAD R10, R183, 0x3f, RZ ;  /* 0x0000003fb70a7824 */ /* 0x000fe400078e02ff */
[----:B-1----:R-:W-:Y:S01]  /*ce00*/  IMAD.WIDE R188, R5, 0x2, R184 ;  /* 0x0000000205bc7825 */ /* 0x002fe200078e02b8 */
[----:B------:R-:W2:Y:S03]  /*ce10*/  LDG.E.U16 R200, desc[UR4][R200.64] ;  /* 0x00000004c8c87981 */ /* 0x000ea6000c1e1500 */
[----:B------:R-:W-:-:S04]  /*ce20*/  IMAD.WIDE R190, R2, 0x2, R190 ;  /* 0x0000000202be7825 */ /* 0x000fc800078e02be */
[----:B0-----:R-:W-:Y:S01]  /*ce30*/  IMAD.WIDE R192, R10, 0x2, R184 ;  /* 0x000000020ac07825 */ /* 0x001fe200078e02b8 */
[----:B------:R0:W2:Y:S03]  /*ce40*/  LDG.E.U16 R201, desc[UR4][R190.64] ;  /* 0x00000004bec97981 */ /* 0x0000a6000c1e1500 */
[C---:B------:R-:W-:Y:S02]  /*ce50*/  IMAD R10, R183.reuse, 0x47, RZ ;  /* 0x00000047b70a7824 */ /* 0x040fe400078e02ff */
[----:B------:R-:W-:Y:S02]  /*ce60*/  IMAD R3, R183, 0x6e, RZ ;  /* 0x0000006eb7037824 */ /* 0x000fe400078e02ff */
[----:B------:R-:W-:-:S04]  /*ce70*/  IMAD.WIDE R186, R2, 0x2, R186 ;  /* 0x0000000202ba7825 */ /* 0x000fc800078e02ba */
[----:B0-----:R-:W-:Y:S01]  /*ce80*/  IMAD.WIDE R190, R2, 0x2, R188 ;  /* 0x0000000202be7825 */ /* 0x001fe200078e02bc */
[----:B------:R0:W2:Y:S03]  /*ce90*/  LDG.E.U16 R208, desc[UR4][R186.64] ;  /* 0x00000004bad07981 */ /* 0x0000a6000c1e1500 */
[--C-:B------:R-:W-:Y:S01]  /*cea0*/  IMAD.WIDE R188, R10, 0x2, R184.reuse ;  /* 0x000000020abc7825 */ /* 0x100fe200078e02b8 */
[----:B------:R1:W2:Y:S03]  /*ceb0*/  LDG.E.U16 R212, desc[UR4][R190.64] ;  /* 0x00000004bed47981 */ /* 0x0002a6000c1e1500 */
[----:B------:R-:W-:-:S04]  /*cec0*/  IMAD.WIDE R194, R3, 0x2, R184 ;  /* 0x0000000203c27825 */ /* 0x000fc800078e02b8 */
[----:B------:R-:W-:Y:S02]  /*ced0*/  IMAD R10, R183, 0x4f, RZ ;  /* 0x0000004fb70a7824 */ /* 0x000fe400078e02ff */
[----:B------:R-:W-:-:S04]  /*cee0*/  IMAD.WIDE R202, R2, 0x2, R202 ;  /* 0x0000000202ca7825 */ /* 0x000fc800078e02ca */
[----:B------:R-:W-:Y:S02]  /*cef0*/  IMAD.WIDE R192, R2, 0x2, R192 ;  /* 0x0000000202c07825 */ /* 0x000fe400078e02c0 */
[----:B------:R-:W2:Y:S02]  /*cf00*/  LDG.E.U16 R202, desc[UR4][R202.64] ;  /* 0x00000004caca7981 */ /* 0x000ea4000c1e1500 */
[----:B0-----:R-:W-:Y:S02]  /*cf10*/  IMAD.WIDE R186, R10, 0x2, R184 ;  /* 0x000000020aba7825 */ /* 0x001fe400078e02b8 */
[----:B------:R0:W2:Y:S02]  /*cf20*/  LDG.E.U16 R220, desc[UR4][R192.64] ;  /* 0x00000004c0dc7981 */ /* 0x0000a4000c1e1500 */
[----:B------:R-:W-:-:S04]  /*cf30*/  IMAD.WIDE R194, R2, 0x2, R194 ;  /* 0x0000000202c27825 */ /* 0x000fc800078e02c2 */
[C---:B-1----:R-:W-:Y:S01]  /*cf40*/  IMAD.WIDE R190, R2.reuse, 0x2, R188 ;  /* 0x0000000202be7825 */ /* 0x042fe200078e02bc */
[----:B------:R1:W2:Y:S03]  /*cf50*/  LDG.E.U16 R203, desc[UR4][R194.64] ;  /* 0x00000004c2cb7981 */ /* 0x0002a6000c1e1500 */
[C---:B------:R-:W-:Y:S01]  /*cf60*/  IMAD R5, R183.reuse, 0x5f, RZ ;  /* 0x0000005fb7057824 */ /* 0x040fe200078e02ff */
[----:B------:R3:W2:Y:S01]  /*cf70*/  LDG.E.U16 R222, desc[UR4][R190.64] ;  /* 0x00000004bede7981 */ /* 0x0006a2000c1e1500 */
[----:B------:R-:W-:Y:S02]  /*cf80*/  IMAD R3, R183, 0x57, RZ ;  /* 0x00000057b7037824 */ /* 0x000fe400078e02ff */
[----:B------:R-:W-:-:S04]  /*cf90*/  IMAD.WIDE R226, R2, 0x2, R226 ;  /* 0x0000000202e27825 */ /* 0x000fc800078e02e2 */
[----:B------:R-:W-:Y:S02]  /*cfa0*/  IMAD R10, R183, 0x67, RZ ;  /* 0x00000067b70a7824 */ /* 0x000fe400078e02ff */
[----:B0-----:R-:W-:Y:S01]  /*cfb0*/  IMAD.WIDE R192, R5, 0x2, R184 ;  /* 0x0000000205c07825 */ /* 0x001fe200078e02b8 */
[----:B------:R-:W2:Y:S03]  /*cfc0*/  LDG.E.U16 R226, desc[UR4][R226.64] ;  /* 0x00000004e2e27981 */ /* 0x000ea6000c1e1500 */
[----:B------:R-:W-:-:S04]  /*cfd0*/  IMAD.WIDE R186, R2, 0x2, R186 ;  /* 0x0000000202ba7825 */ /* 0x000fc800078e02ba */
[--C-:B------:R-:W-:Y:S01]  /*cfe0*/  IMAD.WIDE R188, R3, 0x2, R184.reuse ;  /* 0x0000000203bc7825 */ /* 0x100fe200078e02b8 */
[----:B------:R0:W-:Y:S03]  /*cff0*/  STL [R1+0xc48], R247 ;  /* 0x000c48f701007387 */ /* 0x0001e60000100800 */
[----:B-1----:R-:W-:Y:S01]  /*d000*/  IMAD.WIDE R194, R10, 0x2, R184 ;  /* 0x000000020ac27825 */ /* 0x002fe200078e02b8 */
[----:B------:R1:W2:Y:S03]  /*d010*/  LDG.E.U16 R227, desc[UR4][R186.64] ;  /* 0x00000004bae37981 */ /* 0x0002a6000c1e1500 */
[C---:B---3--:R-:W-:Y:S02]  /*d020*/  IMAD R190, R183.reuse, 0x6f, RZ ;  /* 0x0000006fb7be7824 */ /* 0x048fe400078e02ff */
[C---:B------:R-:W-:Y:S01]  /*d030*/  IMAD.WIDE R192, R2.reuse, 0x2, R192 ;  /* 0x0000000202c07825 */ /* 0x040fe200078e02c0 */
[----:B0-----:R-:W3:Y:S03]  /*d040*/  LDL.LU R247, [R1+0x2c] ;  /* 0x00002c0001f77983 */ /* 0x001ee60000300800 */
[----:B------:R-:W-:Y:S01]  /*d050*/  IMAD.WIDE R188, R2, 0x2, R188 ;  /* 0x0000000202bc7825 */ /* 0x000fe200078e02bc */
[----:B------:R-:W4:Y:S03]  /*d060*/  LDL.LU R248, [R1+0x24] ;  /* 0x0000240001f87983 */ /* 0x000f260000300800 */
[----:B-1----:R-:W-:Y:S01]  /*d070*/  IMAD.WIDE R186, R190, 0x2, R184 ;  /* 0x00000002beba7825 */ /* 0x002fe200078e02b8 */
[----:B------:R-:W2:Y:S03]  /*d080*/  LDL.LU R5, [R1+0x5c] ;  /* 0x00005c0001057983 */ /* 0x000ea60000300800 */
[----:B------:R-:W-:Y:S01]  /*d090*/  IMAD.WIDE R194, R2, 0x2, R194 ;  /* 0x0000000202c27825 */ /* 0x000fe200078e02c2 */
[----:B------:R-:W2:Y:S03]  /*d0a0*/  LDL.LU R10, [R1+0x54] ;  /* 0x00005400010a7983 */ /* 0x000ea60000300800 */
[C---:B------:R-:W-:Y:S01]  /*d0b0*/  IMAD R191, R183.reuse, 0x77, RZ ;  /* 0x00000077b7bf7824 */ /* 0x040fe200078e02ff */
[----:B------:R-:W2:Y:S01]  /*d0c0*/  LDL.LU R249, [R1+0x50] ;  /* 0x0000500001f97983 */ /* 0x000ea20000300800 */
[----:B------:R-:W-:-:S03]  /*d0d0*/  IMAD R183, R183, 0x7f, RZ ;  /* 0x0000007fb7b77824 */ /* 0x000fc600078e02ff */
[----:B------:R0:W2:Y:S04]  /*d0e0*/  LDG.E.U16 R236, desc[UR4][R192.64] ;  /* 0x00000004c0ec7981 */ /* 0x0000a8000c1e1500 */
[----:B------:R-:W2:Y:S04]  /*d0f0*/  LDL.LU R250, [R1+0x4c] ;  /* 0x00004c0001fa7983 */ /* 0x000ea80000300800 */
[----:B------:R1:W2:Y:S01]  /*d100*/  LDG.E.U16 R234, desc[UR4][R188.64] ;  /* 0x00000004bcea7981 */ /* 0x0002a2000c1e1500 */
[----:B0-----:R-:W-:-:S03]  /*d110*/  IMAD.WIDE R192, R2, 0x2, R186 ;  /* 0x0000000202c07825 */ /* 0x001fc600078e02ba */
[----:B------:R-:W2:Y:S01]  /*d120*/  LDL.LU R251, [R1+0x48] ;  /* 0x0000480001fb7983 */ /* 0x000ea20000300800 */
[----:B------:R-:W-:-:S03]  /*d130*/  IMAD.WIDE R186, R191, 0x2, R184 ;  /* 0x00000002bfba7825 */ /* 0x000fc600078e02b8 */
[----:B------:R0:W2:Y:S01]  /*d140*/  LDG.E.U16 R238, desc[UR4][R194.64] ;  /* 0x00000004c2ee7981 */ /* 0x0000a2000c1e1500 */
[----:B-1----:R-:W-:-:S03]  /*d150*/  IMAD.WIDE R188, R190, 0x2, R216 ;  /* 0x00000002bebc7825 */ /* 0x002fc600078e02d8 */
[----:B------:R-:W2:Y:S01]  /*d160*/  LDL.LU R4, [R1+0x44] ;  /* 0x0000440001047983 */ /* 0x000ea20000300800 */
[----:B------:R-:W-:-:S03]  /*d170*/  IMAD.WIDE R190, R191, 0x2, R216 ;  /* 0x00000002bfbe7825 */ /* 0x000fc600078e02d8 */
[----:B------:R-:W2:Y:S01]  /*d180*/  LDL.LU R18, [R1+0x40] ;  /* 0x0000400001127983 */ /* 0x000ea20000300800 */
[----:B------:R-:W-:-:S03]  /*d190*/  IMAD.WIDE R184, R183, 0x2, R184 ;  /* 0x00000002b7b87825 */ /* 0x000fc600078e02b8 */
[----:B------:R1:W-:Y:S01]  /*d1a0*/  STL [R1+0xb68], R216 ;  /* 0x000b68d801007387 */ /* 0x0003e20000100800 */
[----:B0-----:R-:W-:Y:S01]  /*d1b0*/  IMAD.WIDE R194, R183, 0x2, R216 ;  /* 0x00000002b7c27825 */ /* 0x001fe200078e02d8 */
[----:B------:R-:W0:Y:S03]  /*d1c0*/  S2R R3, SR_TID.X ;  /* 0x0000000000037919 */ /* 0x000e260000002100 */
[C---:B------:R-:W-:Y:S01]  /*d1d0*/  IMAD.WIDE R188, R2.reuse, 0x2, R188 ;  /* 0x0000000202bc7825 */ /* 0x040fe200078e02bc */
[----:B------:R-:W2:Y:S04]  /*d1e0*/  LDG.E.U16 R192, desc[UR4][R192.64] ;  /* 0x00000004c0c07981 */ /* 0x000ea8000c1e1500 */
[----:B-1----:R-:W2:Y:S01]  /*d1f0*/  LDL.LU R216, [R1+0x8] ;  /* 0x0000080001d87983 */ /* 0x002ea20000300800 */
[----:B------:R-:W-:-:S03]  /*d200*/  IMAD.WIDE R186, R2, 0x2, R186 ;  /* 0x0000000202ba7825 */ /* 0x000fc600078e02ba */
[----:B------:R1:W-:Y:S01]  /*d210*/  STL [R1+0xb64], R217 ;  /* 0x000b64d901007387 */ /* 0x0003e20000100800 */
[----:B------:R-:W-:-:S03]  /*d220*/  IMAD.WIDE R190, R2, 0x2, R190 ;  /* 0x0000000202be7825 */ /* 0x000fc600078e02be */
[----:B------:R-:W2:Y:S01]  /*d230*/  LDG.E.U16 R188, desc[UR4][R188.64] ;  /* 0x00000004bcbc7981 */ /* 0x000ea2000c1e1500 */
[----:B------:R-:W-:-:S03]  /*d240*/  IMAD.WIDE R184, R2, 0x2, R184 ;  /* 0x0000000202b87825 */ /* 0x000fc600078e02b8 */
[----:B------:R-:W2:Y:S01]  /*d250*/  LDG.E.U16 R186, desc[UR4][R186.64] ;  /* 0x00000004baba7981 */ /* 0x000ea2000c1e1500 */
[----:B------:R-:W-:-:S03]  /*d260*/  IMAD.WIDE R194, R2, 0x2, R194 ;  /* 0x0000000202c27825 */ /* 0x000fc600078e02c2 */
[----:B-1----:R-:W2:Y:S04]  /*d270*/  LDL.LU R217, [R1+0x1c] ;  /* 0x00001c0001d97983 */ /* 0x002ea80000300800 */
[----:B------:R1:W-:Y:S04]  /*d280*/  STL [R1+0xb6c], R2 ;  /* 0x000b6c0201007387 */ /* 0x0003e80000100800 */
[----:B------:R-:W2:Y:S04]  /*d290*/  LDG.E.U16 R190, desc[UR4][R190.64] ;  /* 0x00000004bebe7981 */ /* 0x000ea8000c1e1500 */
[----:B------:R0:W2:Y:S04]  /*d2a0*/  LDG.E.U16 R184, desc[UR4][R184.64] ;  /* 0x00000004b8b87981 */ /* 0x0000a8000c1e1500 */
[----:B-1----:R-:W2:Y:S04]  /*d2b0*/  LDL.LU R2, [R1+0x60] ;  /* 0x0000600001027983 */ /* 0x002ea80000300800 */
[----:B------:R-:W2:Y:S01]  /*d2c0*/  LDG.E.U16 R194, desc[UR4][R194.64] ;  /* 0x00000004c2c27981 */ /* 0x000ea2000c1e1500 */
[----:B0-----:R-:W-:-:S02]  /*d2d0*/  LOP3.LUT R183, R3, 0x3f, RZ, 0xc0, !PT ;  /* 0x0000003f03b77812 */ /* 0x001fc400078ec0ff */
[----:B------:R-:W-:Y:S02]  /*d2e0*/  LOP3.LUT R185, R3, 0xc0, RZ, 0xc0, !PT ;  /* 0x000000c003b97812 */ /* 0x000fe400078ec0ff */
[----:B------:R-:W-:-:S05]  /*d2f0*/  SHF.L.U32 R3, R183, 0x1, RZ ;  /* 0x00000001b7037819 */ /* 0x000fca00000006ff */
[----:B------:R-:W-:Y:S02]  /*d300*/  IMAD R183, R185, 0x100, R3 ;  /* 0x00000100b9b77824 */ /* 0x000fe400078e0203 */
[----:B------:R-:W2:Y:S03]  /*d310*/  LDL.LU R3, [R1+0x3c] ;  /* 0x00003c0001037983 */ /* 0x000ea60000300800 */
[----:B------:R-:W-:Y:S01]  /*d320*/  IADD3 R185, R0, R183, RZ ;  /* 0x000000b700b97210 */ /* 0x000fe20007ffe0ff */
[----:B------:R-:W-:Y:S06]  /*d330*/  BAR.SYNC.DEFER_BLOCKING 0x0 ;  /* 0x0000000000007b1d */ /* 0x000fec0000010000 */
[----:B---3--:R0:W-:Y:S04]  /*d340*/  STS.U16 [R185], R247 ;  /* 0x000000f7b9007388 */ /* 0x0081e80000000400 */
[----:B----4-:R-:W-:Y:S04]  /*d350*/  STS.U16 [R185+0x400], R248 ;  /* 0x000400f8b9007388 */ /* 0x010fe80000000400 */
[----:B0-----:R-:W3:Y:S04]  /*d360*/  LDL.LU R247, [R1+0xc48] ;  /* 0x000c480001f77983 */ /* 0x001ee80000300800 */
[----:B--2---:R-:W-:Y:S04]  /*d370*/  STS.U16 [R185+0x10400], R5 ;  /* 0x01040005b9007388 */ /* 0x004fe80000000400 */
[----:B------:R-:W-:Y:S04]  /*d380*/  STS.U16 [R185+0x10800], R10 ;  /* 0x0108000ab9007388 */ /* 0x000fe80000000400 */
[----:B------:R-:W-:Y:S04]  /*d390*/  STS.U16 [R185+0x10c00], R249 ;  /* 0x010c00f9b9007388 */ /* 0x000fe80000000400 */
[----:B------:R-:W-:Y:S04]  /*d3a0*/  STS.U16 [R185+0x11000], R250 ;  /* 0x011000fab9007388 */ /* 0x000fe80000000400 */
[----:B------:R-:W-:Y:S04]  /*d3b0*/  STS.U16 [R185+0x11400], R251 ;  /* 0x011400fbb9007388 */ /* 0x000fe80000000400 */
[----:B------:R-:W-:Y:S04]  /*d3c0*/  STS.U16 [R185+0x11800], R4 ;  /* 0x01180004b9007388 */ /* 0x000fe80000000400 */
[----:B------:R-:W-:Y:S04]  /*d3d0*/  STS.U16 [R185+0xc00], R216 ;  /* 0x000c00d8b9007388 */ /* 0x000fe80000000400 */
[----:B------:R-:W-:Y:S04]  /*d3e0*/  STS.U16 [R185+0x800], R217 ;  /* 0x000800d9b9007388 */ /* 0x000fe80000000400 */
[----:B------:R0:W-:Y:S04]  /*d3f0*/  STS.U16 [R185+0x10000], R2 ;  /* 0x01000002b9007388 */ /* 0x0001e80000000400 */
[----:B0-----:R-:W2:Y:S04]  /*d400*/  LDL.LU R2, [R1+0x38] ;  /* 0x0000380001027983 */ /* 0x001ea80000300800 */
[----:B------:R-:W4:Y:S04]  /*d410*/  LDL.LU R248, [R1+0xc44] ;  /* 0x000c440001f87983 */ /* 0x000f280000300800 */
[----:B------:R-:W3:Y:S04]  /*d420*/  LDL.LU R5, [R1+0x34] ;  /* 0x0000340001057983 */ /* 0x000ee80000300800 */
[----:B------:R-:W3:Y:S04]  /*d430*/  LDL.LU R10, [R1+0x30] ;  /* 0x00003000010a7983 */ /* 0x000ee80000300800 */
[----:B------:R-:W3:Y:S04]  /*d440*/  LDL.LU R249, [R1+0x68] ;  /* 0x0000680001f97983 */ /* 0x000ee80000300800 */
[----:B------:R-:W3:Y:S04]  /*d450*/  LDL.LU R250, [R1+0x64] ;  /* 0x0000640001fa7983 */ /* 0x000ee80000300800 */
[----:B------:R-:W3:Y:S04]  /*d460*/  LDL.LU R217, [R1+0xac] ;  /* 0x0000ac0001d97983 */ /* 0x000ee80000300800 */
[----:B------:R-:W3:Y:S04]  /*d470*/  LDL.LU R251, [R1+0x94] ;  /* 0x0000940001fb7983 */ /* 0x000ee80000300800 */
[----:B------:R-:W3:Y:S04]  /*d480*/  LDL.LU R4, [R1+0x128] ;  /* 0x0001280001047983 */ /* 0x000ee80000300800 */
[----:B------:R-:W3:Y:S04]  /*d490*/  LDL.LU R216, [R1+0x78] ;  /* 0x0000780001d87983 */ /* 0x000ee80000300800 */
[----:B------:R0:W-:Y:S04]  /*d4a0*/  STS.U16 [R185+0x11c00], R18 ;  /* 0x011c0012b9007388 */ /* 0x0001e80000000400 */
[----:B------:R1:W-:Y:S04]  /*d4b0*/  STS.U16 [R185+0x1c00], R224 ;  /* 0x001c00e0b9007388 */ /* 0x0003e80000000400 */
[----:B------:R1:W-:Y:S04]  /*d4c0*/  STS.U16 [R185+0x1800], R231 ;  /* 0x001800e7b9007388 */ /* 0x0003e80000000400 */
[----:B0-----:R-:W3:Y:S04]  /*d4d0*/  LDL.LU R18, [R1+0x124] ;  /* 0x0001240001127983 */ /* 0x001ee80000300800 */
[----:B-1----:R-:W3:Y:S04]  /*d4e0*/  LDL.LU R224, [R1+0x18] ;  /* 0x0000180001e07983 */ /* 0x002ee80000300800 */
[----:B------:R0:W-:Y:S04]  /*d4f0*/  STS.U16 [R185+0x1400], R240 ;  /* 0x001400f0b9007388 */ /* 0x0001e80000000400 */
[----:B------:R-:W3:Y:S04]  /*d500*/  LDL.LU R231, [R1+0x10c] ;  /* 0x00010c0001e77983 */ /* 0x000ee80000300800 */
[----:B------:R1:W-:Y:S04]  /*d510*/  STS.U16 [R185+0x12000], R3 ;  /* 0x01200003b9007388 */ /* 0x0003e80000000400 */
[----:B0-----:R-:W3:Y:S04]  /*d520*/  LDL.LU R240, [R1+0x4] ;  /* 0x0000040001f07983 */ /* 0x001ee80000300800 */
[----:B------:R0:W-:Y:S04]  /*d530*/  STS.U16 [R185+0x3000], R180 ;  /* 0x003000b4b9007388 */ /* 0x0001e80000000400 */
[----:B-1----:R-:W3:Y:S01]  /*d540*/  LDL.LU R3, [R1+0xf0] ;  /* 0x0000f00001037983 */ /* 0x002ee20000300800 */
[----:B0-----:R-:W-:-:S03]  /*d550*/  LOP3.LUT R180, R183, 0x10, RZ, 0x3c, !PT ;  /* 0x00000010b7b47812 */ /* 0x001fc600078e3cff */
[----:B------:R-:W-:Y:S02]  /*d560*/  STS.U16 [R185+0x2000], R210 ;  /* 0x002000d2b9007388 */ /* 0x000fe40000000400 */
[----:B------:R-:W-:Y:S02]  /*d570*/  IMAD.IADD R180, R0, 0x1, R180 ;  /* 0x0000000100b47824 */ /* 0x000fe400078e02b4 */
[----:B------:R-:W-:Y:S04]  /*d580*/  STS.U16 [R185+0x2400], R196 ;  /* 0x002400c4b9007388 */ /* 0x000fe80000000400 */
[----:B------:R-:W-:Y:S04]  /*d590*/  STS.U16 [R185+0x2800], R182 ;  /* 0x002800b6b9007388 */ /* 0x000fe80000000400 */
[----:B------:R-:W-:Y:S04]  /*d5a0*/  STS.U16 [R185+0x2c00], R181 ;  /* 0x002c00b5b9007388 */ /* 0x000fe80000000400 */
[----:B------:R-:W-:Y:S04]  /*d5b0*/  STS.U16 [R185+0x3400], R179 ;  /* 0x003400b3b9007388 */ /* 0x000fe80000000400 */
[----:B------:R-:W-:Y:S04]  /*d5c0*/  STS.U16 [R185+0x3800], R171 ;  /* 0x003800abb9007388 */ /* 0x000fe80000000400 */
[----:B------:R-:W-:Y:S04]  /*d5d0*/  STS.U16 [R185+0x3c00], R178 ;  /* 0x003c00b2b9007388 */ /* 0x000fe80000000400 */
[----:B--2---:R-:W-:Y:S04]  /*d5e0*/  STS.U16 [R185+0x12400], R2 ;  /* 0x01240002b9007388 */ /* 0x004fe80000000400 */
[----:B----4-:R0:W-:Y:S04]  /*d5f0*/  STS.U16 [R185+0x1000], R248 ;  /* 0x001000f8b9007388 */ /* 0x0101e80000000400 */
[----:B---3--:R1:W-:Y:S04]  /*d600*/  STS.U16 [R185+0x12800], R5 ;  /* 0x01280005b9007388 */ /* 0x0083e80000000400 */
[----:B0-----:R-:W2:Y:S04]  /*d610*/  LDL.LU R248, [R1+0xd8] ;  /* 0x0000d80001f87983 */ /* 0x001ea80000300800 */
[----:B------:R-:W3:Y:S04]  /*d620*/  LDL.LU R2, [R1+0xd4] ;  /* 0x0000d40001027983 */ /* 0x000ee80000300800 */
[----:B-1----:R-:W4:Y:S04]  /*d630*/  LDL.LU R5, [R1+0xc4] ;  /* 0x0000c40001057983 */ /* 0x002f280000300800 */
[----:B------:R0:W-:Y:S04]  /*d640*/  STS.U16 [R185+0x12c00], R10 ;  /* 0x012c000ab9007388 */ /* 0x0001e80000000400 */
[----:B------:R1:W-:Y:S04]  /*d650*/  STS.U16 [R185+0x13000], R249 ;  /* 0x013000f9b9007388 */ /* 0x0003e80000000400 */
[----:B------:R1:W-:Y:S04]  /*d660*/  STS.U16 [R185+0x13400], R250 ;  /* 0x013400fab9007388 */ /* 0x0003e80000000400 */
[----:B0-----:R-:W4:Y:S04]  /*d670*/  LDL.LU R10, [R1+0xc0] ;  /* 0x0000c000010a7983 */ /* 0x001f280000300800 */
[----:B-1----:R-:W4:Y:S04]  /*d680*/  LDL.LU R249, [R1+0xc40] ;  /* 0x000c400001f97983 */ /* 0x002f280000300800 */
[----:B------:R-:W4:Y:S04]  /*d690*/  LDL.LU R250, [R1+0xc3c] ;  /* 0x000c3c0001fa7983 */ /* 0x000f280000300800 */
        /* <DEDUP_REMOVED lines=8> */
[----:B0-----:R-:W4:Y:S04]  /*d720*/  LDL.LU R4, [R1+0xc30] ;  /* 0x000c300001047983 */ /* 0x001f280000300800 */
        /* <DEDUP_REMOVED lines=10> */
[----:B------:R0:W-:Y:S04]  /*d7d0*/  STS.U16 [R180+0xc80], R240 ;  /* 0x000c80f0b4007388 */ /* 0x0001e80000000400 */
[----:B-1----:R-:W4:Y:S04]  /*d7e0*/  LDL.LU R231, [R1+0xdc] ;  /* 0x0000dc0001e77983 */ /* 0x002f280000300800 */
[----:B0-----:R-:W4:Y:S04]  /*d7f0*/  LDL.LU R240, [R1+0xc8] ;  /* 0x0000c80001f07983 */ /* 0x001f280000300800 */
[----:B------:R-:W-:Y:S04]  /*d800*/  STS.U16 [R180+0x1c80], R223 ;  /* 0x001c80dfb4007388 */ /* 0x000fe80000000400 */
[----:B------:R-:W-:Y:S04]  /*d810*/  STS.U16 [R180+0x1880], R230 ;  /* 0x001880e6b4007388 */ /* 0x000fe80000000400 */
[----:B------:R-:W-:Y:S04]  /*d820*/  STS.U16 [R180+0x1480], R239 ;  /* 0x001480efb4007388 */ /* 0x000fe80000000400 */
[----:B--2---:R-:W-:Y:S04]  /*d830*/  STS.U16 [R180+0x11080], R248 ;  /* 0x011080f8b4007388 */ /* 0x004fe80000000400 */
[----:B---3--:R-:W-:Y:S04]  /*d840*/  STS.U16 [R180+0x11480], R2 ;  /* 0x01148002b4007388 */ /* 0x008fe80000000400 */
[----:B----4-:R0:W-:Y:S04]  /*d850*/  STS.U16 [R180+0x11880], R5 ;  /* 0x01188005b4007388 */ /* 0x0101e80000000400 */
[----:B0-----:R-:W2:Y:S04]  /*d860*/  LDL.LU R5, [R1+0x90] ;  /* 0x0000900001057983 */ /* 0x001ea80000300800 */
[----:B------:R-:W3:Y:S04]  /*d870*/  LDL.LU R248, [R1+0x194] ;  /* 0x0001940001f87983 */ /* 0x000ee80000300800 */
[----:B------:R0:W-:Y:S04]  /*d880*/  STS.U16 [R180+0x11c80], R10 ;  /* 0x011c800ab4007388 */ /* 0x0001e80000000400 */
[----:B0-----:R-:W4:Y:S04]  /*d890*/  LDL.LU R10, [R1+0x74] ;  /* 0x00007400010a7983 */ /* 0x001f280000300800 */
[----:B------:R-:W4:Y:S04]  /*d8a0*/  LDL.LU R223, [R1+0x190] ;  /* 0x0001900001df7983 */ /* 0x000f280000300800 */
[----:B------:R-:W4:Y:S04]  /*d8b0*/  LDL.LU R2, [R1+0x14] ;  /* 0x0000140001027983 */ /* 0x000f280000300800 */
[----:B------:R0:W-:Y:S04]  /*d8c0*/  STS.U16 [R180+0x12080], R217 ;  /* 0x012080d9b4007388 */ /* 0x0001e80000000400 */
[----:B------:R-:W4:Y:S04]  /*d8d0*/  LDL.LU R230, [R1+0x18c] ;  /* 0x00018c0001e67983 */ /* 0x000f280000300800 */
[----:B0-----:R-:W4:Y:S04]  /*d8e0*/  LDL.LU R217, [R1+0x174] ;  /* 0x0001740001d97983 */ /* 0x001f280000300800 */
[----:B------:R-:W4:Y:S04]  /*d8f0*/  LDL.LU R239, [R1+0x160] ;  /* 0x0001600001ef7983 */ /* 0x000f280000300800 */
[----:B------:R0:W-:Y:S04]  /*d900*/  STS.U16 [R180+0x12880], R216 ;  /* 0x012880d8b4007388 */ /* 0x0001e80000000400 */
[----:B0-----:R-:W4:Y:S01]  /*d910*/  LDL.LU R216, [R1+0x15c] ;  /* 0x00015c0001d87983 */ /* 0x001f220000300800 */
[----:B------:R-:W-:-:S04]  /*d920*/  LOP3.LUT R171, R183, 0x20, RZ, 0x3c, !PT ;  /* 0x00000020b7ab7812 */ /* 0x000fc800078e3cff */
[----:B------:R-:W-:Y:S01]  /*d930*/  IADD3 R171, R0, R171, RZ ;  /* 0x000000ab00ab7210 */ /* 0x000fe20007ffe0ff */
[----:B------:R-:W-:Y:S04]  /*d940*/  STS.U16 [R180+0x2080], R209 ;  /* 0x002080d1b4007388 */ /* 0x000fe80000000400 */
[----:B------:R-:W-:Y:S04]  /*d950*/  STS.U16 [R180+0x12c80], R224 ;  /* 0x012c80e0b4007388 */ /* 0x000fe80000000400 */
[----:B------:R-:W-:Y:S04]  /*d960*/  STS.U16 [R180+0x13080], R3 ;  /* 0x01308003b4007388 */ /* 0x000fe80000000400 */
[----:B------:R-:W-:Y:S04]  /*d970*/  STS.U16 [R180+0x2480], R177 ;  /* 0x002480b1b4007388 */ /* 0x000fe80000000400 */
[----:B------:R-:W-:Y:S04]  /*d980*/  STS.U16 [R180+0x2880], R176 ;  /* 0x002880b0b4007388 */ /* 0x000fe80000000400 */
[----:B------:R0:W-:Y:S04]  /*d990*/  STS.U16 [R180+0x12480], R247 ;  /* 0x012480f7b4007388 */ /* 0x0001e80000000400 */
[----:B------:R-:W-:Y:S04]  /*d9a0*/  STS.U16 [R180+0x2c80], R175 ;  /* 0x002c80afb4007388 */ /* 0x000fe80000000400 */
[----:B0-----:R-:W4:Y:S04]  /*d9b0*/  LDL.LU R247, [R1+0x14c] ;  /* 0x00014c0001f77983 */ /* 0x001f280000300800 */
[----:B------:R-:W4:Y:S04]  /*d9c0*/  LDL.LU R224, [R1+0x148] ;  /* 0x0001480001e07983 */ /* 0x000f280000300800 */
[----:B------:R-:W4:Y:S04]  /*d9d0*/  LDL.LU R3, [R1+0xc28] ;  /* 0x000c280001037983 */ /* 0x000f280000300800 */
[----:B------:R0:W-:Y:S04]  /*d9e0*/  STS.U16 [R180+0x13480], R231 ;  /* 0x013480e7b4007388 */ /* 0x0001e80000000400 */
[----:B------:R-:W-:Y:S04]  /*d9f0*/  STS.U16 [R180+0x3080], R174 ;  /* 0x003080aeb4007388 */ /* 0x000fe80000000400 */
[----:B------:R-:W-:Y:S04]  /*da00*/  STS.U16 [R180+0x3480], R173 ;  /* 0x003480adb4007388 */ /* 0x000fe80000000400 */
[----:B0-----:R-:W4:Y:S04]  /*da10*/  LDL.LU R231, [R1+0x144] ;  /* 0x0001440001e77983 */ /* 0x001f280000300800 */
[----:B------:R-:W-:Y:S04]  /*da20*/  STS.U16 [R180+0x3880], R163 ;  /* 0x003880a3b4007388 */ /* 0x000fe80000000400 */
[----:B------:R0:W-:Y:S04]  /*da30*/  STS.U16 [R180+0x13880], R240 ;  /* 0x013880f0b4007388 */ /* 0x0001e80000000400 */
[----:B------:R-:W-:Y:S04]  /*da40*/  STS.U16 [R180+0x3c80], R172 ;  /* 0x003c80acb4007388 */ /* 0x000fe80000000400 */
[----:B------:R-:W-:Y:S04]  /*da50*/  STS.U16 [R180+0x13c80], R170 ;  /* 0x013c80aab4007388 */ /* 0x000fe80000000400 */
[----:B0-----:R-:W4:Y:S04]  /*da60*/  LDL.LU R240, [R1+0x140] ;  /* 0x0001400001f07983 */ /* 0x001f280000300800 */
[----:B------:R-:W-:Y:S04]  /*da70*/  STS.U16 [R171+0xd00], R18 ;  /* 0x000d0012ab007388 */ /* 0x000fe80000000400 */
[----:B--2---:R0:W-:Y:S04]  /*da80*/  STS.U16 [R171+0x100], R5 ;  /* 0x00010005ab007388 */ /* 0x0041e80000000400 */
[----:B---3--:R1:W-:Y:S04]  /*da90*/  STS.U16 [R171+0x10100], R248 ;  /* 0x010100f8ab007388 */ /* 0x0083e80000000400 */
[----:B0-----:R-:W2:Y:S04]  /*daa0*/  LDL.LU R5, [R1+0xc24] ;  /* 0x000c240001057983 */ /* 0x001ea80000300800 */
[----:B-1----:R-:W3:Y:S04]  /*dab0*/  LDL.LU R248, [R1+0x134] ;  /* 0x0001340001f87983 */ /* 0x002ee80000300800 */
[----:B----4-:R0:W-:Y:S04]  /*dac0*/  STS.U16 [R171+0x500], R10 ;  /* 0x0005000aab007388 */ /* 0x0101e80000000400 */
[----:B------:R1:W-:Y:S04]  /*dad0*/  STS.U16 [R171+0x900], R2 ;  /* 0x00090002ab007388 */ /* 0x0003e80000000400 */
[----:B0-----:R-:W4:Y:S04]  /*dae0*/  LDL.LU R10, [R1+0xc20] ;  /* 0x000c2000010a7983 */ /* 0x001f280000300800 */
[----:B-1----:R-:W2:Y:S04]  /*daf0*/  LDL.LU R2, [R1+0x12c] ;  /* 0x00012c0001027983 */ /* 0x002ea80000300800 */
[----:B------:R-:W4:Y:S04]  /*db00*/  LDL.LU R18, [R1+0xc1c] ;  /* 0x000c1c0001127983 */ /* 0x000f280000300800 */
[----:B------:R0:W-:Y:S04]  /*db10*/  STS.U16 [R171+0x10d00], R217 ;  /* 0x010d00d9ab007388 */ /* 0x0001e80000000400 */
[----:B------:R1:W-:Y:S04]  /*db20*/  STS.U16 [R171+0x11100], R239 ;  /* 0x011100efab007388 */ /* 0x0003e80000000400 */
[----:B0-----:R-:W4:Y:S04]  /*db30*/  LDL.LU R217, [R1+0x108] ;  /* 0x0001080001d97983 */ /* 0x001f280000300800 */
[----:B-1----:R-:W4:Y:S04]  /*db40*/  LDL.LU R239, [R1+0xe8] ;  /* 0x0000e80001ef7983 */ /* 0x002f280000300800 */
[----:B------:R0:W-:Y:S04]  /*db50*/  STS.U16 [R171+0x11500], R216 ;  /* 0x011500d8ab007388 */ /* 0x0001e80000000400 */
[----:B0-----:R-:W4:Y:S04]  /*db60*/  LDL.LU R216, [R1+0xa8] ;  /* 0x0000a80001d87983 */ /* 0x001f280000300800 */
[----:B------:R-:W-:Y:S04]  /*db70*/  STS.U16 [R171+0x1500], R237 ;  /* 0x001500edab007388 */ /* 0x000fe80000000400 */
[----:B------:R-:W-:Y:S04]  /*db80*/  STS.U16 [R171+0x1100], R246 ;  /* 0x001100f6ab007388 */ /* 0x000fe80000000400 */
[----:B------:R-:W-:Y:S04]  /*db90*/  STS.U16 [R171+0x10500], R223 ;  /* 0x010500dfab007388 */ /* 0x000fe80000000400 */
[----:B------:R-:W-:Y:S04]  /*dba0*/  STS.U16 [R171+0x10900], R230 ;  /* 0x010900e6ab007388 */ /* 0x000fe80000000400 */
[----:B------:R0:W-:Y:S04]  /*dbb0*/  STS.U16 [R171+0x11900], R247 ;  /* 0x011900f7ab007388 */ /* 0x0001e80000000400 */
[----:B------:R1:W-:Y:S04]  /*dbc0*/  STS.U16 [R171+0x11d00], R224 ;  /* 0x011d00e0ab007388 */ /* 0x0003e80000000400 */
[----:B0-----:R-:W4:Y:S04]  /*dbd0*/  LDL.LU R247, [R1+0x8c] ;  /* 0x00008c0001f77983 */ /* 0x001f280000300800 */
[----:B------:R-:W4:Y:S04]  /*dbe0*/  LDL.LU R237, [R1+0x1d8] ;  /* 0x0001d80001ed7983 */ /* 0x000f280000300800 */
[----:B-1----:R-:W4:Y:S04]  /*dbf0*/  LDL.LU R224, [R1+0x70] ;  /* 0x0000700001e07983 */ /* 0x002f280000300800 */
[----:B------:R-:W4:Y:S04]  /*dc00*/  LDL.LU R246, [R1+0x1d4] ;  /* 0x0001d40001f67983 */ /* 0x000f280000300800 */
[----:B------:R0:W-:Y:S04]  /*dc10*/  STS.U16 [R171+0x12100], R231 ;  /* 0x012100e7ab007388 */ /* 0x0001e80000000400 */
[----:B------:R-:W4:Y:S04]  /*dc20*/  LDL.LU R223, [R1+0x10] ;  /* 0x0000100001df7983 */ /* 0x000f280000300800 */
[----:B0-----:R-:W4:Y:S04]  /*dc30*/  LDL.LU R231, [R1+0x1d0] ;  /* 0x0001d00001e77983 */ /* 0x001f280000300800 */
[----:B------:R0:W-:Y:S04]  /*dc40*/  STS.U16 [R171+0x12500], R240 ;  /* 0x012500f0ab007388 */ /* 0x0001e80000000400 */
[----:B0-----:R-:W4:Y:S04]  /*dc50*/  LDL.LU R240, [R1+0x1cc] ;  /* 0x0001cc0001f07983 */ /* 0x001f280000300800 */
[----:B------:R-:W4:Y:S04]  /*dc60*/  LDL.LU R230, [R1+0x1c8] ;  /* 0x0001c80001e67983 */ /* 0x000f280000300800 */
[----:B---3--:R0:W-:Y:S04]  /*dc70*/  STS.U16 [R171+0x12900], R248 ;  /* 0x012900f8ab007388 */ /* 0x0081e80000000400 */
[----:B0-----:R-:W3:Y:S04]  /*dc80*/  LDL.LU R248, [R1+0x1c4] ;  /* 0x0001c40001f87983 */ /* 0x001ee80000300800 */
[----:B--2---:R0:W-:Y:S04]  /*dc90*/  STS.U16 [R171+0x12d00], R2 ;  /* 0x012d0002ab007388 */ /* 0x0041e80000000400 */
[----:B0-----:R-:W2:Y:S04]  /*dca0*/  LDL.LU R2, [R1+0x1bc] ;  /* 0x0001bc0001027983 */ /* 0x001ea80000300800 */
[----:B----4-:R0:W-:Y:S04]  /*dcb0*/  STS.U16 [R171+0x13100], R217 ;  /* 0x013100d9ab007388 */ /* 0x0101e80000000400 */
[----:B------:R1:W-:Y:S04]  /*dcc0*/  STS.U16 [R171+0x13500], R239 ;  /* 0x013500efab007388 */ /* 0x0003e80000000400 */
[----:B0-----:R-:W4:Y:S04]  /*dcd0*/  LDL.LU R217, [R1+0x1a8] ;  /* 0x0001a80001d97983 */ /* 0x001f280000300800 */
[----:B-1----:R-:W4:Y:S04]  /*dce0*/  LDL.LU R239, [R1+0x188] ;  /* 0x0001880001ef7983 */ /* 0x002f280000300800 */
[----:B------:R0:W-:Y:S04]  /*dcf0*/  STS.U16 [R171+0x13900], R216 ;  /* 0x013900d8ab007388 */ /* 0x0001e80000000400 */
[----:B0-----:R-:W4:Y:S01]  /*dd00*/  LDL.LU R216, [R1+0x170] ;  /* 0x0001700001d87983 */ /* 0x001f220000300800 */
[----:B------:R-:W-:-:S05]  /*dd10*/  LOP3.LUT R163, R183, 0x30, RZ, 0x3c, !PT ;  /* 0x00000030b7a37812 */ /* 0x000fca00078e3cff */
[----:B------:R-:W-:Y:S01]  /*dd20*/  IMAD.IADD R163, R0, 0x1, R163 ;  /* 0x0000000100a37824 */ /* 0x000fe200078e02a3 */
        /* <DEDUP_REMOVED lines=12> */
[----:B------:R1:W-:Y:S04]  /*ddf0*/  STS.U16 [R163+0x580], R224 ;  /* 0x000580e0a3007388 */ /* 0x0003e80000000400 */
[----:B------:R1:W-:Y:S04]  /*de00*/  STS.U16 [R163+0xd80], R4 ;  /* 0x000d8004a3007388 */ /* 0x0003e80000000400 */
[----:B0-----:R-:W4:Y:S04]  /*de10*/  LDL.LU R247, [R1+0x154] ;  /* 0x0001540001f77983 */ /* 0x001f280000300800 */
[----:B-1----:R-:W4:Y:S04]  /*de20*/  LDL.LU R224, [R1+0x120] ;  /* 0x0001200001e07983 */ /* 0x002f280000300800 */
[----:B------:R0:W-:Y:S04]  /*de30*/  STS.U16 [R163+0x10980], R231 ;  /* 0x010980e7a3007388 */ /* 0x0001e80000000400 */
[----:B------:R-:W4:Y:S04]  /*de40*/  LDL.LU R4, [R1+0xc18] ;  /* 0x000c180001047983 */ /* 0x000f280000300800 */
[----:B------:R1:W-:Y:S04]  /*de50*/  STS.U16 [R163+0x10d80], R240 ;  /* 0x010d80f0a3007388 */ /* 0x0003e80000000400 */
[----:B0-----:R-:W4:Y:S04]  /*de60*/  LDL.LU R231, [R1+0x104] ;  /* 0x0001040001e77983 */ /* 0x001f280000300800 */
[----:B------:R-:W-:Y:S04]  /*de70*/  STS.U16 [R163+0x10580], R246 ;  /* 0x010580f6a3007388 */ /* 0x000fe80000000400 */
[----:B-1----:R-:W4:Y:S04]  /*de80*/  LDL.LU R240, [R1+0xe4] ;  /* 0x0000e40001f07983 */ /* 0x002f280000300800 */
[----:B------:R-:W-:Y:S04]  /*de90*/  STS.U16 [R163+0x980], R223 ;  /* 0x000980dfa3007388 */ /* 0x000fe80000000400 */
[----:B---3--:R0:W-:Y:S04]  /*dea0*/  STS.U16 [R163+0x11580], R248 ;  /* 0x011580f8a3007388 */ /* 0x0081e80000000400 */
[----:B0-----:R-:W3:Y:S04]  /*deb0*/  LDL.LU R248, [R1+0xa4] ;  /* 0x0000a40001f87983 */ /* 0x001ee80000300800 */
[----:B--2---:R0:W-:Y:S04]  /*dec0*/  STS.U16 [R163+0x11980], R2 ;  /* 0x01198002a3007388 */ /* 0x0041e80000000400 */
[----:B0-----:R-:W2:Y:S04]  /*ded0*/  LDL.LU R2, [R1+0x88] ;  /* 0x0000880001027983 */ /* 0x001ea80000300800 */
[----:B------:R-:W2:Y:S04]  /*dee0*/  LDL.LU R246, [R1+0x234] ;  /* 0x0002340001f67983 */ /* 0x000ea80000300800 */
[----:B----4-:R0:W-:Y:S04]  /*def0*/  STS.U16 [R163+0x11d80], R217 ;  /* 0x011d80d9a3007388 */ /* 0x0101e80000000400 */
[----:B------:R-:W4:Y:S04]  /*df00*/  LDL.LU R223, [R1+0x6c] ;  /* 0x00006c0001df7983 */ /* 0x000f280000300800 */
[----:B------:R1:W-:Y:S04]  /*df10*/  STS.U16 [R163+0x12180], R239 ;  /* 0x012180efa3007388 */ /* 0x0003e80000000400 */
[----:B0-----:R-:W4:Y:S04]  /*df20*/  LDL.LU R217, [R1+0x224] ;  /* 0x0002240001d97983 */ /* 0x001f280000300800 */
[----:B-1----:R-:W4:Y:S04]  /*df30*/  LDL.LU R239, [R1+0x214] ;  /* 0x0002140001ef7983 */ /* 0x002f280000300800 */
[----:B------:R0:W-:Y:S04]  /*df40*/  STS.U16 [R163+0x12580], R216 ;  /* 0x012580d8a3007388 */ /* 0x0001e80000000400 */
[----:B0-----:R-:W4:Y:S01]  /*df50*/  LDL.LU R216, [R1+0x204] ;  /* 0x0002040001d87983 */ /* 0x001f220000300800 */
[----:B------:R-:W-:-:S03]  /*df60*/  LOP3.LUT R155, R183, 0x40, RZ, 0x3c, !PT ;  /* 0x00000040b79b7812 */ /* 0x000fc600078e3cff */
[----:B------:R-:W-:Y:S01]  /*df70*/  STS.U16 [R163+0x11180], R230 ;  /* 0x011180e6a3007388 */ /* 0x000fe20000000400 */
[----:B------:R-:W-:-:S03]  /*df80*/  IADD3 R155, R0, R155, RZ ;  /* 0x0000009b009b7210 */ /* 0x000fc60007ffe0ff */
        /* <DEDUP_REMOVED lines=15> */
[----:B------:R0:W-:Y:S04]  /*e080*/  STS.U16 [R163+0x13180], R231 ;  /* 0x013180e7a3007388 */ /* 0x0001e80000000400 */
[----:B------:R-:W-:Y:S04]  /*e090*/  STS.U16 [R163+0x3580], R157 ;  /* 0x0035809da3007388 */ /* 0x000fe80000000400 */
[----:B------:R1:W-:Y:S04]  /*e0a0*/  STS.U16 [R163+0x13580], R240 ;  /* 0x013580f0a3007388 */ /* 0x0003e80000000400 */
[----:B0-----:R-:W4:Y:S04]  /*e0b0*/  LDL.LU R231, [R1+0x1a4] ;  /* 0x0001a40001e77983 */ /* 0x001f280000300800 */
[----:B------:R-:W-:Y:S04]  /*e0c0*/  STS.U16 [R163+0x3980], R19 ;  /* 0x00398013a3007388 */ /* 0x000fe80000000400 */
[----:B-1----:R-:W4:Y:S04]  /*e0d0*/  LDL.LU R240, [R1+0x184] ;  /* 0x0001840001f07983 */ /* 0x002f280000300800 */
[----:B------:R-:W-:Y:S04]  /*e0e0*/  STS.U16 [R163+0x3d80], R156 ;  /* 0x003d809ca3007388 */ /* 0x000fe80000000400 */
[----:B------:R-:W-:Y:S04]  /*e0f0*/  STS.U16 [R163+0x13d80], R154 ;  /* 0x013d809aa3007388 */ /* 0x000fe80000000400 */
[----:B---3--:R0:W-:Y:S04]  /*e100*/  STS.U16 [R163+0x13980], R248 ;  /* 0x013980f8a3007388 */ /* 0x0081e80000000400 */
[----:B------:R-:W-:Y:S04]  /*e110*/  STS.U16 [R155+0xa00], R18 ;  /* 0x000a00129b007388 */ /* 0x000fe80000000400 */
[----:B0-----:R-:W3:Y:S04]  /*e120*/  LDL.LU R248, [R1+0x16c] ;  /* 0x00016c0001f87983 */ /* 0x001ee80000300800 */
[----:B--2---:R0:W-:Y:S04]  /*e130*/  STS.U16 [R155+0x200], R2 ;  /* 0x000200029b007388 */ /* 0x0041e80000000400 */
[----:B0-----:R-:W2:Y:S04]  /*e140*/  LDL.LU R2, [R1+0x150] ;  /* 0x0001500001027983 */ /* 0x001ea80000300800 */
[----:B----4-:R0:W-:Y:S04]  /*e150*/  STS.U16 [R155+0x10600], R217 ;  /* 0x010600d99b007388 */ /* 0x0101e80000000400 */
[----:B------:R1:W-:Y:S04]  /*e160*/  STS.U16 [R155+0x10a00], R239 ;  /* 0x010a00ef9b007388 */ /* 0x0003e80000000400 */
[----:B0-----:R-:W4:Y:S04]  /*e170*/  LDL.LU R217, [R1+0x11c] ;  /* 0x00011c0001d97983 */ /* 0x001f280000300800 */
[----:B------:R-:W4:Y:S04]  /*e180*/  LDL.LU R18, [R1+0xc14] ;  /* 0x000c140001127983 */ /* 0x000f280000300800 */
[----:B-1----:R-:W4:Y:S04]  /*e190*/  LDL.LU R239, [R1+0x100] ;  /* 0x0001000001ef7983 */ /* 0x002f280000300800 */
[----:B------:R0:W-:Y:S04]  /*e1a0*/  STS.U16 [R155+0x10e00], R216 ;  /* 0x010e00d89b007388 */ /* 0x0001e80000000400 */
[----:B0-----:R-:W4:Y:S04]  /*e1b0*/  LDL.LU R216, [R1+0xe0] ;  /* 0x0000e00001d87983 */ /* 0x001f280000300800 */
        /* <DEDUP_REMOVED lines=8> */
[----:B------:R-:W4:Y:S04]  /*e240*/  LDL.LU R223, [R1+0x58] ;  /* 0x0000580001df7983 */ /* 0x000f280000300800 */
[----:B------:R1:W-:Y:S04]  /*e250*/  STS.U16 [R155+0x12200], R240 ;  /* 0x012200f09b007388 */ /* 0x0003e80000000400 */
[----:B0-----:R-:W4:Y:S04]  /*e260*/  LDL.LU R231, [R1+0x220] ;  /* 0x0002200001e77983 */ /* 0x001f280000300800 */
[----:B------:R-:W-:Y:S04]  /*e270*/  STS.U16 [R155+0x11600], R230 ;  /* 0x011600e69b007388 */ /* 0x000fe80000000400 */
[----:B-1----:R-:W4:Y:S04]  /*e280*/  LDL.LU R240, [R1+0x210] ;  /* 0x0002100001f07983 */ /* 0x002f280000300800 */
[----:B---3--:R0:W-:Y:S04]  /*e290*/  STS.U16 [R155+0x12600], R248 ;  /* 0x012600f89b007388 */ /* 0x0081e80000000400 */
[----:B0-----:R-:W3:Y:S04]  /*e2a0*/  LDL.LU R248, [R1+0x200] ;  /* 0x0002000001f87983 */ /* 0x001ee80000300800 */
[----:B------:R-:W3:Y:S04]  /*e2b0*/  LDL.LU R230, [R1+0x1f0] ;  /* 0x0001f00001e67983 */ /* 0x000ee80000300800 */
[----:B--2---:R0:W-:Y:S04]  /*e2c0*/  STS.U16 [R155+0x12a00], R2 ;  /* 0x012a00029b007388 */ /* 0x0041e80000000400 */
[----:B0-----:R-:W2:Y:S04]  /*e2d0*/  LDL.LU R2, [R1+0x1e0] ;  /* 0x0001e00001027983 */ /* 0x001ea80000300800 */
[----:B----4-:R0:W-:Y:S04]  /*e2e0*/  STS.U16 [R155+0x12e00], R217 ;  /* 0x012e00d99b007388 */ /* 0x0101e80000000400 */
[----:B0-----:R-:W4:Y:S04]  /*e2f0*/  LDL.LU R217, [R1+0x1b4] ;  /* 0x0001b40001d97983 */ /* 0x001f280000300800 */
[----:B------:R0:W-:Y:S04]  /*e300*/  STS.U16 [R155+0x13600], R216 ;  /* 0x013600d89b007388 */ /* 0x0001e80000000400 */
[----:B0-----:R-:W4:Y:S01]  /*e310*/  LDL.LU R216, [R1+0x1a0] ;  /* 0x0001a00001d87983 */ /* 0x001f220000300800 */
[----:B------:R-:W-:-:S05]  /*e320*/  LOP3.LUT R19, R183, 0x50, RZ, 0x3c, !PT ;  /* 0x00000050b7137812 */ /* 0x000fca00078e3cff */
[----:B------:R-:W-:Y:S01]  /*e330*/  IMAD.IADD R19, R0, 0x1, R19 ;  /* 0x0000000100137824 */ /* 0x000fe200078e0213 */
[----:B------:R0:W-:Y:S04]  /*e340*/  STS.U16 [R155+0x13200], R239 ;  /* 0x013200ef9b007388 */ /* 0x0001e80000000400 */
        /* <DEDUP_REMOVED lines=13> */
[----:B0-----:R-:W4:Y:S04]  /*e420*/  LDL.LU R239, [R1+0x180] ;  /* 0x0001800001ef7983 */ /* 0x001f280000300800 */
[----:B------:R-:W-:Y:S04]  /*e430*/  STS.U16 [R155+0x3e00], R20 ;  /* 0x003e00149b007388 */ /* 0x000fe80000000400 */
[----:B------:R-:W-:Y:S04]  /*e440*/  STS.U16 [R155+0x13e00], R18 ;  /* 0x013e00129b007388 */ /* 0x000fe80000000400 */
        /* <DEDUP_REMOVED lines=8> */
[----:B------:R-:W-:Y:S04]  /*e4d0*/  STS.U16 [R19+0x280], R246 ;  /* 0x000280f613007388 */ /* 0x000fe80000000400 */
[----:B0-----:R-:W4:Y:S04]  /*e4e0*/  LDL.LU R240, [R1+0xfc] ;  /* 0x0000fc0001f07983 */ /* 0x001f280000300800 */
[----:B------:R-:W-:Y:S04]  /*e4f0*/  STS.U16 [R19+0x680], R223 ;  /* 0x000680df13007388 */ /* 0x000fe80000000400 */
[----:B---3--:R0:W-:Y:S04]  /*e500*/  STS.U16 [R19+0x10e80], R248 ;  /* 0x010e80f813007388 */ /* 0x0081e80000000400 */
[----:B------:R-:W-:Y:S04]  /*e510*/  STS.U16 [R19+0x11280], R230 ;  /* 0x011280e613007388 */ /* 0x000fe80000000400 */
[----:B0-----:R-:W3:Y:S04]  /*e520*/  LDL.LU R248, [R1+0xd0] ;  /* 0x0000d00001f87983 */ /* 0x001ee80000300800 */
[----:B--2---:R0:W-:Y:S04]  /*e530*/  STS.U16 [R19+0x11680], R2 ;  /* 0x0116800213007388 */ /* 0x0041e80000000400 */
[----:B0-----:R-:W2:Y:S04]  /*e540*/  LDL.LU R2, [R1+0x9c] ;  /* 0x00009c0001027983 */ /* 0x001ea80000300800 */
[----:B------:R-:W2:Y:S04]  /*e550*/  LDL.LU R246, [R1+0x80] ;  /* 0x0000800001f67983 */ /* 0x000ea80000300800 */
[----:B------:R-:W2:Y:S04]  /*e560*/  LDL.LU R223, [R1+0x22c] ;  /* 0x00022c0001df7983 */ /* 0x000ea80000300800 */
[----:B----4-:R0:W-:Y:S04]  /*e570*/  STS.U16 [R19+0x11a80], R217 ;  /* 0x011a80d913007388 */ /* 0x0101e80000000400 */
        /* <DEDUP_REMOVED lines=20> */
[----:B------:R0:W-:Y:S04]  /*e6c0*/  STS.U16 [R19+0x12680], R247 ;  /* 0x012680f713007388 */ /* 0x0001e80000000400 */
[----:B------:R-:W-:Y:S04]  /*e6d0*/  STS.U16 [R19+0x3e80], R12 ;  /* 0x003e800c13007388 */ /* 0x000fe80000000400 */
[----:B0-----:R-:W4:Y:S04]  /*e6e0*/  LDL.LU R247, [R1+0x1ec] ;  /* 0x0001ec0001f77983 */ /* 0x001f280000300800 */
[----:B------:R0:W-:Y:S04]  /*e6f0*/  STS.U16 [R19+0x12a80], R224 ;  /* 0x012a80e013007388 */ /* 0x0001e80000000400 */
[----:B------:R1:W-:Y:S04]  /*e700*/  STS.U16 [R19+0x12e80], R231 ;  /* 0x012e80e713007388 */ /* 0x0003e80000000400 */
[----:B0-----:R-:W4:Y:S04]  /*e710*/  LDL.LU R224, [R1+0x1dc] ;  /* 0x0001dc0001e07983 */ /* 0x001f280000300800 */
[----:B-1----:R-:W4:Y:S04]  /*e720*/  LDL.LU R231, [R1+0x1b0] ;  /* 0x0001b00001e77983 */ /* 0x002f280000300800 */
[----:B------:R-:W-:Y:S04]  /*e730*/  STS.U16 [R19+0x13e80], R10 ;  /* 0x013e800a13007388 */ /* 0x000fe80000000400 */
[----:B------:R0:W-:Y:S04]  /*e740*/  STS.U16 [R19+0x13280], R240 ;  /* 0x013280f013007388 */ /* 0x0001e80000000400 */
[----:B0-----:R-:W4:Y:S04]  /*e750*/  LDL.LU R240, [R1+0x19c] ;  /* 0x00019c0001f07983 */ /* 0x001f280000300800 */
[----:B---3--:R0:W-:Y:S04]  /*e760*/  STS.U16 [R19+0x13680], R248 ;  /* 0x013680f813007388 */ /* 0x0081e80000000400 */
[----:B0-----:R-:W3:Y:S04]  /*e770*/  LDL.LU R248, [R1+0x17c] ;  /* 0x00017c0001f87983 */ /* 0x001ee80000300800 */
[----:B--2---:R0:W-:Y:S04]  /*e780*/  STS.U16 [R19+0x13a80], R2 ;  /* 0x013a800213007388 */ /* 0x0041e80000000400 */
[----:B------:R-:W-:Y:S04]  /*e790*/  STS.U16 [R11+0xb00], R5 ;  /* 0x000b00050b007388 */ /* 0x000fe80000000400 */
[----:B0-----:R-:W2:Y:S04]  /*e7a0*/  LDL.LU R2, [R1+0x164] ;  /* 0x0001640001027983 */ /* 0x001ea80000300800 */
[----:B----4-:R0:W-:Y:S04]  /*e7b0*/  STS.U16 [R11+0x700], R217 ;  /* 0x000700d90b007388 */ /* 0x0101e80000000400 */
[----:B0-----:R-:W4:Y:S04]  /*e7c0*/  LDL.LU R217, [R1+0x138] ;  /* 0x0001380001d97983 */ /* 0x001f280000300800 */
[----:B------:R-:W4:Y:S04]  /*e7d0*/  LDL.LU R5, [R1+0xc0c] ;  /* 0x000c0c0001057983 */ /* 0x000f280000300800 */
[----:B------:R0:W-:Y:S04]  /*e7e0*/  STS.U16 [R11+0x10b00], R216 ;  /* 0x010b00d80b007388 */ /* 0x0001e80000000400 */
[----:B0-----:R-:W4:Y:S04]  /*e7f0*/  LDL.LU R216, [R1+0x114] ;  /* 0x0001140001d87983 */ /* 0x001f280000300800 */
[----:B------:R-:W4:Y:S04]  /*e800*/  LDL.LU R245, [R1+0xf8] ;  /* 0x0000f80001f57983 */ /* 0x000f280000300800 */
[----:B------:R-:W4:Y:S04]  /*e810*/  LDL.LU R229, [R1+0xcc] ;  /* 0x0000cc0001e57983 */ /* 0x000f280000300800 */
[----:B------:R-:W4:Y:S01]  /*e820*/  LDL.LU R237, [R1+0x98] ;  /* 0x0000980001ed7983 */ /* 0x000f220000300800 */
[----:B------:R-:W-:-:S03]  /*e830*/  LOP3.LUT R183, R183, 0x70, RZ, 0x3c, !PT ;  /* 0x00000070b7b77812 */ /* 0x000fc600078e3cff */
[----:B------:R0:W-:Y:S04]  /*e840*/  STS.U16 [R11+0x300], R246 ;  /* 0x000300f60b007388 */ /* 0x0001e80000000400 */
[----:B------:R1:W-:Y:S04]  /*e850*/  STS.U16 [R11+0x10300], R223 ;  /* 0x010300df0b007388 */ /* 0x0003e80000000400 */
[----:B------:R1:W-:Y:S04]  /*e860*/  STS.U16 [R11+0x10700], R230 ;  /* 0x010700e60b007388 */ /* 0x0003e80000000400 */
[----:B0-----:R-:W4:Y:S04]  /*e870*/  LDL.LU R246, [R1+0x7c] ;  /* 0x00007c0001f67983 */ /* 0x001f280000300800 */
[----:B------:R-:W-:Y:S04]  /*e880*/  STS.U16 [R11+0xf00], R250 ;  /* 0x000f00fa0b007388 */ /* 0x000fe80000000400 */
[----:B-1----:R-:W4:Y:S04]  /*e890*/  LDL.LU R223, [R1+0x228] ;  /* 0x0002280001df7983 */ /* 0x002f280000300800 */
[----:B------:R-:W4:Y:S04]  /*e8a0*/  LDL.LU R230, [R1+0x218] ;  /* 0x0002180001e67983 */ /* 0x000f280000300800 */
[----:B------:R0:W-:Y:S04]  /*e8b0*/  STS.U16 [R11+0x10f00], R239 ;  /* 0x010f00ef0b007388 */ /* 0x0001e80000000400 */
[----:B------:R1:W-:Y:S04]  /*e8c0*/  STS.U16 [R11+0x2300], R9 ;  /* 0x002300090b007388 */ /* 0x0003e80000000400 */
[----:B0-----:R-:W4:Y:S04]  /*e8d0*/  LDL.LU R239, [R1+0x208] ;  /* 0x0002080001ef7983 */ /* 0x001f280000300800 */
[----:B------:R0:W-:Y:S01]  /*e8e0*/  STS.U16 [R11+0x11300], R247 ;  /* 0x011300f70b007388 */ /* 0x0001e20000000400 */
[----:B-1----:R-:W-:-:S03]  /*e8f0*/  IMAD.IADD R9, R0, 0x1, R183 ;  /* 0x0000000100097824 */ /* 0x002fc600078e02b7 */
        /* <DEDUP_REMOVED lines=8> */
[----:B------:R-:W-:Y:S04]  /*e980*/  STS.U16 [R11+0x1b00], R202 ;  /* 0x001b00ca0b007388 */ /* 0x000fe80000000400 */
[----:B0-----:R-:W4:Y:S04]  /*e990*/  LDL.LU R240, [R1+0x1ac] ;  /* 0x0001ac0001f07983 */ /* 0x001f280000300800 */
        /* <DEDUP_REMOVED lines=8> */
[----:B---3--:R0:W-:Y:S04]  /*ea20*/  STS.U16 [R11+0x12300], R248 ;  /* 0x012300f80b007388 */ /* 0x0081e80000000400 */
[----:B0-----:R-:W3:Y:S04]  /*ea30*/  LDL.LU R248, [R1+0x198] ;  /* 0x0001980001f87983 */ /* 0x001ee80000300800 */
[----:B--2---:R0:W-:Y:S04]  /*ea40*/  STS.U16 [R11+0x12700], R2 ;  /* 0x012700020b007388 */ /* 0x0041e80000000400 */
[----:B0-----:R-:W2:Y:S04]  /*ea50*/  LDL.LU R2, [R1+0x178] ;  /* 0x0001780001027983 */ /* 0x001ea80000300800 */
[----:B----4-:R0:W-:Y:S04]  /*ea60*/  STS.U16 [R11+0x12b00], R217 ;  /* 0x012b00d90b007388 */ /* 0x0101e80000000400 */
[----:B------:R-:W-:Y:S04]  /*ea70*/  STS.U16 [R11+0x13f00], R5 ;  /* 0x013f00050b007388 */ /* 0x000fe80000000400 */
[----:B0-----:R-:W4:Y:S04]  /*ea80*/  LDL.LU R217, [R1+0x158] ;  /* 0x0001580001d97983 */ /* 0x001f280000300800 */
[----:B------:R0:W-:Y:S04]  /*ea90*/  STS.U16 [R11+0x12f00], R216 ;  /* 0x012f00d80b007388 */ /* 0x0001e80000000400 */
[----:B------:R-:W-:Y:S04]  /*eaa0*/  STS.U16 [R11+0x13300], R245 ;  /* 0x013300f50b007388 */ /* 0x000fe80000000400 */
[----:B------:R-:W-:Y:S04]  /*eab0*/  STS.U16 [R11+0x13700], R229 ;  /* 0x013700e50b007388 */ /* 0x000fe80000000400 */
[----:B------:R-:W-:Y:S04]  /*eac0*/  STS.U16 [R11+0x13b00], R237 ;  /* 0x013b00ed0b007388 */ /* 0x000fe80000000400 */
[----:B0-----:R-:W4:Y:S04]  /*ead0*/  LDL.LU R216, [R1+0x130] ;  /* 0x0001300001d87983 */ /* 0x001f280000300800 */
[----:B------:R0:W-:Y:S04]  /*eae0*/  STS.U16 [R9+0x780], R4 ;  /* 0x0007800409007388 */ /* 0x0001e80000000400 */
[----:B------:R1:W-:Y:S04]  /*eaf0*/  STS.U16 [R9+0xb80], R3 ;  /* 0x000b800309007388 */ /* 0x0003e80000000400 */
[----:B0-----:R-:W4:Y:S04]  /*eb00*/  LDL.LU R4, [R1+0xc08] ;  /* 0x000c080001047983 */ /* 0x001f280000300800 */
[----:B-1----:R-:W4:Y:S04]  /*eb10*/  LDL.LU R3, [R1+0xc04] ;  /* 0x000c040001037983 */ /* 0x002f280000300800 */
        /* <DEDUP_REMOVED lines=18> */
[----:B------:R-:W-:Y:S01]  /*ec40*/  STS.U16 [R9+0x13780], R188 ;  /* 0x013780bc09007388 */ /* 0x000fe20000000400 */
[----:B------:R-:W-:Y:S01]  /*ec50*/  UMOV UR59, 0x40000040 ;  /* 0x40000040003b7882 */ /* 0x000fe20000000000 */
[----:B------:R-:W-:Y:S01]  /*ec60*/  MOV R218, UR5 ;  /* 0x0000000500da7c02 */ /* 0x000fe20008000f00 */
[----:B------:R-:W-:Y:S01]  /*ec70*/  UIADD3.64 UR6, UR10, 0x2, URZ ;  /* 0x000000020a067897 */ /* 0x000fe2000fffe03f */
[----:B------:R-:W-:Y:S01]  /*ec80*/  STS.U16 [R9+0x11b80], R240 ;  /* 0x011b80f009007388 */ /* 0x000fe20000000400 */
[----:B------:R-:W-:-:S03]  /*ec90*/  MOV R219, UR4 ;  /* 0x0000000400db7c02 */ /* 0x000fc60008000f00 */
[----:B------:R-:W-:Y:S04]  /*eca0*/  STS.U16 [R9+0x3b80], R186 ;  /* 0x003b80ba09007388 */ /* 0x000fe80000000400 */
[----:B------:R-:W-:Y:S04]  /*ecb0*/  STS.U16 [R9+0x13b80], R190 ;  /* 0x013b80be09007388 */ /* 0x000fe80000000400 */
[----:B------:R-:W-:Y:S04]  /*ecc0*/  STS.U16 [R9+0x3f80], R184 ;  /* 0x003f80b809007388 */ /* 0x000fe80000000400 */
[----:B------:R-:W-:Y:S04]  /*ecd0*/  STS.U16 [R9+0x13f80], R194 ;  /* 0x013f80c209007388 */ /* 0x000fe80000000400 */
[----:B---3--:R-:W-:Y:S04]  /*ece0*/  STS.U16 [R9+0x11f80], R248 ;  /* 0x011f80f809007388 */ /* 0x008fe80000000400 */
[----:B--2---:R1:W-:Y:S01]  /*ecf0*/  STS.U16 [R9+0x12380], R2 ;  /* 0x0123800209007388 */ /* 0x0043e20000000400 */
[----:B------:R-:W-:-:S02]  /*ed00*/  UIADD3.64 UR52, UR8, 0x100, URZ ;  /* 0x0000010008347897 */ /* 0x000fc4000fffe03f */
[----:B------:R-:W-:Y:S02]  /*ed10*/  UIADD3.64 UR54, UR10, 0x4, URZ ;  /* 0x000000040a367897 */ /* 0x000fe4000fffe03f */
[----:B------:R-:W-:Y:S02]  /*ed20*/  UIADD3.64 UR48, UR8, 0x180, URZ ;  /* 0x0000018008307897 */ /* 0x000fe4000fffe03f */
[----:B------:R-:W-:Y:S02]  /*ed30*/  UIADD3.64 UR50, UR10, 0x3fe, URZ ;  /* 0x000003fe0a327897 */ /* 0x000fe4000fffe03f */
[----:B------:R-:W-:Y:S01]  /*ed40*/  UIADD3.64 UR44, UR8, 0x200, URZ ;  /* 0x00000200082c7897 */ /* 0x000fe2000fffe03f */
[----:B----4-:R-:W-:Y:S04]  /*ed50*/  STS.U16 [R9+0x12780], R217 ;  /* 0x012780d909007388 */ /* 0x010fe80000000400 */
[----:B------:R-:W-:Y:S04]  /*ed60*/  STS.U16 [R9+0x12b80], R216 ;  /* 0x012b80d809007388 */ /* 0x000fe80000000400 */
[----:B------:R-:W-:Y:S04]  /*ed70*/  STS.U16 [R9+0x13380], R4 ;  /* 0x0133800409007388 */ /* 0x000fe80000000400 */
[----:B------:R2:W-:Y:S01]  /*ed80*/  STS.U16 [R9+0x12f80], R3 ;  /* 0x012f800309007388 */ /* 0x0005e20000000400 */
[----:B------:R-:W-:Y:S01]  /*ed90*/  UIADD3.64 UR46, UR10, 0x400, URZ ;  /* 0x000004000a2e7897 */ /* 0x000fe2000fffe03f */
[----:B------:R-:W-:Y:S01]  /*eda0*/  MOV R10, UR14 ;  /* 0x0000000e000a7c02 */ /* 0x000fe20008000f00 */
[----:B0-----:R-:W0:Y:S01]  /*edb0*/  LDC R238, c[0x0][0x238] ;  /* 0x00008e00ffee7b82 */ /* 0x001e220000000800 */
[----:B------:R3:W-:Y:S06]  /*edc0*/  MEMBAR.ALL.CTA ;  /* 0x0000000000007992 */ /* 0x0007ec0000008000 */
[----:B---3--:R-:W3:Y:S01]  /*edd0*/  FENCE.VIEW.ASYNC.S ;  /* 0x00000000000073c6 */ /* 0x008ee20000000000 */
[----:B-1----:R-:W-:-:S04]  /*ede0*/  SHF.R.U32.HI R2, RZ, 0x4, R0 ;  /* 0x00000004ff027819 */ /* 0x002fc80000011600 */
[----:B------:R-:W-:Y:S01]  /*edf0*/  SGXT.U32 R2, R2, 0xe ;  /* 0x0000000e0202781a */ /* 0x000fe20000000000 */
[----:B------:R-:W-:Y:S01]  /*ee00*/  UIADD3.64 UR4, UR8, 0x80, URZ ;  /* 0x0000008008047897 */ /* 0x000fe2000fffe03f */
[----:B--2---:R-:W2:Y:S01]  /*ee10*/  LDL.LU R3, [R1+0xc00] ;  /* 0x000c000001037983 */ /* 0x004ea20000300800 */
[----:B---3--:R-:W-:Y:S01]  /*ee20*/  BAR.SYNC.DEFER_BLOCKING 0x0 ;  /* 0x0000000000007b1d */ /* 0x008fe20000010000 */
[----:B------:R-:W-:-:S05]  /*ee30*/  R2UR UR58, R2 ;  /* 0x00000000023a72ca */ /* 0x000fca00000e0000 */
[----:B------:R-:W3:Y:S04]  /*ee40*/  LDL.LU R4, [R1+0xbfc] ;  /* 0x000bfc0001047983 */ /* 0x000ee80000300800 */
[----:B------:R-:W4:Y:S04]  /*ee50*/  LDL.LU R230, [R1+0x264] ;  /* 0x0002640001e67983 */ /* 0x000f280000300800 */
[----:B------:R-:W2:Y:S04]  /*ee60*/  LDL.LU R239, [R1+0x260] ;  /* 0x0002600001ef7983 */ /* 0x000ea80000300800 */
[----:B------:R-:W3:Y:S01]  /*ee70*/  LDL.LU R247, [R1+0x25c] ;  /* 0x00025c0001f77983 */ /* 0x000ee20000300800 */
[----:B------:R-:W-:-:S03]  /*ee80*/  WARPGROUP.ARRIVE ;  /* 0x00000000000079c5 */ /* 0x000fc60000000000 */
[----:B------:R-:W3:Y:S04]  /*ee90*/  LDL.LU R224, [R1+0x258] ;  /* 0x0002580001e07983 */ /* 0x000ee80000300800 */
[----:B------:R-:W3:Y:S01]  /*eea0*/  LDL.LU R231, [R1+0x254] ;  /* 0x0002540001e77983 */ /* 0x000ee20000300800 */
[----:B------:R-:W-:Y:S03]  /*eeb0*/  HGMMA.64x64x16.F32 R184, gdesc[UR56].tnspA, RZ, !UPT ;  /* 0x20e0000038b879f0 */ /* 0x000fe6000c7008ff */
[----:B------:R-:W3:Y:S04]  /*eec0*/  LDL.LU R240, [R1+0x250] ;  /* 0x0002500001f07983 */ /* 0x000ee80000300800 */
[----:B------:R-:W3:Y:S04]  /*eed0*/  LDL.LU R248, [R1+0x24c] ;  /* 0x00024c0001f87983 */ /* 0x000ee80000300800 */
[----:B------:R-:W3:Y:S04]  /*eee0*/  LDL.LU R2, [R1+0x248] ;  /* 0x0002480001027983 */ /* 0x000ee80000300800 */
[----:B------:R-:W3:Y:S04]  /*eef0*/  LDL.LU R217, [R1+0x244] ;  /* 0x0002440001d97983 */ /* 0x000ee80000300800 */
[----:B------:R-:W3:Y:S01]  /*ef00*/  LDL.LU R216, [R1+0x240] ;  /* 0x0002400001d87983 */ /* 0x000ee20000300800 */
[----:B------:R-:W-:Y:S04]  /*ef10*/  HGMMA.64x64x16.F32 R184, gdesc[UR8].tnspA, R184 ;  /* 0x20e0000008b879f0 */ /* 0x000fe800087008b8 */
[----:B------:R-:W-:Y:S04]  /*ef20*/  HGMMA.64x64x16.F32 R184, gdesc[UR4].tnspA, R184 ;  /* 0x20e0000004b879f0 */ /* 0x000fe800087008b8 */
[----:B------:R-:W-:Y:S04]  /*ef30*/  HGMMA.64x64x16.F32 R184, gdesc[UR52].tnspA, R184 ;  /* 0x20e0000034b879f0 */ /* 0x000fe800087008b8 */
[----:B------:R-:W-:Y:S01]  /*ef40*/  HGMMA.64x64x16.F32 R184, gdesc[UR48].tnspA, R184 ;  /* 0x20e0000030b879f0 */ /* 0x000fe200087008b8 */
[----:B------:R-:W-:-:S02]  /*ef50*/  UIADD3.64 UR4, UR8, 0x280, URZ ;  /* 0x0000028008047897 */ /* 0x000fc4000fffe03f */
[----:B------:R-:W-:Y:S01]  /*ef60*/  UIADD3.64 UR6, UR10, 0x402, URZ ;  /* 0x000004020a067897 */ /* 0x000fe2000fffe03f */
[----:B------:R-:W-:Y:S01]  /*ef70*/  HGMMA.64x64x16.F32 R184, gdesc[UR44].tnspA, R184 ;  /* 0x20e000002cb879f0 */ /* 0x000fe200087008b8 */
[----:B------:R-:W-:Y:S02]  /*ef80*/  UIADD3.64 UR52, UR8, 0x300, URZ ;  /* 0x0000030008347897 */ /* 0x000fe4000fffe03f */
[----:B------:R-:W-:-:S05]  /*ef90*/  UIADD3.64 UR54, UR10, 0x404, URZ ;  /* 0x000004040a367897 */ /* 0x000fca000fffe03f */
[----:B------:R-:W-:Y:S01]  /*efa0*/  HGMMA.64x64x16.F32 R184, gdesc[UR4].tnspA, R184 ;  /* 0x20e0000004b879f0 */ /* 0x000fe200087008b8 */
[----:B------:R-:W-:Y:S02]  /*efb0*/  UIADD3.64 UR48, UR8, 0x380, URZ ;  /* 0x0000038008307897 */ /* 0x000fe4000fffe03f */
        /* <DEDUP_REMOVED lines=16> */
[----:B------:R-:W-:Y:S04]  /*f0c0*/  HGMMA.64x64x16.F32 R184, gdesc[UR48].tnspA, R184 ;  /* 0x20e0000030b879f0 */ /* 0x000fe800087008b8 */
[----:B------:R-:W-:Y:S01]  /*f0d0*/  HGMMA.64x64x16.F32 R184, gdesc[UR44].tnspA, R184 ;  /* 0x20e000002cb879f0 */ /* 0x000fe200087008b8 */
[----:B------:R-:W-:Y:S02]  /*f0e0*/  UIADD3.64 UR44, UR8, 0x680, URZ ;  /* 0x00000680082c7897 */ /* 0x000fe4000fffe03f */
[----:B------:R-:W-:Y:S02]  /*f0f0*/  UIADD3.64 UR46, UR10, 0xc02, URZ ;  /* 0x00000c020a2e7897 */ /* 0x000fe4000fffe03f */
        /* <DEDUP_REMOVED lines=12> */
[----:B------:R-:W-:Y:S01]  /*f1c0*/  UMOV UR60, UR48 ;  /* 0x00000030003c7c82 */ /* 0x000fe20008000000 */
[----:B------:R-:W-:Y:S01]  /*f1d0*/  UMOV UR61, UR49 ;  /* 0x00000031003d7c82 */ /* 0x000fe20008000000 */
[----:B------:R-:W-:Y:S02]  /*f1e0*/  UIADD3.64 UR48, UR8, 0x900, URZ ;  /* 0x0000090008307897 */ /* 0x000fe4000fffe03f */
[----:B------:R-:W-:-:S03]  /*f1f0*/  UIADD3.64 UR50, UR10, 0x1004, URZ ;  /* 0x000010040a327897 */ /* 0x000fc6000fffe03f */
[----:B------:R-:W-:Y:S01]  /*f200*/  HGMMA.64x64x16.F32 R184, gdesc[UR4].tnspA, R184 ;  /* 0x20e0000004b879f0 */ /* 0x000fe200087008b8 */
[----:B------:R-:W-:Y:S02]  /*f210*/  UIADD3.64 UR52, UR8, 0x980, URZ ;  /* 0x0000098008347897 */ /* 0x000fe4000fffe03f */
[----:B------:R-:W-:-:S03]  /*f220*/  UIADD3.64 UR54, UR10, 0x13fe, URZ ;  /* 0x000013fe0a367897 */ /* 0x000fc6000fffe03f */
[----:B------:R-:W-:Y:S06]  /*f230*/  HGMMA.64x64x16.F32 R184, gdesc[UR48].tnspA, R184 ;  /* 0x20e0000030b879f0 */ /* 0x000fec00087008b8 */
[----:B------:R-:W-:Y:S04]  /*f240*/  HGMMA.64x64x16.F32 R184, gdesc[UR52].tnspA, R184 ;  /* 0x20e0000034b879f0 */ /* 0x000fe800087008b8 */
[----:B------:R-:W-:Y:S04]  /*f250*/  HGMMA.64x64x16.F32 R184, gdesc[UR12].tnspA, R184 ;  /* 0x20e000000cb879f0 */ /* 0x000fe800087008b8 */
[----:B------:R-:W-:Y:S04]  /*f260*/  HGMMA.64x64x16.F32 R184, gdesc[UR16].tnspA, R184 ;  /* 0x20e0000010b879f0 */ /* 0x000fe800087008b8 */
[----:B------:R-:W-:Y:S04]  /*f270*/  HGMMA.64x64x16.F32 R184, gdesc[UR20].tnspA, R184 ;  /* 0x20e0000014b879f0 */ /* 0x000fe800087008b8 */
[----:B------:R-:W-:Y:S04]  /*f280*/  HGMMA.64x64x16.F32 R184, gdesc[UR24].tnspA, R184 ;  /* 0x20e0000018b879f0 */ /* 0x000fe800087008b8 */
[----:B------:R-:W-:Y:S04]  /*f290*/  HGMMA.64x64x16.F32 R184, gdesc[UR28].tnspA, R184 ;  /* 0x20e000001cb879f0 */ /* 0x000fe800087008b8 */
[----:B------:R-:W-:Y:S04]  /*f2a0*/  HGMMA.64x64x16.F32 R184, gdesc[UR32].tnspA, R184 ;  /* 0x20e0000020b879f0 */ /* 0x000fe800087008b8 */
[----:B------:R-:W-:Y:S01]  /*f2b0*/  HGMMA.64x64x16.F32 R184, gdesc[UR36].tnspA, R184 ;  /* 0x20e0000024b879f0 */ /* 0x000fe200087008b8 */
[----:B----4-:R-:W-:-:S02]  /*f2c0*/  R2UR UR47, R230 ;  /* 0x00000000e62f72ca */ /* 0x010fc400000e0000 */
[----:B--2---:R-:W-:Y:S02]  /*f2d0*/  R2UR UR46, R239 ;  /* 0x00000000ef2e72ca */ /* 0x004fe400000e0000 */
[----:B---3--:R-:W-:Y:S02]  /*f2e0*/  R2UR UR45, R247 ;  /* 0x00000000f72d72ca */ /* 0x008fe400000e0000 */
[----:B------:R-:W-:Y:S01]  /*f2f0*/  R2UR UR44, R224 ;  /* 0x00000000e02c72ca */ /* 0x000fe200000e0000 */
[----:B------:R-:W-:Y:S01]  /*f300*/  HGMMA.64x64x16.F32 R184, gdesc[UR40].tnspA, R184 ;  /* 0x20e0000028b879f0 */ /* 0x000fe200087008b8 */
[----:B------:R-:W-:Y:S01]  /*f310*/  UMOV UR58, UR48 ;  /* 0x00000030003a7c82 */ /* 0x000fe20008000000 */
[----:B------:R-:W-:Y:S01]  /*f320*/  UMOV UR59, UR49 ;  /* 0x00000031003b7c82 */ /* 0x000fe20008000000 */
[----:B------:R-:W-:Y:S02]  /*f330*/  R2UR UR51, R231 ;  /* 0x00000000e73372ca */ /* 0x000fe400000e0000 */
[----:B------:R-:W-:-:S02]  /*f340*/  R2UR UR50, R240 ;  /* 0x00000000f03272ca */ /* 0x000fc400000e0000 */
[----:B------:R-:W-:Y:S02]  /*f350*/  R2UR UR49, R248 ;  /* 0x00000000f83172ca */ /* 0x000fe400000e0000 */
[----:B------:R-:W-:-:S03]  /*f360*/  R2UR UR48, R2 ;  /* 0x00000000023072ca */ /* 0x000fc600000e0000 */
[----:B------:R-:W-:Y:S01]  /*f370*/  HGMMA.64x64x16.F32 R184, gdesc[UR44].tnspA, R184 ;  /* 0x20e000002cb879f0 */ /* 0x000fe200087008b8 */
[----:B------:R-:W-:Y:S01]  /*f380*/  UMOV UR6, UR4 ;  /* 0x0000000400067c82 */ /* 0x000fe20008000000 */
[----:B------:R-:W-:Y:S01]  /*f390*/  UMOV UR7, UR5 ;  /* 0x0000000500077c82 */ /* 0x000fe20008000000 */
[----:B------:R-:W-:Y:S01]  /*f3a0*/  UMOV UR4, UR52 ;  /* 0x0000003400047c82 */ /* 0x000fe20008000000 */
[----:B------:R-:W-:Y:S01]  /*f3b0*/  UMOV UR5, UR53 ;  /* 0x0000003500057c82 */ /* 0x000fe20008000000 */
[----:B------:R-:W-:Y:S02]  /*f3c0*/  R2UR UR55, R217 ;  /* 0x00000000d93772ca */ /* 0x000fe400000e0000 */
[----:B------:R-:W-:Y:S02]  /*f3d0*/  R2UR UR54, R216 ;  /* 0x00000000d83672ca */ /* 0x000fe400000e0000 */
[----:B------:R-:W-:Y:S02]  /*f3e0*/  R2UR UR53, R4 ;  /* 0x00000000043572ca */ /* 0x000fe400000e0000 */
[----:B------:R-:W-:Y:S01]  /*f3f0*/  R2UR UR52, R3 ;  /* 0x00000000033472ca */ /* 0x000fe200000e0000 */
[----:B------:R-:W2:Y:S01]  /*f400*/  LDL.LU R4, [R1+0xbf8] ;  /* 0x000bf80001047983 */ /* 0x000ea20000300800 */
[----:B------:R-:W-:Y:S01]  /*f410*/  HGMMA.64x64x16.F32 R184, gdesc[UR48].tnspA, R184 ;  /* 0x20e0000030b879f0 */ /* 0x000fe200087008b8 */
[----:B------:R-:W-:-:S02]  /*f420*/  MOV R13, UR51 ;  /* 0x00000033000d7c02 */ /* 0x000fc40008000f00 */
[----:B------:R-:W3:Y:S01]  /*f430*/  LDL.LU R3, [R1+0xbf4] ;  /* 0x000bf40001037983 */ /* 0x000ee20000300800 */
[----:B------:R-:W-:Y:S01]  /*f440*/  MOV R14, UR50 ;  /* 0x00000032000e7c02 */ /* 0x000fe20008000f00 */
[----:B------:R-:W-:Y:S01]  /*f450*/  UIADD3.64 UR50, UR10, 0x1fe, URZ ;  /* 0x000001fe0a327897 */ /* 0x000fe2000fffe03f */
[----:B------:R-:W-:Y:S01]  /*f460*/  MOV R15, UR49 ;  /* 0x00000031000f7c02 */ /* 0x000fe20008000f00 */
[----:B------:R-:W-:Y:S01]  /*f470*/  UMOV UR49, UR57 ;  /* 0x0000003900317c82 */ /* 0x000fe20008000000 */
[----:B------:R-:W-:Y:S01]  /*f480*/  MOV R16, UR48 ;  /* 0x0000003000107c02 */ /* 0x000fe20008000f00 */
[----:B------:R-:W-:Y:S01]  /*f490*/  UMOV UR48, UR56 ;  /* 0x0000003800307c82 */ /* 0x000fe20008000000 */
[----:B------:R-:W-:Y:S01]  /*f4a0*/  MOV R9, UR15 ;  /* 0x0000000f00097c02 */ /* 0x000fe20008000f00 */
[----:B------:R-:W-:Y:S01]  /*f4b0*/  HGMMA.64x64x16.F32 R184, gdesc[UR52].tnspA, R184 ;  /* 0x20e0000034b879f0 */ /* 0x000fe200087008b8 */
[----:B------:R-:W-:Y:S01]  /*f4c0*/  MOV R11, UR13 ;  /* 0x0000000d000b7c02 */ /* 0x000fe20008000f00 */
[----:B------:R-:W4:Y:S02]  /*f4d0*/  LDL.LU R217, [R1+0x2d8] ;  /* 0x0002d80001d97983 */ /* 0x000f240000300800 */
[----:B------:R-:W-:Y:S01]  /*f4e0*/  HGMMA.64x64x16.F32 R152, gdesc[UR48].tnspA, RZ, !UPT ;  /* 0x20e00000309879f0 */ /* 0x000fe2000c7008ff */
[----:B------:R-:W-:Y:S01]  /*f4f0*/  UIADD3.64 UR14, UR10, 0x200, URZ ;  /* 0x000002000a0e7897 */ /* 0x000fe2000fffe03f */
[----:B------:R-:W-:Y:S01]  /*f500*/  MOV R12, UR12 ;  /* 0x0000000c000c7c02 */ /* 0x000fe20008000f00 */
[----:B------:R-:W-:Y:S01]  /*f510*/  UMOV UR12, UR8 ;  /* 0x00000008000c7c82 */ /* 0x000fe20008000000 */
[----:B------:R-:W-:Y:S01]  /*f520*/  UMOV UR13, UR9 ;  /* 0x00000009000d7c82 */ /* 0x000fe20008000000 */
[----:B------:R-:W-:-:S02]  /*f530*/  MOV R5, UR7 ;  /* 0x0000000700057c02 */ /* 0x000fc40008000f00 */
[----:B------:R-:W-:Y:S01]  /*f540*/  MOV R6, UR6 ;  /* 0x0000000600067c02 */ /* 0x000fe20008000f00 */
[----:B------:R-:W-:Y:S01]  /*f550*/  UIADD3.64 UR6, UR8, 0x80, URZ ;  /* 0x0000008008067897 */ /* 0x000fe2000fffe03f */
[----:B------:R-:W-:Y:S01]  /*f560*/  MOV R17, UR55 ;  /* 0x0000003700117c02 */ /* 0x000fe20008000f00 */
[----:B------:R-:W-:Y:S01]  /*f570*/  HGMMA.64x64x16.F32 R152, gdesc[UR12].tnspA, R152 ;  /* 0x20e000000c9879f0 */ /* 0x000fe20008700898 */
[----:B------:R-:W-:Y:S01]  /*f580*/  MOV R18, UR54 ;  /* 0x0000003600127c02 */ /* 0x000fe20008000f00 */
[----:B------:R-:W-:Y:S01]  /*f590*/  UIADD3.64 UR54, UR10, 0x202, URZ ;  /* 0x000002020a367897 */ /* 0x000fe2000fffe03f */
[----:B------:R-:W-:Y:S02]  /*f5a0*/  MOV R19, UR53 ;  /* 0x0000003500137c02 */ /* 0x000fe40008000f00 */
[----:B------:R-:W-:Y:S01]  /*f5b0*/  UMOV UR53, UR7 ;  /* 0x0000000700357c82 */ /* 0x000fe20008000000 */
[----:B------:R-:W-:Y:S01]  /*f5c0*/  MOV R20, UR52 ;  /* 0x0000003400147c02 */ /* 0x000fe20008000f00 */
[----:B------:R-:W-:Y:S01]  /*f5d0*/  UMOV UR52, UR6 ;  /* 0x0000000600347c82 */ /* 0x000fe20008000000 */
[----:B------:R-:W-:Y:S01]  /*f5e0*/  MOV R7, UR5 ;  /* 0x0000000500077c02 */ /* 0x000fe20008000f00 */
[----:B------:R-:W-:Y:S01]  /*f5f0*/  UIADD3.64 UR14, UR10, 0x204, URZ ;  /* 0x000002040a0e7897 */ /* 0x000fe2000fffe03f */
[----:B------:R-:W-:Y:S01]  /*f600*/  MOV R8, UR4 ;  /* 0x0000000400087c02 */ /* 0x000fe20008000f00 */
[----:B------:R-:W-:Y:S01]  /*f610*/  HGMMA.64x64x16.F32 R152, gdesc[UR52].tnspA, R152 ;  /* 0x20e00000349879f0 */ /* 0x000fe20008700898 */
[----:B------:R-:W-:-:S07]  /*f620*/  UIADD3.64 UR4, UR8, 0x100, URZ ;  /* 0x0000010008047897 */ /* 0x000fce000fffe03f */
[----:B------:R-:W-:Y:S01]  /*f630*/  UMOV UR12, UR4 ;  /* 0x00000004000c7c82 */ /* 0x000fe20008000000 */
[----:B------:R-:W-:Y:S02]  /*f640*/  UMOV UR13, UR5 ;  /* 0x00000005000d7c82 */ /* 0x000fe40008000000 */
[----:B------:R-:W-:Y:S01]  /*f650*/  HGMMA.64x64x16.F32 R152, gdesc[UR12].tnspA, R152 ;  /* 0x20e000000c9879f0 */ /* 0x000fe20008700898 */
[----:B------:R-:W-:Y:S02]  /*f660*/  UIADD3.64 UR50, UR10, 0x5fe, URZ ;  /* 0x000005fe0a327897 */ /* 0x000fe4000fffe03f */
        /* <DEDUP_REMOVED lines=55> */
[----:B------:R-:W-:Y:S02]  /*f9e0*/  UIADD3.64 UR4, UR8, 0x700, URZ ;  /* 0x0000070008047897 */ /* 0x000fe4000fffe03f */
[----:B------:R-:W-:Y:S02]  /*f9f0*/  UIADD3.64 UR54, UR10, 0x11fe, URZ ;  /* 0x000011fe0a367897 */ /* 0x000fe4000fffe03f */
[----:B------:R-:W-:-:S05]  /*fa00*/  UIADD3.64 UR48, UR8, 0x780, URZ ;  /* 0x0000078008307897 */ /* 0x000fca000fffe03f */
[----:B------:R-:W-:Y:S02]  /*fa10*/  HGMMA.64x64x16.F32 R152, gdesc[UR4].tnspA, R152 ;  /* 0x20e00000049879f0 */ /* 0x000fe40008700898 */
[----:B------:R-:W-:Y:S01]  /*fa20*/  UMOV UR52, UR48 ;  /* 0x0000003000347c82 */ /* 0x000fe20008000000 */
[----:B------:R-:W-:Y:S01]  /*fa30*/  UMOV UR53, UR49 ;  /* 0x0000003100357c82 */ /* 0x000fe20008000000 */
[----:B------:R-:W-:Y:S01]  /*fa40*/  UIADD3.64 UR50, UR10, 0x1200, URZ ;  /* 0x000012000a327897 */ /* 0x000fe2000fffe03f */
[----:B------:R-:W-:Y:S01]  /*fa50*/  HGMMA.64x64x16.F32 R152, gdesc[UR52].tnspA, R152 ;  /* 0x20e00000349879f0 */ /* 0x000fe20008700898 */
[----:B------:R-:W-:Y:S01]  /*fa60*/  UMOV UR48, UR60 ;  /* 0x0000003c00307c82 */ /* 0x000fe20008000000 */
[----:B------:R-:W-:Y:S01]  /*fa70*/  UMOV UR49, UR61 ;  /* 0x0000003d00317c82 */ /* 0x000fe20008000000 */
[----:B------:R-:W-:Y:S02]  /*fa80*/  R2UR UR7, R5 ;  /* 0x00000000050772ca */ /* 0x000fe400000e0000 */
[----:B------:R-:W-:Y:S01]  /*fa90*/  R2UR UR6, R6 ;  /* 0x00000000060672ca */ /* 0x000fe200000e0000 */
[----:B------:R-:W-:-:S02]  /*faa0*/  UIADD3.64 UR54, UR10, 0x1202, URZ ;  /* 0x000012020a367897 */ /* 0x000fc4000fffe03f */
[----:B------:R-:W-:Y:S10]  /*fab0*/  HGMMA.64x64x16.F32 R152, gdesc[UR48].tnspA, R152 ;  /* 0x20e00000309879f0 */ /* 0x000ff40008700898 */
[----:B------:R-:W-:Y:S01]  /*fac0*/  UMOV UR52, UR6 ;  /* 0x0000000600347c82 */ /* 0x000fe20008000000 */
[----:B------:R-:W-:Y:S01]  /*fad0*/  UMOV UR53, UR7 ;  /* 0x0000000700357c82 */ /* 0x000fe20008000000 */
[----:B------:R-:W-:Y:S01]  /*fae0*/  UIADD3.64 UR50, UR10, 0x1204, URZ ;  /* 0x000012040a327897 */ /* 0x000fe2000fffe03f */
[----:B------:R-:W-:Y:S01]  /*faf0*/  HGMMA.64x64x16.F32 R152, gdesc[UR52].tnspA, R152 ;  /* 0x20e00000349879f0 */ /* 0x000fe20008700898 */
[----:B------:R-:W-:Y:S01]  /*fb00*/  UMOV UR48, UR58 ;  /* 0x0000003a00307c82 */ /* 0x000fe20008000000 */
[----:B------:R-:W-:Y:S01]  /*fb10*/  UMOV UR49, UR59 ;  /* 0x0000003b00317c82 */ /* 0x000fe20008000000 */
[----:B------:R-:W-:-:S02]  /*fb20*/  R2UR UR5, R7 ;  /* 0x00000000070572ca */ /* 0x000fc400000e0000 */
[----:B------:R-:W-:Y:S01]  /*fb30*/  R2UR UR4, R8 ;  /* 0x00000000080472ca */ /* 0x000fe200000e0000 */
[----:B------:R-:W-:Y:S02]  /*fb40*/  UIADD3.64 UR6, UR10, 0x15fe, URZ ;  /* 0x000015fe0a067897 */ /* 0x000fe4000fffe03f */
[----:B------:R-:W-:Y:S01]  /*fb50*/  HGMMA.64x64x16.F32 R152, gdesc[UR48].tnspA, R152 ;  /* 0x20e00000309879f0 */ /* 0x000fe20008700898 */
[----:B------:R-:W-:Y:S02]  /*fb60*/  R2UR UR13, R11 ;  /* 0x000000000b0d72ca */ /* 0x000fe400000e0000 */
[----:B------:R-:W-:Y:S01]  /*fb70*/  R2UR UR12, R12 ;  /* 0x000000000c0c72ca */ /* 0x000fe200000e0000 */
[----:B------:R-:W-:-:S06]  /*fb80*/  UIADD3.64 UR50, UR10, 0x1600, URZ ;  /* 0x000016000a327897 */ /* 0x000fcc000fffe03f */
[----:B------:R-:W-:Y:S06]  /*fb90*/  HGMMA.64x64x16.F32 R152, gdesc[UR4].tnspA, R152 ;  /* 0x20e00000049879f0 */ /* 0x000fec0008700898 */
[----:B------:R-:W-:Y:S01]  /*fba0*/  UMOV UR48, UR12 ;  /* 0x0000000c00307c82 */ /* 0x000fe20008000000 */
[----:B------:R-:W-:Y:S01]  /*fbb0*/  UMOV UR49, UR13 ;  /* 0x0000000d00317c82 */ /* 0x000fe20008000000 */
[----:B------:R-:W-:Y:S01]  /*fbc0*/  UIADD3.64 UR6, UR10, 0x1602, URZ ;  /* 0x000016020a067897 */ /* 0x000fe2000fffe03f */
[----:B------:R-:W-:Y:S01]  /*fbd0*/  HGMMA.64x64x16.F32 R152, gdesc[UR48].tnspA, R152 ;  /* 0x20e00000309879f0 */ /* 0x000fe20008700898 */
[----:B------:R-:W-:Y:S01]  /*fbe0*/  UMOV UR4, UR16 ;  /* 0x0000001000047c82 */ /* 0x000fe20008000000 */
[----:B------:R-:W-:Y:S01]  /*fbf0*/  UMOV UR5, UR17 ;  /* 0x0000001100057c82 */ /* 0x000fe20008000000 */
[----:B------:R-:W-:-:S05]  /*fc00*/  UIADD3.64 UR50, UR10, 0x1604, URZ ;  /* 0x000016040a327897 */ /* 0x000fca000fffe03f */
[----:B------:R-:W-:Y:S01]  /*fc10*/  HGMMA.64x64x16.F32 R152, gdesc[UR4].tnspA, R152 ;  /* 0x20e00000049879f0 */ /* 0x000fe20008700898 */
        /* <DEDUP_REMOVED lines=28> */
[----:B------:R-:W-:Y:S02]  /*fde0*/  R2UR UR49, R15 ;  /* 0x000000000f3172ca */ /* 0x000fe400000e0000 */
[----:B------:R-:W-:-:S11]  /*fdf0*/  R2UR UR48, R16 ;  /* 0x00000000103072ca */ /* 0x000fd600000e0000 */
[----:B------:R-:W-:Y:S02]  /*fe00*/  UMOV UR53, UR49 ;  /* 0x0000003100357c82 */ /* 0x000fe40008000000 */
[----:B------:R-:W-:Y:S02]  /*fe10*/  UMOV UR52, UR48 ;  /* 0x0000003000347c82 */ /* 0x000fe40008000000 */
[----:B------:R-:W-:Y:S01]  /*fe20*/  HGMMA.64x64x16.F32 R152, gdesc[UR52].tnspA, R152 ;  /* 0x20e00000349879f0 */ /* 0x000fe20008700898 */
[----:B------:R-:W-:Y:S02]  /*fe30*/  R2UR UR53, R19 ;  /* 0x00000000133572ca */ /* 0x000fe400000e0000 */
[----:B------:R-:W-:Y:S01]  /*fe40*/  R2UR UR52, R20 ;  /* 0x00000000143472ca */ /* 0x000fe200000e0000 */
[----:B------:R-:W-:Y:S01]  /*fe50*/  UIADD3.64 UR6, UR10, 0x1e04, URZ ;  /* 0x00001e040a067897 */ /* 0x000fe2000fffe03f */
[----:B------:R-:W1:Y:S09]  /*fe60*/  S2R R237, SR_TID.X ;  /* 0x0000000000ed7919 */ /* 0x000e720000002100 */
[----:B------:R-:W-:-:S02]  /*fe70*/  UMOV UR5, UR53 ;  /* 0x0000003500057c82 */ /* 0x000fc40008000000 */
[----:B------:R-:W-:Y:S02]  /*fe80*/  UMOV UR4, UR52 ;  /* 0x0000003400047c82 */ /* 0x000fe40008000000 */
[----:B------:R-:W-:Y:S01]  /*fe90*/  HGMMA.64x64x16.F32 R152, gdesc[UR4].tnspA, R152, gsb0 ;  /* 0x20e00000049879f0 */ /* 0x000fe20008000898 */
[----:B------:R-:W-:Y:S02]  /*fea0*/  R2UR UR4, R219 ;  /* 0x00000000db0472ca */ /* 0x000fe400000e0000 */
[----:B-1----:R-:W-:-:S04]  /*feb0*/  LOP3.LUT R219, R237, 0x3, RZ, 0xc0, !PT ;  /* 0x00000003eddb7812 */ /* 0x002fc800078ec0ff */
[----:B----4-:R-:W-:Y:S02]  /*fec0*/  LEA R219, R219, R217, 0x1 ;  /* 0x000000d9dbdb7211 */ /* 0x010fe400078e08ff */
[----:B------:R-:W-:Y:S02]  /*fed0*/  R2UR UR5, R218 ;  /* 0x00000000da0572ca */ /* 0x000fe400000e0000 */
[----:B------:R-:W-:Y:S02]  /*fee0*/  LOP3.LUT R6, R237, 0x80, RZ, 0xc0, !PT ;  /* 0x00000080ed067812 */ /* 0x000fe400078ec0ff */
[----:B------:R-:W-:Y:S02]  /*fef0*/  LOP3.LUT R5, R219, 0x70, RZ, 0xfc, !PT ;  /* 0x00000070db057812 */ /* 0x000fe400078efcff */
[----:B--2---:R-:W-:Y:S02]  /*ff00*/  LOP3.LUT R218, R4, 0x8, RZ, 0xfc, !PT ;  /* 0x0000000804da7812 */ /* 0x004fe400078efcff */
[----:B------:R-:W-:-:S02]  /*ff10*/  ISETP.NE.U32.AND P2, PT, R6, RZ, PT ;  /* 0x000000ff0600720c */ /* 0x000fc40003f45070 */
[-C--:B------:R-:W-:Y:S02]  /*ff20*/  ISETP.GE.AND P5, PT, R4, R5.reuse, PT ;  /* 0x000000050400720c */ /* 0x080fe40003fa6270 */
[----:B------:R-:W-:Y:S02]  /*ff30*/  ISETP.GE.AND P3, PT, R218, R5, PT ;  /* 0x00000005da00720c */ /* 0x000fe40003f66270 */
[C---:B------:R-:W-:Y:S02]  /*ff40*/  LOP3.LUT R6, R219.reuse, 0x71, RZ, 0xfc, !PT ;  /* 0x00000071db067812 */ /* 0x040fe400078efcff */
[----:B------:R-:W-:Y:S02]  /*ff50*/  LOP3.LUT R5, R219, 0x79, RZ, 0xfc, !PT ;  /* 0x00000079db057812 */ /* 0x000fe400078efcff */
[-C--:B------:R-:W-:Y:S02]  /*ff60*/  ISETP.GE.AND P4, PT, R4, R6.reuse, PT ;  /* 0x000000060400720c */ /* 0x080fe40003f86270 */
[----:B------:R-:W-:-:S02]  /*ff70*/  ISETP.GE.AND P6, PT, R218, R6, PT ;  /* 0x00000006da00720c */ /* 0x000fc40003fc6270 */
[-C--:B------:R-:W-:Y:S02]  /*ff80*/  ISETP.GE.AND P1, PT, R4, R5.reuse, PT ;  /* 0x000000050400720c */ /* 0x080fe40003f26270 */
[----:B------:R-:W-:Y:S02]  /*ff90*/  ISETP.GE.AND P0, PT, R218, R5, PT ;  /* 0x00000005da00720c */ /* 0x000fe40003f06270 */
[C---:B------:R-:W-:Y:S02]  /*ffa0*/  LOP3.LUT R6, R219.reuse, 0x78, RZ, 0xfc, !PT ;  /* 0x00000078db067812 */ /* 0x040fe400078efcff */
[----:B------:R-:W-:Y:S02]  /*ffb0*/  LOP3.LUT R5, R219, 0x60, RZ, 0xfc, !PT ;  /* 0x00000060db057812 */ /* 0x000fe400078efcff */
[----:B------:R-:W-:Y:S02]  /*ffc0*/  SEL R222, RZ, 0x7fff8, P5 ;  /* 0x0007fff8ffde7807 */ /* 0x000fe40002800000 */
[----:B------:R-:W-:-:S02]  /*ffd0*/  SEL R229, RZ, 0x4, P4 ;  /* 0x00000004ffe57807 */ /* 0x000fc40002000000 */
[----:B------:R-:W-:Y:S02]  /*ffe0*/  SEL R231, RZ, 0x1, P6 ;  /* 0x00000001ffe77807 */ /* 0x000fe40003000000 */
[C---:B------:R-:W-:Y:S02]  /*fff0*/  ISETP.GE.AND P5, PT, R4.reuse, R6, PT ;  /* 0x000000060400720c */ /* 0x040fe40003fa6270 */
[-C--:B------:R-:W-:Y:S02]  /*10000*/  ISETP.GE.AND P4, PT, R4, R5.reuse, PT ;  /* 0x000000050400720c */ /* 0x080fe40003f86270 */
[----:B------:R-:W-:Y:S02]  /*10010*/  ISETP.GE.AND P6, PT, R218, R5, PT ;  /* 0x00000005da00720c */ /* 0x000fe40003fc6270 */
[----:B------:R-:W-:Y:S02]  /*10020*/  LOP3.LUT R5, R219, 0x61, RZ, 0xfc, !PT ;  /* 0x00000061db057812 */ /* 0x000fe400078efcff */
[----:B------:R-:W-:-:S02]  /*10030*/  SEL R230, RZ, 0x1fffe, P3 ;  /* 0x0001fffeffe67807 */ /* 0x000fc40001800000 */
[----:B------:R-:W-:Y:S02]  /*10040*/  SEL R223, RZ, 0x4, P1 ;  /* 0x00000004ffdf7807 */ /* 0x000fe40000800000 */
[----:B------:R-:W-:Y:S02]  /*10050*/  SEL R226, RZ, 0x7fff8, P5 ;  /* 0x0007fff8ffe27807 */ /* 0x000fe40002800000 */
[----:B------:R-:W-:Y:S02]  /*10060*/  ISETP.GE.AND P3, PT, R218, R6, PT ;  /* 0x00000006da00720c */ /* 0x000fe40003f66270 */
[-C--:B------:R-:W-:Y:S02]  /*10070*/  ISETP.GE.AND P1, PT, R4, R5.reuse, PT ;  /* 0x000000050400720c */ /* 0x080fe40003f26270 */
[----:B------:R-:W-:Y:S02]  /*10080*/  ISETP.GE.AND P5, PT, R218, R5, PT ;  /* 0x00000005da00720c */ /* 0x000fe40003fa6270 */
[----:B------:R-:W-:-:S02]  /*10090*/  LOP3.LUT R6, R219, 0x69, RZ, 0xfc, !PT ;  /* 0x00000069db067812 */ /* 0x000fc400078efcff */
[----:B------:R-:W-:Y:S02]  /*100a0*/  LOP3.LUT R5, R219, 0x68, RZ, 0xfc, !PT ;  /* 0x00000068db057812 */ /* 0x000fe400078efcff */
[----:B------:R-:W-:Y:S02]  /*100b0*/  SEL R221, RZ, 0x7fff8, P4 ;  /* 0x0007fff8ffdd7807 */ /* 0x000fe40002000000 */
[----:B------:R-:W-:Y:S02]  /*100c0*/  SEL R228, RZ, 0x1fffe, P6 ;  /* 0x0001fffeffe47807 */ /* 0x000fe40003000000 */
[----:B------:R-:W-:Y:S02]  /*100d0*/  SEL R220, RZ, 0x4, P1 ;  /* 0x00000004ffdc7807 */ /* 0x000fe40000800000 */
[----:B------:R-:W-:Y:S02]  /*100e0*/  ISETP.GE.AND P4, PT, R218, R6, PT ;  /* 0x00000006da00720c */ /* 0x000fe40003f86270 */
[----:B------:R-:W-:-:S02]  /*100f0*/  ISETP.GE.AND P6, PT, R4, R5, PT ;  /* 0x000000050400720c */ /* 0x000fc40003fc6270 */
[----:B------:R-:W-:Y:S02]  /*10100*/  ISETP.GE.AND P1, PT, R218, R5, PT ;  /* 0x00000005da00720c */ /* 0x000fe40003f26270 */
[C---:B------:R-:W-:Y:S02]  /*10110*/  IADD3 R5, R219.reuse, 0x8, RZ ;  /* 0x00000008db057810 */ /* 0x040fe40007ffe0ff */
[----:B------:R-:W-:Y:S02]  /*10120*/  SEL R232, RZ, 0x1fffe, P3 ;  /* 0x0001fffeffe87807 */ /* 0x000fe40001800000 */
[----:B------:R-:W-:Y:S01]  /*10130*/  SEL R233, RZ, 0x1, P4 ;  /* 0x00000001ffe97807 */ /* 0x000fe20002000000 */
[----:B------:R-:W-:Y:S02]  /*10140*/  WARPGROUP.DEPBAR.LE gsb0, 0x0 ;  /* 0x00008000000079c5 */ /* 0x000fe40000010000 */
[C---:B------:R-:W-:Y:S01]  /*10150*/  ISETP.GE.AND P3, PT, R4.reuse, R6, PT ;  /* 0x000000060400720c */ /* 0x040fe20003f66270 */
[----:B------:R-:W-:Y:S01]  /*10160*/  VIADD R6, R219, 0x9 ;  /* 0x00000009db067836 */ /* 0x000fe20000000000 */
[----:B------:R-:W-:Y:S01]  /*10170*/  ISETP.GE.AND P4, PT, R4, R5, PT ;  /* 0x000000050400720c */ /* 0x000fe20003f86270 */
[-C--:B0-----:R-:W-:Y:S01]  /*10180*/  FMUL R5, R185, R238.reuse ;  /* 0x000000eeb9057220 */ /* 0x081fe20000400000 */
[----:B------:R-:W-:Y:S01]  /*10190*/  SEL R227, RZ, 0x7fff8, P6 ;  /* 0x0007fff8ffe37807 */ /* 0x000fe20003000000 */
[----:B------:R-:W-:Y:S01]  /*101a0*/  FMUL R186, R186, R238 ;  /* 0x000000eebaba7220 */ /* 0x000fe20000400000 */
[----:B------:R-:W-:-:S02]  /*101b0*/  ISETP.GT.AND P6, PT, R4, R219, PT ;  /* 0x000000db0400720c */ /* 0x000fc40003fc4270 */
[----:B------:R-:W-:Y:S02]  /*101c0*/  SEL R234, RZ, 0x1fffe, P1 ;  /* 0x0001fffeffea7807 */ /* 0x000fe40000800000 */
[-C--:B------:R-:W-:Y:S01]  /*101d0*/  ISETP.GE.AND P1, PT, R218, R219.reuse, PT ;  /* 0x000000dbda00720c */ /* 0x080fe20003f26270 */
[----:B------:R-:W-:Y:S01]  /*101e0*/  FMUL R187, R187, R238 ;  /* 0x000000eebbbb7220 */ /* 0x000fe20000400000 */
[----:B------:R-:W-:Y:S02]  /*101f0*/  SEL R224, RZ, 0x1, P5 ;  /* 0x00000001ffe07807 */ /* 0x000fe40002800000 */
[----:B------:R-:W-:Y:S02]  /*10200*/  SEL R225, RZ, 0x4, P3 ;  /* 0x00000004ffe17807 */ /* 0x000fe40001800000 */
[-C--:B------:R-:W-:Y:S02]  /*10210*/  ISETP.GE.AND P5, PT, R4, R6.reuse, PT ;  /* 0x000000060400720c */ /* 0x080fe40003fa6270 */
[----:B------:R-:W-:Y:S01]  /*10220*/  ISETP.GE.AND P3, PT, R218, R6, PT ;  /* 0x00000006da00720c */ /* 0x000fe20003f66270 */
[----:B------:R-:W-:Y:S01]  /*10230*/  VIADD R6, R219, 0x10 ;  /* 0x00000010db067836 */ /* 0x000fe20000000000 */
[----:B------:R-:W-:Y:S01]  /*10240*/  FSEL R5, R5, -INF , P6 ;  /* 0xff80000005057808 */ /* 0x000fe20003000000 */
[----:B------:R-:W-:Y:S01]  /*10250*/  FMUL R188, R188, R238 ;  /* 0x000000eebcbc7220 */ /* 0x000fe20000400000 */
[----:B------:R-:W-:-:S02]  /*10260*/  ISETP.GT.AND P6, PT, R218, R219, PT ;  /* 0x000000dbda00720c */ /* 0x000fc40003fc4270 */
[----:B------:R-:W-:Y:S01]  /*10270*/  FSEL R7, R186, -INF , P1 ;  /* 0xff800000ba077808 */ /* 0x000fe20000800000 */
[----:B------:R-:W-:Y:S01]  /*10280*/  STL [R1+0xbdc], R217 ;  /* 0x000bdcd901007387 */ /* 0x000fe20000100800 */
[----:B------:R-:W-:Y:S01]  /*10290*/  FSEL R2, R187, -INF , P6 ;  /* 0xff800000bb027808 */ /* 0x000fe20003000000 */
[----:B------:R-:W-:Y:S01]  /*102a0*/  FMUL R190, R190, R238 ;  /* 0x000000eebebe7220 */ /* 0x000fe20000400000 */
[----:B------:R-:W-:Y:S01]  /*102b0*/  R2UR UR15, R9 ;  /* 0x00000000090f72ca */ /* 0x000fe200000e0000 */
[----:B------:R0:W-:Y:S01]  /*102c0*/  STL [R1+0xd8], R7 ;  /* 0x0000d80701007387 */ /* 0x0001e20000100800 */
[----:B------:R-:W-:Y:S01]  /*102d0*/  ISETP.GE.AND P1, PT, R4, R6, PT ;  /* 0x000000060400720c */ /* 0x000fe20003f26270 */
[----:B------:R-:W-:Y:S01]  /*102e0*/  FMUL R9, R184, R238 ;  /* 0x000000eeb8097220 */ /* 0x000fe20000400000 */
[----:B------:R-:W-:Y:S02]  /*102f0*/  ISETP.GE.AND P6, PT, R218, R6, PT ;  /* 0x00000006da00720c */ /* 0x000fe40003fc6270 */
[----:B------:R-:W-:Y:S01]  /*10300*/  FSEL R6, R188, -INF , P4 ;  /* 0xff800000bc067808 */ /* 0x000fe20002000000 */
[-C--:B------:R-:W-:Y:S01]  /*10310*/  FMUL R191, R191, R238.reuse ;  /* 0x000000eebfbf7220 */ /* 0x080fe20000400000 */
[----:B------:R-:W-:Y:S01]  /*10320*/  ISETP.GE.AND P4, PT, R4, R219, PT ;  /* 0x000000db0400720c */ /* 0x000fe20003f86270 */
[-C--:B------:R-:W-:Y:S01]  /*10330*/  FMUL R192, R192, R238.reuse ;  /* 0x000000eec0c07220 */ /* 0x080fe20000400000 */
[----:B0-----:R-:W-:Y:S01]  /*10340*/  FMUL R7, R189, R238 ;  /* 0x000000eebd077220 */ /* 0x001fe20000400000 */
[----:B------:R-:W-:Y:S01]  /*10350*/  R2UR UR14, R10 ;  /* 0x000000000a0e72ca */ /* 0x000fe200000e0000 */
[C---:B------:R-:W-:Y:S01]  /*10360*/  VIADD R10, R219.reuse, 0x18 ;  /* 0x00000018db0a7836 */ /* 0x040fe20000000000 */
[----:B------:R-:W-:Y:S01]  /*10370*/  IADD3 R8, R219, 0x11, RZ ;  /* 0x00000011db087810 */ /* 0x000fe20007ffe0ff */
[----:B------:R0:W-:Y:S01]  /*10380*/  STL [R1+0xec], R2 ;  /* 0x0000ec0201007387 */ /* 0x0001e20000100800 */
[----:B------:R-:W-:-:S02]  /*10390*/  FSEL R7, R7, -INF , P5 ;  /* 0xff80000007077808 */ /* 0x000fc40002800000 */
[----:B------:R-:W-:Y:S02]  /*103a0*/  FSEL R9, R9, -INF , P4 ;  /* 0xff80000009097808 */ /* 0x000fe40002000000 */
[----:B------:R-:W-:Y:S02]  /*103b0*/  FSEL R11, R190, -INF , P4 ;  /* 0xff800000be0b7808 */ /* 0x000fe40002000000 */
[-C--:B------:R-:W-:Y:S02]  /*103c0*/  ISETP.GE.AND P5, PT, R4, R8.reuse, PT ;  /* 0x000000080400720c */ /* 0x080fe40003fa6270 */
[----:B------:R-:W-:Y:S02]  /*103d0*/  ISETP.GE.AND P4, PT, R218, R8, PT ;  /* 0x00000008da00720c */ /* 0x000fe40003f86270 */
[----:B0-----:R-:W-:Y:S02]  /*103e0*/  FSEL R2, R191, -INF , P3 ;  /* 0xff800000bf027808 */ /* 0x001fe40001800000 */
[----:B------:R-:W-:Y:S01]  /*103f0*/  FSEL R8, R192, -INF , P1 ;  /* 0xff800000c0087808 */ /* 0x000fe20000800000 */
[----:B------:R-:W-:Y:S01]  /*10400*/  FMUL R194, R194, R238 ;  /* 0x000000eec2c27220 */ /* 0x000fe20000400000 */
[----:B------:R-:W-:-:S02]  /*10410*/  ISETP.GE.AND P3, PT, R4, R10, PT ;  /* 0x0000000a0400720c */ /* 0x000fc40003f66270 */
[----:B------:R-:W-:Y:S01]  /*10420*/  ISETP.GE.AND P1, PT, R218, R10, PT ;  /* 0x0000000ada00720c */ /* 0x000fe20003f26270 */
[-C--:B------:R-:W-:Y:S01]  /*10430*/  FMUL R10, R193, R238.reuse ;  /* 0x000000eec10a7220 */ /* 0x080fe20000400000 */
[----:B------:R0:W-:Y:S01]  /*10440*/  STL [R1+0xe0], R11 ;  /* 0x0000e00b01007387 */ /* 0x0001e20000100800 */
[-C--:B------:R-:W-:Y:S01]  /*10450*/  FMUL R195, R195, R238.reuse ;  /* 0x000000eec3c37220 */ /* 0x080fe20000400000 */
[----:B------:R-:W-:Y:S01]  /*10460*/  FMUL R196, R196, R238 ;  /* 0x000000eec4c47220 */ /* 0x000fe20000400000 */
[----:B------:R-:W-:Y:S01]  /*10470*/  VIADD R12, R219, 0x20 ;  /* 0x00000020db0c7836 */ /* 0x000fe20000000000 */
[----:B------:R-:W-:Y:S01]  /*10480*/  R2UR UR51, R13 ;  /* 0x000000000d3372ca */ /* 0x000fe200000e0000 */
[----:B------:R1:W-:Y:S01]  /*10490*/  STL [R1+0xf4], R2 ;  /* 0x0000f40201007387 */ /* 0x0003e20000100800 */
[----:B------:R-:W-:Y:S02]  /*104a0*/  FSEL R10, R10, -INF , P5 ;  /* 0xff8000000a0a7808 */ /* 0x000fe40002800000 */
[----:B0-----:R-:W-:-:S02]  /*104b0*/  IADD3 R11, R219, 0x19, RZ ;  /* 0x00000019db0b7810 */ /* 0x001fc40007ffe0ff */
[----:B------:R-:W-:Y:S02]  /*104c0*/  FSEL R13, R194, -INF , P6 ;  /* 0xff800000c20d7808 */ /* 0x000fe40003000000 */
[-C--:B------:R-:W-:Y:S02]  /*104d0*/  ISETP.GE.AND P5, PT, R4, R11.reuse, PT ;  /* 0x0000000b0400720c */ /* 0x080fe40003fa6270 */
[----:B------:R-:W-:Y:S02]  /*104e0*/  ISETP.GE.AND P6, PT, R218, R11, PT ;  /* 0x0000000bda00720c */ /* 0x000fe40003fc6270 */
[----:B-1----:R-:W-:Y:S02]  /*104f0*/  FSEL R2, R195, -INF , P4 ;  /* 0xff800000c3027808 */ /* 0x002fe40002000000 */
[----:B------:R-:W-:Y:S01]  /*10500*/  FSEL R11, R196, -INF , P3 ;  /* 0xff800000c40b7808 */ /* 0x000fe20001800000 */
[----:B------:R-:W-:Y:S01]  /*10510*/  FMUL R198, R198, R238 ;  /* 0x000000eec6c67220 */ /* 0x000fe20000400000 */
[----:B------:R-:W-:-:S02]  /*10520*/  ISETP.GE.AND P4, PT, R4, R12, PT ;  /* 0x0000000c0400720c */ /* 0x000fc40003f86270 */
[----:B------:R-:W-:Y:S01]  /*10530*/  ISETP.GE.AND P3, PT, R218, R12, PT ;  /* 0x0000000cda00720c */ /* 0x000fe20003f66270 */
[-C--:B------:R-:W-:Y:S01]  /*10540*/  FMUL R12, R197, R238.reuse ;  /* 0x000000eec50c7220 */ /* 0x080fe20000400000 */
[----:B------:R0:W-:Y:S01]  /*10550*/  STL [R1+0xe8], R13 ;  /* 0x0000e80d01007387 */ /* 0x0001e20000100800 */
[----:B------:R-:W-:Y:S01]  /*10560*/  R2UR UR50, R14 ;  /* 0x000000000e3272ca */ /* 0x000fe200000e0000 */
[-C--:B------:R-:W-:Y:S01]  /*10570*/  FMUL R199, R199, R238.reuse ;  /* 0x000000eec7c77220 */ /* 0x080fe20000400000 */
[-C--:B------:R-:W-:Y:S01]  /*10580*/  FMUL R200, R200, R238.reuse ;  /* 0x000000eec8c87220 */ /* 0x080fe20000400000 */
[C---:B------:R-:W-:Y:S02]  /*10590*/  VIADD R14, R219.reuse, 0x28 ;  /* 0x00000028db0e7836 */ /* 0x040fe40000000000 */
[----:B------:R-:W-:Y:S01]  /*105a0*/  FMUL R202, R202, R238 ;  /* 0x000000eecaca7220 */ /* 0x000fe20000400000 */
[----:B------:R-:W-:Y:S02]  /*105b0*/  FSEL R12, R12, -INF , P5 ;  /* 0xff8000000c0c7808 */ /* 0x000fe40002800000 */
[----:B0-----:R-:W-:Y:S01]  /*105c0*/  IADD3 R13, R219, 0x21, RZ ;  /* 0x00000021db0d7810 */ /* 0x001fe20007ffe0ff */
[----:B------:R0:W-:Y:S01]  /*105d0*/  STL [R1+0xf8], R2 ;  /* 0x0000f80201007387 */ /* 0x0001e20000100800 */
[----:B------:R-:W-:-:S02]  /*105e0*/  FSEL R15, R198, -INF , P1 ;  /* 0xff800000c60f7808 */ /* 0x000fc40000800000 */
[-C--:B------:R-:W-:Y:S02]  /*105f0*/  ISETP.GE.AND P5, PT, R4, R13.reuse, PT ;  /* 0x0000000d0400720c */ /* 0x080fe40003fa6270 */
[----:B------:R-:W-:Y:S02]  /*10600*/  ISETP.GE.AND P1, PT, R218, R13, PT ;  /* 0x0000000dda00720c */ /* 0x000fe40003f26270 */
[----:B------:R-:W-:Y:S02]  /*10610*/  R2UR UR55, R17 ;  /* 0x00000000113772ca */ /* 0x000fe400000e0000 */
[----:B------:R-:W-:Y:S02]  /*10620*/  FSEL R13, R200, -INF , P4 ;  /* 0xff800000c80d7808 */ /* 0x000fe40002000000 */
[----:B0-----:R-:W-:Y:S02]  /*10630*/  FSEL R2, R199, -INF , P6 ;  /* 0xff800000c7027808 */ /* 0x001fe40003000000 */
[----:B------:R-:W-:-:S02]  /*10640*/  ISETP.GE.AND P6, PT, R4, R14, PT ;  /* 0x0000000e0400720c */ /* 0x000fc40003fc6270 */
[----:B------:R-:W-:Y:S01]  /*10650*/  ISETP.GE.AND P4, PT, R218, R14, PT ;  /* 0x0000000eda00720c */ /* 0x000fe20003f86270 */
[-C--:B------:R-:W-:Y:S01]  /*10660*/  FMUL R14, R201, R238.reuse ;  /* 0x000000eec90e7220 */ /* 0x080fe20000400000 */
[----:B------:R-:W-:Y:S01]  /*10670*/  FSEL R17, R202, -INF , P3 ;  /* 0xff800000ca117808 */ /* 0x000fe20001800000 */
[----:B------:R0:W-:Y:S01]  /*10680*/  STL [R1+0xfc], R15 ;  /* 0x0000fc0f01007387 */ /* 0x0001e20000100800 */
[-C--:B------:R-:W-:Y:S01]  /*10690*/  FMUL R203, R203, R238.reuse ;  /* 0x000000eecbcb7220 */ /* 0x080fe20000400000 */
[-C--:B------:R-:W-:Y:S01]  /*106a0*/  FMUL R204, R204, R238.reuse ;  /* 0x000000eecccc7220 */ /* 0x080fe20000400000 */
[----:B------:R-:W-:Y:S01]  /*106b0*/  VIADD R16, R219, 0x30 ;  /* 0x00000030db107836 */ /* 0x000fe20000000000 */
[----:B------:R-:W-:Y:S01]  /*106c0*/  STL [R1+0x104], R2 ;  /* 0x0001040201007387 */ /* 0x000fe20000100800 */
[-C--:B------:R-:W-:Y:S01]  /*106d0*/  FMUL R19, R206, R238.reuse ;  /* 0x000000eece137220 */ /* 0x080fe20000400000 */
[----:B------:R-:W-:Y:S01]  /*106e0*/  R2UR UR54, R18 ;  /* 0x00000000123672ca */ /* 0x000fe200000e0000 */
[----:B------:R-:W-:Y:S01]  /*106f0*/  FMUL R18, R207, R238 ;  /* 0x000000eecf127220 */ /* 0x000fe20000400000 */
[----:B------:R1:W-:Y:S01]  /*10700*/  STL [R1+0xdc], R17 ;  /* 0x0000dc1101007387 */ /* 0x0003e20000100800 */
[----:B0-----:R-:W-:-:S02]  /*10710*/  IADD3 R15, R219, 0x29, RZ ;  /* 0x00000029db0f7810 */ /* 0x001fc40007ffe0ff */
[----:B------:R-:W-:Y:S01]  /*10720*/  FSEL R14, R14, -INF , P5 ;  /* 0xff8000000e0e7808 */ /* 0x000fe20002800000 */
[-C--:B------:R-:W-:Y:S01]  /*10730*/  FMUL R23, R210, R238.reuse ;  /* 0x000000eed2177220 */ /* 0x080fe20000400000 */
[-C--:B------:R-:W-:Y:S01]  /*10740*/  ISETP.GE.AND P5, PT, R4, R15.reuse, PT ;  /* 0x0000000f0400720c */ /* 0x080fe20003fa6270 */
[----:B------:R-:W-:Y:S01]  /*10750*/  FMUL R22, R211, R238 ;  /* 0x000000eed3167220 */ /* 0x000fe20000400000 */
[----:B------:R-:W-:Y:S01]  /*10760*/  ISETP.GE.AND P3, PT, R218, R15, PT ;  /* 0x0000000fda00720c */ /* 0x000fe20003f66270 */
[----:B------:R-:W2:Y:S01]  /*10770*/  LDL.64 R250, [R1+0xb30] ;  /* 0x000b300001fa7983 */ /* 0x000ea20000100a00 */
[----:B-1----:R-:W-:Y:S02]  /*10780*/  IADD3 R17, R219, 0x31, RZ ;  /* 0x00000031db117810 */ /* 0x002fe40007ffe0ff */
[----:B------:R-:W-:Y:S01]  /*10790*/  FSEL R2, R203, -INF , P1 ;  /* 0xff800000cb027808 */ /* 0x000fe20000800000 */
[----:B------:R-:W4:Y:S01]  /*107a0*/  LDL.64 R248, [R1+0xb28] ;  /* 0x000b280001f87983 */ /* 0x000f220000100a00 */
[----:B------:R-:W-:-:S02]  /*107b0*/  FSEL R15, R204, -INF , P6 ;  /* 0xff800000cc0f7808 */ /* 0x000fc40003000000 */
[C---:B------:R-:W-:Y:S02]  /*107c0*/  ISETP.GE.AND P6, PT, R218.reuse, R16, PT ;  /* 0x00000010da00720c */ /* 0x040fe40003fc6270 */
[----:B------:R-:W-:Y:S02]  /*107d0*/  FSEL R19, R19, -INF , P4 ;  /* 0xff80000013137808 */ /* 0x000fe40002000000 */
[----:B------:R-:W-:Y:S02]  /*107e0*/  ISETP.GE.AND P4, PT, R218, R17, PT ;  /* 0x00000011da00720c */ /* 0x000fe40003f86270 */
[----:B------:R-:W-:Y:S01]  /*107f0*/  FSEL R18, R18, -INF , P3 ;  /* 0xff80000012127808 */ /* 0x000fe20001800000 */
[----:B------:R-:W-:Y:S01]  /*10800*/  STL [R1+0xf0], R2 ;  /* 0x0000f00201007387 */ /* 0x000fe20000100800 */
[----:B------:R-:W-:Y:S02]  /*10810*/  FSEL R23, R23, -INF , P6 ;  /* 0xff80000017177808 */ /* 0x000fe40003000000 */
[----:B------:R-:W-:Y:S01]  /*10820*/  FSEL R22, R22, -INF , P4 ;  /* 0xff80000016167808 */ /* 0x000fe20002000000 */
[----:B------:R-:W3:Y:S04]  /*10830*/  LDL.64 R216, [R1+0xb20] ;  /* 0x000b200001d87983 */ /* 0x000ee80000100a00 */
[----:B------:R-:W2:Y:S04]  /*10840*/  LDL.64 R246, [R1+0xb18] ;  /* 0x000b180001f67983 */ /* 0x000ea80000100a00 */
[----:B------:R-:W4:Y:S04]  /*10850*/  LDL.64 R244, [R1+0xb10] ;  /* 0x000b100001f47983 */ /* 0x000f280000100a00 */
[----:B------:R-:W4:Y:S04]  /*10860*/  LDL.64 R242, [R1+0xb08] ;  /* 0x000b080001f27983 */ /* 0x000f280000100a00 */
[----:B------:R-:W4:Y:S04]  /*10870*/  LDL.64 R240, [R1+0xb00] ;  /* 0x000b000001f07983 */ /* 0x000f280000100a00 */
[----:B------:R-:W-:Y:S01]  /*10880*/  STL [R1+0xbe0], R19 ;  /* 0x000be01301007387 */ /* 0x000fe20000100800 */
[----:B------:R-:W-:-:S03]  /*10890*/  IMAD.IADD R233, R233, 0x1, R234 ;  /* 0x00000001e9e97824 */ /* 0x000fc600078e02ea */
[----:B------:R0:W-:Y:S04]  /*108a0*/  STL [R1+0xbe4], R18 ;  /* 0x000be41201007387 */ /* 0x0001e80000100800 */
[----:B0-----:R-:W4:Y:S04]  /*108b0*/  LDL.64 R18, [R1+0xb38] ;  /* 0x000b380001127983 */ /* 0x001f280000100a00 */
[----:B------:R-:W-:Y:S04]  /*108c0*/  STL [R1+0xbe8], R23 ;  /* 0x000be81701007387 */ /* 0x000fe80000100800 */
[----:B------:R0:W-:Y:S04]  /*108d0*/  STL [R1+0xbec], R22 ;  /* 0x000bec1601007387 */ /* 0x0001e80000100800 */
[----:B------:R-:W4:Y:S04]  /*108e0*/  LDL.64 R234, [R1+0xb48] ;  /* 0x000b480001ea7983 */ /* 0x000f280000100a00 */
[----:B0-----:R-:W4:Y:S01]  /*108f0*/  LDL.64 R22, [R1+0xb40] ;  /* 0x000b400001167983 */ /* 0x001f220000100a00 */
[----:B------:R-:W-:Y:S01]  /*10900*/  ISETP.GE.AND P1, PT, R4, R16, PT ;  /* 0x000000100400720c */ /* 0x000fe20003f26270 */
[-C--:B------:R-:W-:Y:S01]  /*10910*/  FMUL R16, R205, R238.reuse ;  /* 0x000000eecd107220 */ /* 0x080fe20000400000 */
[----:B------:R-:W-:Y:S01]  /*10920*/  FMUL R208, R208, R238 ;  /* 0x000000eed0d07220 */ /* 0x000fe20000400000 */
[----:B------:R-:W-:-:S03]  /*10930*/  VIADD R20, R219, 0x38 ;  /* 0x00000038db147836 */ /* 0x000fc60000000000 */
[----:B------:R-:W-:Y:S02]  /*10940*/  FSEL R16, R16, -INF , P5 ;  /* 0xff80000010107808 */ /* 0x000fe40002800000 */
[----:B------:R-:W-:Y:S02]  /*10950*/  ISETP.GE.AND P5, PT, R4, R17, PT ;  /* 0x000000110400720c */ /* 0x000fe40003fa6270 */
[----:B------:R-:W-:Y:S01]  /*10960*/  FSEL R17, R208, -INF , P1 ;  /* 0xff800000d0117808 */ /* 0x000fe20000800000 */
[----:B------:R-:W-:Y:S01]  /*10970*/  FMUL R185, R214, R238 ;  /* 0x000000eed6b97220 */ /* 0x000fe20000400000 */
[-C--:B------:R-:W-:Y:S02]  /*10980*/  ISETP.GE.AND P3, PT, R4, R20.reuse, PT ;  /* 0x000000140400720c */ /* 0x080fe40003f66270 */
[----:B------:R-:W-:Y:S01]  /*10990*/  ISETP.GE.AND P1, PT, R218, R20, PT ;  /* 0x00000014da00720c */ /* 0x000fe20003f26270 */
[-C--:B------:R-:W-:Y:S01]  /*109a0*/  FMUL R20, R209, R238.reuse ;  /* 0x000000eed1147220 */ /* 0x080fe20000400000 */
[C---:B------:R-:W-:Y:S01]  /*109b0*/  IADD3 R21, R219.reuse, 0x39, RZ ;  /* 0x00000039db157810 */ /* 0x040fe20007ffe0ff */
[-C--:B------:R-:W-:Y:S01]  /*109c0*/  FMUL R212, R212, R238.reuse ;  /* 0x000000eed4d47220 */ /* 0x080fe20000400000 */
[C---:B------:R-:W-:Y:S01]  /*109d0*/  LOP3.LUT R188, R219.reuse, 0x40, RZ, 0xfc, !PT ;  /* 0x00000040dbbc7812 */ /* 0x040fe200078efcff */
[-C--:B------:R-:W-:Y:S01]  /*109e0*/  FMUL R189, R152, R238.reuse ;  /* 0x000000ee98bd7220 */ /* 0x080fe20000400000 */
[----:B------:R-:W-:Y:S01]  /*109f0*/  LOP3.LUT R184, R219, 0x59, RZ, 0xfc, !PT ;  /* 0x00000059dbb87812 */ /* 0x000fe200078efcff */
[----:B------:R-:W-:Y:S01]  /*10a00*/  FMUL R215, R215, R238 ;  /* 0x000000eed7d77220 */ /* 0x000fe20000400000 */
[----:B------:R-:W-:-:S02]  /*10a10*/  FSEL R20, R20, -INF , P5 ;  /* 0xff80000014147808 */ /* 0x000fc40002800000 */
[----:B------:R-:W-:Y:S02]  /*10a20*/  FSEL R185, R185, -INF , P1 ;  /* 0xff800000b9b97808 */ /* 0x000fe40000800000 */
[-C--:B------:R-:W-:Y:S02]  /*10a30*/  ISETP.GE.AND P5, PT, R4, R21.reuse, PT ;  /* 0x000000150400720c */ /* 0x080fe40003fa6270 */
[----:B------:R-:W-:Y:S02]  /*10a40*/  ISETP.GE.AND P6, PT, R218, R21, PT ;  /* 0x00000015da00720c */ /* 0x000fe40003fc6270 */
[----:B------:R-:W-:Y:S02]  /*10a50*/  ISETP.GE.AND P1, PT, R4, R188, PT ;  /* 0x000000bc0400720c */ /* 0x000fe40003f26270 */
[----:B------:R-:W-:Y:S01]  /*10a60*/  FSEL R21, R212, -INF , P3 ;  /* 0xff800000d4157808 */ /* 0x000fe20001800000 */
[----:B------:R-:W-:Y:S01]  /*10a70*/  FMUL R190, R153, R238 ;  /* 0x000000ee99be7220 */ /* 0x000fe20000400000 */
[----:B------:R-:W-:-:S02]  /*10a80*/  ISETP.GE.AND P4, PT, R218, R184, PT ;  /* 0x000000b8da00720c */ /* 0x000fc40003f86270 */
[----:B------:R-:W-:Y:S01]  /*10a90*/  ISETP.GE.AND P3, PT, R4, R184, PT ;  /* 0x000000b80400720c */ /* 0x000fe20003f66270 */
[----:B------:R-:W-:Y:S01]  /*10aa0*/  FMUL R184, R213, R238 ;  /* 0x000000eed5b87220 */ /* 0x000fe20000400000 */
[----:B------:R-:W-:Y:S02]  /*10ab0*/  LOP3.LUT R187, R219, 0x41, RZ, 0xfc, !PT ;  /* 0x00000041dbbb7812 */ /* 0x000fe400078efcff */
[----:B------:R-:W-:Y:S02]  /*10ac0*/  FSEL R153, R189, -INF , P1 ;  /* 0xff800000bd997808 */ /* 0x000fe40000800000 */
[----:B------:R-:W-:Y:S02]  /*10ad0*/  LOP3.LUT R186, R219, 0x49, RZ, 0xfc, !PT ;  /* 0x00000049dbba7812 */ /* 0x000fe400078efcff */
[----:B------:R-:W-:Y:S02]  /*10ae0*/  FSEL R152, R215, -INF , P6 ;  /* 0xff800000d7987808 */ /* 0x000fe40003000000 */
[----:B------:R-:W-:-:S02]  /*10af0*/  SEL R189, RZ, 0x1, P0 ;  /* 0x00000001ffbd7807 */ /* 0x000fc40000000000 */
[----:B------:R-:W-:Y:S02]  /*10b00*/  ISETP.GE.AND P6, PT, R4, R187, PT ;  /* 0x000000bb0400720c */ /* 0x000fe40003fc6270 */
[----:B------:R-:W-:Y:S01]  /*10b10*/  FSEL R184, R184, -INF , P5 ;  /* 0xff800000b8b87808 */ /* 0x000fe20002800000 */
[----:B------:R-:W-:Y:S01]  /*10b20*/  FMUL R154, R154, R238 ;  /* 0x000000ee9a9a7220 */ /* 0x000fe20000400000 */
[-C--:B------:R-:W-:Y:S02]  /*10b30*/  ISETP.GE.AND P5, PT, R218, R186.reuse, PT ;  /* 0x000000bada00720c */ /* 0x080fe40003fa6270 */
[----:B------:R-:W-:Y:S02]  /*10b40*/  ISETP.GE.AND P1, PT, R4, R186, PT ;  /* 0x000000ba0400720c */ /* 0x000fe40003f26270 */
[----:B------:R-:W-:Y:S02]  /*10b50*/  IADD3 R189, R189, R232, RZ ;  /* 0x000000e8bdbd7210 */ /* 0x000fe40007ffe0ff */
[----:B------:R-:W-:-:S02]  /*10b60*/  LOP3.LUT R233, R233, 0x3, RZ, 0xc0, !PT ;  /* 0x00000003e9e97812 */ /* 0x000fc400078ec0ff */
[----:B------:R-:W-:Y:S01]  /*10b70*/  FSEL R186, R190, -INF , P6 ;  /* 0xff800000beba7808 */ /* 0x000fe20003000000 */
[----:B------:R-:W-:Y:S01]  /*10b80*/  IMAD.IADD R230, R231, 0x1, R230 ;  /* 0x00000001e7e67824 */ /* 0x000fe200078e02e6 */
[----:B------:R-:W-:Y:S02]  /*10b90*/  ISETP.GE.AND P6, PT, R218, R188, PT ;  /* 0x000000bcda00720c */ /* 0x000fe40003fc6270 */
[----:B------:R-:W-:Y:S02]  /*10ba0*/  LOP3.LUT R189, R189, 0x3, RZ, 0xc0, !PT ;  /* 0x00000003bdbd7812 */ /* 0x000fe400078ec0ff */
[----:B------:R-:W-:Y:S01]  /*10bb0*/  IADD3 R225, R233, R227, R225 ;  /* 0x000000e3e9e17210 */ /* 0x000fe20007ffe0e1 */
[----:B------:R-:W-:Y:S01]  /*10bc0*/  FMUL R155, R155, R238 ;  /* 0x000000ee9b9b7220 */ /* 0x000fe20000400000 */
[----:B------:R-:W-:Y:S02]  /*10bd0*/  FSEL R154, R154, -INF , P6 ;  /* 0xff8000009a9a7808 */ /* 0x000fe40003000000 */
[----:B------:R-:W-:-:S02]  /*10be0*/  IADD3 R224, R224, R228, RZ ;  /* 0x000000e4e0e07210 */ /* 0x000fc40007ffe0ff */
[----:B------:R-:W-:Y:S01]  /*10bf0*/  ISETP.GE.AND P6, PT, R218, R187, PT ;  /* 0x000000bbda00720c */ /* 0x000fe20003fc6270 */
[----:B------:R-:W-:Y:S01]  /*10c00*/  IMAD.SHL.U32 R225, R225, 0x100, RZ ;  /* 0x00000100e1e17824 */ /* 0x000fe200078e00ff */
[----:B------:R-:W-:Y:S02]  /*10c10*/  LOP3.LUT R230, R230, 0x3, RZ, 0xc0, !PT ;  /* 0x00000003e6e67812 */ /* 0x000fe400078ec0ff */
[----:B------:R-:W-:Y:S02]  /*10c20*/  IADD3 R189, R189, R226, R223 ;  /* 0x000000e2bdbd7210 */ /* 0x000fe40007ffe0df */
[----:B------:R-:W-:Y:S01]  /*10c30*/  LOP3.LUT R187, R219, 0x48, RZ, 0xfc, !PT ;  /* 0x00000048dbbb7812 */ /* 0x000fe200078efcff */
[----:B------:R-:W-:Y:S01]  /*10c40*/  FMUL R156, R156, R238 ;  /* 0x000000ee9c9c7220 */ /* 0x000fe20000400000 */
[----:B------:R-:W-:Y:S02]  /*10c50*/  LOP3.LUT R224, R224, 0x3, RZ, 0xc0, !PT ;  /* 0x00000003e0e07812 */ /* 0x000fe400078ec0ff */
[----:B------:R-:W-:-:S02]  /*10c60*/  FSEL R155, R155, -INF , P6 ;  /* 0xff8000009b9b7808 */ /* 0x000fc40003000000 */
[----:B------:R-:W-:Y:S02]  /*10c70*/  IADD3 R222, R230, R222, R229 ;  /* 0x000000dee6de7210 */ /* 0x000fe40007ffe0e5 */
[----:B------:R-:W-:Y:S02]  /*10c80*/  ISETP.GE.AND P6, PT, R4, R187, PT ;  /* 0x000000bb0400720c */ /* 0x000fe40003fc6270 */
[----:B------:R-:W-:Y:S02]  /*10c90*/  LOP3.LUT R189, R189, 0xf, RZ, 0xc0, !PT ;  /* 0x0000000fbdbd7812 */ /* 0x000fe400078ec0ff */
[----:B------:R-:W-:Y:S02]  /*10ca0*/  IADD3 R220, R224, R221, R220 ;  /* 0x000000dde0dc7210 */ /* 0x000fe40007ffe0dc */
[----:B------:R-:W-:Y:S01]  /*10cb0*/  LOP3.LUT R225, R225, 0xf00, RZ, 0xe2, !PT ;  /* 0x00000f00e1e17812 */ /* 0x000fe200078ee2ff */
[----:B------:R-:W-:Y:S01]  /*10cc0*/  FMUL R158, R158, R238 ;  /* 0x000000ee9e9e7220 */ /* 0x000fe20000400000 */
[----:B------:R-:W-:-:S02]  /*10cd0*/  FSEL R156, R156, -INF , P6 ;  /* 0xff8000009c9c7808 */ /* 0x000fc40003000000 */
[----:B------:R-:W-:Y:S02]  /*10ce0*/  LEA R189, R222, R189, 0x4 ;  /* 0x000000bddebd7211 */ /* 0x000fe400078e20ff */
[----:B------:R-:W-:Y:S01]  /*10cf0*/  ISETP.GE.AND P6, PT, R218, R187, PT ;  /* 0x000000bbda00720c */ /* 0x000fe20003fc6270 */
[----:B------:R-:W-:Y:S01]  /*10d00*/  IMAD R220, R220, 0x1000, R225 ;  /* 0x00001000dcdc7824 */ /* 0x000fe200078e02e1 */
[----:B------:R-:W-:Y:S01]  /*10d10*/  LOP3.LUT R187, R219, 0x50, RZ, 0xfc, !PT ;  /* 0x00000050dbbb7812 */ /* 0x000fe200078efcff */
[-C--:B------:R-:W-:Y:S01]  /*10d20*/  FMUL R190, R160, R238.reuse ;  /* 0x000000eea0be7220 */ /* 0x080fe20000400000 */
[----:B------:R-:W-:Y:S01]  /*10d30*/  LOP3.LUT R189, R189, 0xff, RZ, 0xc0, !PT ;  /* 0x000000ffbdbd7812 */ /* 0x000fe200078ec0ff */
[-C--:B------:R-:W-:Y:S01]  /*10d40*/  FMUL R157, R157, R238.reuse ;  /* 0x000000ee9d9d7220 */ /* 0x080fe20000400000 */
[----:B------:R-:W-:Y:S01]  /*10d50*/  FSEL R160, R158, -INF , P6 ;  /* 0xff8000009ea07808 */ /* 0x000fe20003000000 */
[----:B------:R-:W-:Y:S01]  /*10d60*/  FMUL R159, R159, R238 ;  /* 0x000000ee9f9f7220 */ /* 0x000fe20000400000 */
[----:B------:R-:W-:-:S02]  /*10d70*/  ISETP.GE.AND P6, PT, R4, R187, PT ;  /* 0x000000bb0400720c */ /* 0x000fc40003fc6270 */
[----:B------:R-:W-:Y:S02]  /*10d80*/  LOP3.LUT R188, R219, 0x51, RZ, 0xfc, !PT ;  /* 0x00000051dbbc7812 */ /* 0x000fe400078efcff */
[----:B------:R-:W-:Y:S02]  /*10d90*/  IADD3 R189, R220, R189, RZ ;  /* 0x000000bddcbd7210 */ /* 0x000fe40007ffe0ff */
[----:B------:R-:W-:Y:S02]  /*10da0*/  FSEL R158, R190, -INF , P6 ;  /* 0xff800000be9e7808 */ /* 0x000fe40003000000 */
[----:B------:R-:W-:Y:S02]  /*10db0*/  FSEL R157, R157, -INF , P1 ;  /* 0xff8000009d9d7808 */ /* 0x000fe40000800000 */
[----:B------:R-:W-:Y:S02]  /*10dc0*/  FSEL R159, R159, -INF , P5 ;  /* 0xff8000009f9f7808 */ /* 0x000fe40002800000 */
[----:B------:R-:W-:-:S02]  /*10dd0*/  ISETP.GE.AND P6, PT, R218, R187, PT ;  /* 0x000000bbda00720c */ /* 0x000fc40003fc6270 */
[-C--:B------:R-:W-:Y:S02]  /*10de0*/  ISETP.GE.AND P1, PT, R218, R188.reuse, PT ;  /* 0x000000bcda00720c */ /* 0x080fe40003f26270 */
[----:B------:R-:W-:Y:S01]  /*10df0*/  ISETP.GE.AND P5, PT, R4, R188, PT ;  /* 0x000000bc0400720c */ /* 0x000fe20003fa6270 */
[-C--:B------:R-:W-:Y:S01]  /*10e00*/  FMUL R188, R162, R238.reuse ;  /* 0x000000eea2bc7220 */ /* 0x080fe20000400000 */
[----:B------:R-:W-:Y:S01]  /*10e10*/  LOP3.LUT R187, R189, 0xffff, RZ, 0xc0, !PT ;  /* 0x0000ffffbdbb7812 */ /* 0x000fe200078ec0ff */
[-C--:B------:R-:W-:Y:S01]  /*10e20*/  FMUL R162, R163, R238.reuse ;  /* 0x000000eea3a27220 */ /* 0x080fe20000400000 */
[-C--:B------:R-:W-:Y:S02]  /*10e30*/  FMUL R161, R161, R238.reuse ;  /* 0x000000eea1a17220 */ /* 0x080fe40000400000 */
[----:B------:R-:W-:Y:S01]  /*10e40*/  SHF.R.U32.HI R189, RZ, 0xf, R187 ;  /* 0x0000000fffbd7819 */ /* 0x000fe200000116bb */
[-C--:B------:R-:W-:Y:S01]  /*10e50*/  FMUL R165, R165, R238.reuse ;  /* 0x000000eea5a57220 */ /* 0x080fe20000400000 */
[----:B------:R-:W-:Y:S01]  /*10e60*/  LOP3.LUT R219, R219, 0x58, RZ, 0xfc, !PT ;  /* 0x00000058dbdb7812 */ /* 0x000fe200078efcff */
[----:B------:R-:W-:Y:S01]  /*10e70*/  FMUL R190, R164, R238 ;  /* 0x000000eea4be7220 */ /* 0x000fe20000400000 */
[----:B------:R-:W-:-:S02]  /*10e80*/  FSEL R162, R162, -INF , P1 ;  /* 0xff800000a2a27808 */ /* 0x000fc40000800000 */
[----:B------:R-:W-:Y:S01]  /*10e90*/  LOP3.LUT P1, RZ, R189, 0x1, RZ, 0xc0, !PT ;  /* 0x00000001bdff7812 */ /* 0x000fe2000782c0ff */
[-C--:B------:R-:W-:Y:S01]  /*10ea0*/  FMUL R189, R166, R238.reuse ;  /* 0x000000eea6bd7220 */ /* 0x080fe20000400000 */
[----:B------:R-:W-:Y:S02]  /*10eb0*/  FSEL R161, R161, -INF , P5 ;  /* 0xff800000a1a17808 */ /* 0x000fe40002800000 */
[----:B------:R-:W-:Y:S02]  /*10ec0*/  SHF.R.U32.HI R164, RZ, 0xd, R187 ;  /* 0x0000000dffa47819 */ /* 0x000fe400000116bb */
[-C--:B------:R-:W-:Y:S02]  /*10ed0*/  ISETP.GE.AND P5, PT, R218, R219.reuse, PT ;  /* 0x000000dbda00720c */ /* 0x080fe40003fa6270 */
[----:B------:R-:W-:Y:S01]  /*10ee0*/  FSEL R163, R188, -INF , P6 ;  /* 0xff800000bca37808 */ /* 0x000fe20003000000 */
[----:B------:R-:W-:Y:S01]  /*10ef0*/  FMUL R167, R167, R238 ;  /* 0x000000eea7a77220 */ /* 0x000fe20000400000 */
[----:B------:R-:W-:-:S02]  /*10f00*/  ISETP.GE.AND P6, PT, R4, R219, PT ;  /* 0x000000db0400720c */ /* 0x000fc40003fc6270 */
[----:B------:R-:W-:Y:S02]  /*10f10*/  FSEL R165, R165, -INF , P3 ;  /* 0xff800000a5a57808 */ /* 0x000fe40001800000 */
[--C-:B------:R-:W-:Y:S02]  /*10f20*/  SHF.R.U32.HI R188, RZ, 0xe, R187.reuse ;  /* 0x0000000effbc7819 */ /* 0x100fe400000116bb */
[----:B------:R-:W-:Y:S02]  /*10f30*/  LOP3.LUT P3, RZ, R164, 0x1, RZ, 0xc0, !PT ;  /* 0x00000001a4ff7812 */ /* 0x000fe4000786c0ff */
[----:B------:R-:W-:Y:S02]  /*10f40*/  FSEL R164, R189, -INF , P5 ;  /* 0xff800000bda47808 */ /* 0x000fe40002800000 */
[--C-:B------:R-:W-:Y:S02]  /*10f50*/  SHF.R.U32.HI R189, RZ, 0xb, R187.reuse ;  /* 0x0000000bffbd7819 */ /* 0x100fe400000116bb */
[----:B------:R-:W-:Y:S01]  /*10f60*/  FSEL R166, R190, -INF , P6 ;  /* 0xff800000bea67808 */ /* 0x000fe20003000000 */
[-C--:B------:R-:W-:Y:S01]  /*10f70*/  FMUL R190, R168, R238.reuse ;  /* 0x000000eea8be7220 */ /* 0x080fe20000400000 */
[----:B------:R-:W-:Y:S01]  /*10f80*/  LOP3.LUT P6, RZ, R188, 0x1, RZ, 0xc0, !PT ;  /* 0x00000001bcff7812 */ /* 0x000fe200078cc0ff */
[----:B------:R-:W-:Y:S01]  /*10f90*/  FMUL R168, R169, R238 ;  /* 0x000000eea9a87220 */ /* 0x000fe20000400000 */
[----:B------:R-:W-:-:S02]  /*10fa0*/  SHF.R.U32.HI R188, RZ, 0xc, R187 ;  /* 0x0000000cffbc7819 */ /* 0x000fc400000116bb */
[----:B------:R-:W-:Y:S02]  /*10fb0*/  FSEL R167, R167, -INF , P4 ;  /* 0xff800000a7a77808 */ /* 0x000fe40002000000 */
[----:B------:R-:W-:Y:S02]  /*10fc0*/  LOP3.LUT P4, RZ, R189, 0x1, RZ, 0xc0, !PT ;  /* 0x00000001bdff7812 */ /* 0x000fe4000788c0ff */
[--C-:B------:R-:W-:Y:S01]  /*10fd0*/  SHF.R.U32.HI R189, RZ, 0x9, R187.reuse ;  /* 0x00000009ffbd7819 */ /* 0x100fe200000116bb */
[----:B------:R-:W-:Y:S01]  /*10fe0*/  FMUL R170, R170, R238 ;  /* 0x000000eeaaaa7220 */ /* 0x000fe20000400000 */
[----:B------:R-:W-:Y:S02]  /*10ff0*/  LOP3.LUT P5, RZ, R188, 0x1, RZ, 0xc0, !PT ;  /* 0x00000001bcff7812 */ /* 0x000fe400078ac0ff */
[----:B------:R-:W-:Y:S02]  /*11000*/  SHF.R.U32.HI R188, RZ, 0xa, R187 ;  /* 0x0000000affbc7819 */ /* 0x000fe400000116bb */
[----:B------:R-:W-:-:S02]  /*11010*/  FSEL R168, R168, -INF , !P6 ;  /* 0xff800000a8a87808 */ /* 0x000fc40007000000 */
[----:B------:R-:W-:Y:S01]  /*11020*/  FSEL R169, R190, -INF , !P1 ;  /* 0xff800000bea97808 */ /* 0x000fe20004800000 */
[-C--:B------:R-:W-:Y:S01]  /*11030*/  FMUL R190, R172, R238.reuse ;  /* 0x000000eeacbe7220 */ /* 0x080fe20000400000 */
[----:B------:R-:W-:Y:S02]  /*11040*/  LOP3.LUT P6, RZ, R189, 0x1, RZ, 0xc0, !PT ;  /* 0x00000001bdff7812 */ /* 0x000fe400078cc0ff */
[--C-:B------:R-:W-:Y:S01]  /*11050*/  SHF.R.U32.HI R189, RZ, 0x8, R187.reuse ;  /* 0x00000008ffbd7819 */ /* 0x100fe200000116bb */
[----:B------:R-:W-:Y:S01]  /*11060*/  FMUL R172, R173, R238 ;  /* 0x000000eeadac7220 */ /* 0x000fe20000400000 */
[----:B------:R-:W-:Y:S02]  /*11070*/  LOP3.LUT P1, RZ, R188, 0x1, RZ, 0xc0, !PT ;  /* 0x00000001bcff7812 */ /* 0x000fe4000782c0ff */
[----:B------:R-:W-:Y:S02]  /*11080*/  SHF.R.U32.HI R188, RZ, 0x7, R187 ;  /* 0x00000007ffbc7819 */ /* 0x000fe400000116bb */
[----:B------:R-:W-:-:S02]  /*11090*/  FSEL R170, R170, -INF , !P3 ;  /* 0xff800000aaaa7808 */ /* 0x000fc40005800000 */
[----:B------:R-:W-:Y:S02]  /*110a0*/  LOP3.LUT P3, RZ, R189, 0x1, RZ, 0xc0, !PT ;  /* 0x00000001bdff7812 */ /* 0x000fe4000786c0ff */
[--C-:B------:R-:W-:Y:S02]  /*110b0*/  SHF.R.U32.HI R189, RZ, 0x6, R187.reuse ;  /* 0x00000006ffbd7819 */ /* 0x100fe400000116bb */
[----:B------:R-:W-:Y:S01]  /*110c0*/  FSEL R173, R190, -INF , !P4 ;  /* 0xff800000bead7808 */ /* 0x000fe20006000000 */
[-C--:B------:R-:W-:Y:S01]  /*110d0*/  FMUL R190, R176, R238.reuse ;  /* 0x000000eeb0be7220 */ /* 0x080fe20000400000 */
[----:B------:R-:W-:Y:S01]  /*110e0*/  LOP3.LUT P4, RZ, R188, 0x1, RZ, 0xc0, !PT ;  /* 0x00000001bcff7812 */ /* 0x000fe2000788c0ff */
[----:B------:R-:W-:Y:S01]  /*110f0*/  FMUL R177, R177, R238 ;  /* 0x000000eeb1b17220 */ /* 0x000fe20000400000 */
[----:B------:R-:W-:Y:S02]  /*11100*/  FSEL R172, R172, -INF , !P1 ;  /* 0xff800000acac7808 */ /* 0x000fe40004800000 */
[----:B------:R-:W-:-:S02]  /*11110*/  SHF.R.U32.HI R188, RZ, 0x3, R187 ;  /* 0x00000003ffbc7819 */ /* 0x000fc400000116bb */
[----:B------:R-:W-:Y:S01]  /*11120*/  LOP3.LUT P1, RZ, R189, 0x1, RZ, 0xc0, !PT ;  /* 0x00000001bdff7812 */ /* 0x000fe2000782c0ff */
[----:B------:R-:W-:Y:S01]  /*11130*/  FMUL R189, R180, R238 ;  /* 0x000000eeb4bd7220 */ /* 0x000fe20000400000 */
[----:B------:R0:W-:Y:S01]  /*11140*/  STL [R1+0xb70], R4 ;  /* 0x000b700401007387 */ /* 0x0001e20000100800 */
[--C-:B------:R-:W-:Y:S02]  /*11150*/  SHF.R.U32.HI R176, RZ, 0x5, R187.reuse ;  /* 0x00000005ffb07819 */ /* 0x100fe400000116bb */
[----:B------:R-:W-:Y:S01]  /*11160*/  FSEL R180, R190, -INF , !P4 ;  /* 0xff800000beb47808 */ /* 0x000fe20006000000 */
[----:B------:R-:W4:Y:S01]  /*11170*/  LDL.64 R222, [R1+0xaf8] ;  /* 0x000af80001de7983 */ /* 0x000f220000100a00 */
[----:B------:R-:W-:Y:S02]  /*11180*/  LOP3.LUT P4, RZ, R188, 0x1, RZ, 0xc0, !PT ;  /* 0x00000001bcff7812 */ /* 0x000fe4000788c0ff */
[----:B------:R-:W-:Y:S01]  /*11190*/  SHF.R.U32.HI R188, RZ, 0x2, R187 ;  /* 0x00000002ffbc7819 */ /* 0x000fe200000116bb */
[----:B------:R-:W4:Y:S01]  /*111a0*/  LDL.64 R220, [R1+0xaf0] ;  /* 0x000af00001dc7983 */ /* 0x000f220000100a00 */
[----:B------:R-:W-:-:S02]  /*111b0*/  FSEL R177, R177, -INF , !P1 ;  /* 0xff800000b1b17808 */ /* 0x000fc40004800000 */
[----:B------:R-:W-:Y:S01]  /*111c0*/  LOP3.LUT P1, RZ, R176, 0x1, RZ, 0xc0, !PT ;  /* 0x00000001b0ff7812 */ /* 0x000fe2000782c0ff */
[----:B------:R-:W4:Y:S01]  /*111d0*/  LDL.64 R218, [R1+0xae8] ;  /* 0x000ae80001da7983 */ /* 0x000f220000100a00 */
[----:B------:R-:W-:Y:S02]  /*111e0*/  FSEL R176, R189, -INF , !P4 ;  /* 0xff800000bdb07808 */ /* 0x000fe40006000000 */
[----:B------:R-:W-:Y:S01]  /*111f0*/  LOP3.LUT P4, RZ, R188, 0x1, RZ, 0xc0, !PT ;  /* 0x00000001bcff7812 */ /* 0x000fe2000788c0ff */
[----:B------:R-:W-:Y:S01]  /*11200*/  FMUL R181, R181, R238 ;  /* 0x000000eeb5b57220 */ /* 0x000fe20000400000 */
[C---:B---3--:R-:W-:Y:S01]  /*11210*/  IMAD.WIDE R194, R3.reuse, 0x2, R216 ;  /* 0x0000000203c27825 */ /* 0x048fe200078e02d8 */
[----:B------:R-:W-:Y:S01]  /*11220*/  SHF.R.U32.HI R192, RZ, 0x4, R187 ;  /* 0x00000004ffc07819 */ /* 0x000fe200000116bb */
[----:B------:R-:W3:Y:S02]  /*11230*/  LDL.64 R216, [R1+0xad8] ;  /* 0x000ad80001d87983 */ /* 0x000ee40000100a00 */
[----:B--2---:R-:W-:-:S02]  /*11240*/  IMAD.WIDE R196, R3, 0x2, R246 ;  /* 0x0000000203c47825 */ /* 0x004fc400078e02f6 */
[----:B------:R-:W2:Y:S04]  /*11250*/  LDL.64 R226, [R1+0xae0] ;  /* 0x000ae00001e27983 */ /* 0x000ea80000100a00 */
[----:B------:R-:W2:Y:S04]  /*11260*/  LDL.64 R224, [R1+0xac0] ;  /* 0x000ac00001e07983 */ /* 0x000ea80000100a00 */
[----:B------:R-:W2:Y:S01]  /*11270*/  LDL.64 R228, [R1+0xab8] ;  /* 0x000ab80001e47983 */ /* 0x000ea20000100a00 */
[----:B----4-:R-:W-:-:S04]  /*11280*/  IMAD.WIDE R188, R3, 0x2, R234 ;  /* 0x0000000203bc7825 */ /* 0x010fc800078e02ea */
[----:B------:R-:W-:Y:S01]  /*11290*/  IMAD.WIDE R190, R3, 0x2, R22 ;  /* 0x0000000203be7825 */ /* 0x000fe200078e0216 */
[----:B0-----:R0:W4:Y:S04]  /*112a0*/  LDG.E.U16 R4, desc[UR4][R188.64] ;  /* 0x00000004bc047981 */ /* 0x001128000c1e1500 */
[----:B------:R1:W2:Y:S01]  /*112b0*/  LDG.E.U16 R252, desc[UR4][R190.64] ;  /* 0x00000004befc7981 */ /* 0x0002a2000c1e1500 */
[----:B------:R-:W-:-:S03]  /*112c0*/  FSEL R181, R181, -INF , !P4 ;  /* 0xff800000b5b57808 */ /* 0x000fc60006000000 */
[----:B------:R-:W2:Y:S01]  /*112d0*/  LDL.64 R22, [R1+0xad0] ;  /* 0x000ad00001167983 */ /* 0x000ea20000100a00 */
[----:B------:R-:W-:Y:S01]  /*112e0*/  LOP3.LUT P4, RZ, R192, 0x1, RZ, 0xc0, !PT ;  /* 0x00000001c0ff7812 */ /* 0x000fe2000788c0ff */
[C---:B0-----:R-:W-:Y:S02]  /*112f0*/  IMAD.WIDE R188, R3.reuse, 0x2, R18 ;  /* 0x0000000203bc7825 */ /* 0x041fe400078e0212 */
[----:B------:R-:W2:Y:S02]  /*11300*/  LDL.64 R18, [R1+0xac8] ;  /* 0x000ac80001127983 */ /* 0x000ea40000100a00 */
[C---:B-1----:R-:W-:Y:S02]  /*11310*/  IMAD.WIDE R190, R3.reuse, 0x2, R250 ;  /* 0x0000000203be7825 */ /* 0x042fe400078e02fa */
[----:B------:R0:W2:Y:S02]  /*11320*/  LDG.E.U16 R2, desc[UR4][R188.64] ;  /* 0x00000004bc027981 */ /* 0x0000a4000c1e1500 */
[----:B------:R-:W-:-:S02]  /*11330*/  IMAD.WIDE R192, R3, 0x2, R248 ;  /* 0x0000000203c07825 */ /* 0x000fc400078e02f8 */
[----:B------:R1:W2:Y:S04]  /*11340*/  LDG.E.U16 R236, desc[UR4][R190.64] ;  /* 0x00000004beec7981 */ /* 0x0002a8000c1e1500 */
[----:B------:R1:W2:Y:S04]  /*11350*/  LDG.E.U16 R232, desc[UR4][R192.64] ;  /* 0x00000004c0e87981 */ /* 0x0002a8000c1e1500 */
[----:B------:R1:W2:Y:S04]  /*11360*/  LDG.E.U16 R246, desc[UR4][R194.64] ;  /* 0x00000004c2f67981 */ /* 0x0002a8000c1e1500 */
[----:B------:R1:W2:Y:S01]  /*11370*/  LDG.E.U16 R239, desc[UR4][R196.64] ;  /* 0x00000004c4ef7981 */ /* 0x0002a2000c1e1500 */
[----:B0-----:R-:W-:-:S04]  /*11380*/  IMAD.WIDE R188, R3, 0x2, R244 ;  /* 0x0000000203bc7825 */ /* 0x001fc800078e02f4 */
[C---:B-1----:R-:W-:Y:S01]  /*11390*/  IMAD.WIDE R190, R3.reuse, 0x2, R242 ;  /* 0x0000000203be7825 */ /* 0x042fe200078e02f2 */
[----:B------:R0:W2:Y:S03]  /*113a0*/  LDG.E.U16 R235, desc[UR4][R188.64] ;  /* 0x00000004bceb7981 */ /* 0x0000a6000c1e1500 */
[C---:B------:R-:W-:Y:S01]  /*113b0*/  IMAD.WIDE R192, R3.reuse, 0x2, R240 ;  /* 0x0000000203c07825 */ /* 0x040fe200078e02f0 */
[----:B------:R-:W2:Y:S04]  /*113c0*/  LDG.E.U16 R231, desc[UR4][R190.64] ;  /* 0x00000004bee77981 */ /* 0x000ea8000c1e1500 */
[----:B------:R3:W2:Y:S01]  /*113d0*/  LDG.E.U16 R230, desc[UR4][R192.64] ;  /* 0x00000004c0e67981 */ /* 0x0006a2000c1e1500 */
[----:B------:R-:W-:-:S03]  /*113e0*/  IMAD.WIDE R194, R3, 0x2, R222 ;  /* 0x0000000203c27825 */ /* 0x000fc600078e02de */
[----:B------:R-:W2:Y:S01]  /*113f0*/  LDL.64 R222, [R1+0xab0] ;  /* 0x000ab00001de7983 */ /* 0x000ea20000100a00 */
[----:B------:R-:W-:-:S03]  /*11400*/  IMAD.WIDE R196, R3, 0x2, R220 ;  /* 0x0000000203c47825 */ /* 0x000fc600078e02dc */
[----:B------:R-:W2:Y:S01]  /*11410*/  LDL.64 R220, [R1+0xaa8] ;  /* 0x000aa80001dc7983 */ /* 0x000ea20000100a00 */
[----:B0-----:R-:W-:-:S03]  /*11420*/  IMAD.WIDE R188, R3, 0x2, R218 ;  /* 0x0000000203bc7825 */ /* 0x001fc600078e02da */
[----:B------:R0:W2:Y:S04]  /*11430*/  LDG.E.U16 R234, desc[UR4][R194.64] ;  /* 0x00000004c2ea7981 */ /* 0x0000a8000c1e1500 */
[----:B------:R-:W2:Y:S01]  /*11440*/  LDG.E.U16 R241, desc[UR4][R188.64] ;  /* 0x00000004bcf17981 */ /* 0x000ea2000c1e1500 */
[----:B---3--:R-:W-:-:S03]  /*11450*/  IMAD.WIDE R192, R3, 0x2, R216 ;  /* 0x0000000203c07825 */ /* 0x008fc600078e02d8 */
[----:B----4-:R1:W-:Y:S04]  /*11460*/  STL [R1+0x21c], R4 ;  /* 0x00021c0401007387 */ /* 0x0103e80000100800 */
[----:B--2---:R-:W-:Y:S04]  /*11470*/  STL [R1+0x2f0], R252 ;  /* 0x0002f0fc01007387 */ /* 0x004fe80000100800 */
[----:B------:R-:W2:Y:S04]  /*11480*/  LDL.64 R218, [R1+0xaa0] ;  /* 0x000aa00001da7983 */ /* 0x000ea80000100a00 */
[----:B-1----:R1:W3:Y:S04]  /*11490*/  LDG.E.U16 R4, desc[UR4][R196.64] ;  /* 0x00000004c4047981 */ /* 0x0022e8000c1e1500 */
[----:B------:R-:W4:Y:S01]  /*114a0*/  LDL.64 R216, [R1+0xa98] ;  /* 0x000a980001d87983 */ /* 0x000f220000100a00 */
[----:B0-----:R-:W-:-:S03]  /*114b0*/  IMAD.WIDE R194, R3, 0x2, R22 ;  /* 0x0000000203c27825 */ /* 0x001fc600078e0216 */
[----:B------:R-:W3:Y:S01]  /*114c0*/  LDL.64 R22, [R1+0xa88] ;  /* 0x000a880001167983 */ /* 0x000ee20000100a00 */
[----:B------:R-:W-:-:S03]  /*114d0*/  IMAD.WIDE R190, R3, 0x2, R226 ;  /* 0x0000000203be7825 */ /* 0x000fc600078e02e2 */
[----:B------:R-:W3:Y:S01]  /*114e0*/  LDL.64 R226, [R1+0xa90] ;  /* 0x000a900001e27983 */ /* 0x000ee20000100a00 */
[----:B-1----:R-:W-:-:S03]  /*114f0*/  IMAD.WIDE R196, R3, 0x2, R18 ;  /* 0x0000000203c47825 */ /* 0x002fc600078e0212 */
[----:B------:R-:W3:Y:S04]  /*11500*/  LDL.64 R18, [R1+0xa80] ;  /* 0x000a800001127983 */ /* 0x000ee80000100a00 */
[----:B------:R0:W-:Y:S01]  /*11510*/  STL [R1+0x31c], R2 ;  /* 0x00031c0201007387 */ /* 0x0001e20000100800 */
[----:B------:R-:W-:-:S03]  /*11520*/  IMAD.WIDE R188, R3, 0x2, R224 ;  /* 0x0000000203bc7825 */ /* 0x000fc600078e02e0 */
[----:B------:R1:W-:Y:S04]  /*11530*/  STL [R1+0x334], R236 ;  /* 0x000334ec01007387 */ /* 0x0003e80000100800 */
[----:B------:R1:W-:Y:S04]  /*11540*/  STL [R1+0x20c], R232 ;  /* 0x00020ce801007387 */ /* 0x0003e80000100800 */
[----:B------:R-:W-:Y:S04]  /*11550*/  STL [R1+0x2e4], R246 ;  /* 0x0002e4f601007387 */ /* 0x000fe80000100800 */
[----:B------:R1:W-:Y:S04]  /*11560*/  STL [R1+0x314], R239 ;  /* 0x000314ef01007387 */ /* 0x0003e80000100800 */
[----:B------:R-:W3:Y:S04]  /*11570*/  LDL.64 R224, [R1+0xa78] ;  /* 0x000a780001e07983 */ /* 0x000ee80000100a00 */
[----:B0-----:R0:W3:Y:S04]  /*11580*/  LDG.E.U16 R2, desc[UR4][R190.64] ;  /* 0x00000004be027981 */ /* 0x0010e8000c1e1500 */
[----:B-1----:R1:W3:Y:S04]  /*11590*/  LDG.E.U16 R236, desc[UR4][R192.64] ;  /* 0x00000004c0ec7981 */ /* 0x0022e8000c1e1500 */
[----:B------:R1:W3:Y:S04]  /*115a0*/  LDG.E.U16 R232, desc[UR4][R194.64] ;  /* 0x00000004c2e87981 */ /* 0x0002e8000c1e1500 */
[----:B------:R2:W3:Y:S01]  /*115b0*/  LDG.E.U16 R240, desc[UR4][R196.64] ;  /* 0x00000004c4f07981 */ /* 0x0004e2000c1e1500 */
[----:B0-----:R-:W-:-:S03]  /*115c0*/  IMAD.WIDE R190, R3, 0x2, R228 ;  /* 0x0000000203be7825 */ /* 0x001fc600078e02e4 */
[----:B------:R-:W3:Y:S04]  /*115d0*/  LDL.64 R228, [R1+0xa68] ;  /* 0x000a680001e47983 */ /* 0x000ee80000100a00 */
[----:B------:R4:W3:Y:S01]  /*115e0*/  LDG.E.U16 R239, desc[UR4][R188.64] ;  /* 0x00000004bcef7981 */ /* 0x0008e2000c1e1500 */
[----:B-1----:R-:W-:-:S03]  /*115f0*/  IMAD.WIDE R192, R3, 0x2, R222 ;  /* 0x0000000203c07825 */ /* 0x002fc600078e02de */
[----:B------:R-:W3:Y:S01]  /*11600*/  LDL.64 R222, [R1+0xa70] ;  /* 0x000a700001de7983 */ /* 0x000ee20000100a00 */
[----:B------:R-:W-:-:S03]  /*11610*/  IMAD.WIDE R194, R3, 0x2, R220 ;  /* 0x0000000203c27825 */ /* 0x000fc600078e02dc */
[----:B------:R-:W3:Y:S01]  /*11620*/  LDL.64 R220, [R1+0xa60] ;  /* 0x000a600001dc7983 */ /* 0x000ee20000100a00 */
[----:B--2---:R-:W-:-:S03]  /*11630*/  IMAD.WIDE R196, R3, 0x2, R218 ;  /* 0x0000000203c47825 */ /* 0x004fc600078e02da */
[----:B------:R-:W2:Y:S04]  /*11640*/  LDL.64 R218, [R1+0xa58] ;  /* 0x000a580001da7983 */ /* 0x000ea80000100a00 */
[----:B------:R0:W-:Y:S04]  /*11650*/  STL [R1+0x330], R235 ;  /* 0x000330eb01007387 */ /* 0x0001e80000100800 */
[----:B------:R1:W-:Y:S01]  /*11660*/  STL [R1+0x200], R231 ;  /* 0x000200e701007387 */ /* 0x0003e20000100800 */
[----:B----4-:R-:W-:-:S03]  /*11670*/  IMAD.WIDE R188, R3, 0x2, R216 ;  /* 0x0000000203bc7825 */ /* 0x010fc600078e02d8 */
[----:B------:R4:W-:Y:S04]  /*11680*/  STL [R1+0x2d4], R230 ;  /* 0x0002d4e601007387 */ /* 0x0009e80000100800 */
[----:B------:R4:W-:Y:S04]  /*11690*/  STL [R1+0x30c], R234 ;  /* 0x00030cea01007387 */ /* 0x0009e80000100800 */
[----:B---3--:R3:W-:Y:S04]  /*116a0*/  STL [R1+0x32c], R4 ;  /* 0x00032c0401007387 */ /* 0x0087e80000100800 */
[----:B------:R-:W2:Y:S04]  /*116b0*/  LDL.64 R216, [R1+0xa50] ;  /* 0x000a500001d87983 */ /* 0x000ea80000100a00 */
[----:B0-----:R-:W2:Y:S04]  /*116c0*/  LDG.E.U16 R235, desc[UR4][R190.64] ;  /* 0x00000004beeb7981 */ /* 0x001ea8000c1e1500 */
[----:B-1----:R0:W2:Y:S04]  /*116d0*/  LDG.E.U16 R231, desc[UR4][R192.64] ;  /* 0x00000004c0e77981 */ /* 0x0020a8000c1e1500 */
[----:B----4-:R1:W4:Y:S04]  /*116e0*/  LDG.E.U16 R230, desc[UR4][R194.64] ;  /* 0x00000004c2e67981 */ /* 0x010328000c1e1500 */
[----:B------:R1:W4:Y:S01]  /*116f0*/  LDG.E.U16 R234, desc[UR4][R196.64] ;  /* 0x00000004c4ea7981 */ /* 0x000322000c1e1500 */
[----:B0-----:R-:W-:-:S03]  /*11700*/  IMAD.WIDE R192, R3, 0x2, R22 ;  /* 0x0000000203c07825 */ /* 0x001fc600078e0216 */
[----:B------:R-:W4:Y:S01]  /*11710*/  LDL.64 R22, [R1+0xa48] ;  /* 0x000a480001167983 */ /* 0x000f220000100a00 */
[----:B-1----:R-:W-:-:S03]  /*11720*/  IMAD.WIDE R194, R3, 0x2, R18 ;  /* 0x0000000203c27825 */ /* 0x002fc600078e0212 */
[----:B------:R-:W4:Y:S01]  /*11730*/  LDL.64 R18, [R1+0xa38] ;  /* 0x000a380001127983 */ /* 0x000f220000100a00 */
[----:B------:R-:W-:-:S03]  /*11740*/  IMAD.WIDE R190, R3, 0x2, R226 ;  /* 0x0000000203be7825 */ /* 0x000fc600078e02e2 */
[----:B------:R-:W4:Y:S01]  /*11750*/  LDL.64 R226, [R1+0xa40] ;  /* 0x000a400001e27983 */ /* 0x000f220000100a00 */
[----:B------:R-:W-:-:S03]  /*11760*/  IMAD.WIDE R196, R3, 0x2, R224 ;  /* 0x0000000203c47825 */ /* 0x000fc600078e02e0 */
[----:B------:R-:W4:Y:S04]  /*11770*/  LDL.64 R224, [R1+0xa30] ;  /* 0x000a300001e07983 */ /* 0x000f280000100a00 */
[----:B------:R0:W-:Y:S04]  /*11780*/  STL [R1+0x1f0], R241 ;  /* 0x0001f0f101007387 */ /* 0x0001e80000100800 */
[----:B------:R1:W-:Y:S04]  /*11790*/  STL [R1+0x2c8], R2 ;  /* 0x0002c80201007387 */ /* 0x0003e80000100800 */
[----:B------:R1:W-:Y:S04]  /*117a0*/  STL [R1+0x304], R236 ;  /* 0x000304ec01007387 */ /* 0x0003e80000100800 */
[----:B---3--:R3:W4:Y:S04]  /*117b0*/  LDG.E.U16 R4, desc[UR4][R188.64] ;  /* 0x00000004bc047981 */ /* 0x008728000c1e1500 */
[----:B------:R1:W-:Y:S04]  /*117c0*/  STL [R1+0x328], R232 ;  /* 0x000328e801007387 */ /* 0x0003e80000100800 */
[----:B------:R3:W-:Y:S04]  /*117d0*/  STL [R1+0x1e0], R240 ;  /* 0x0001e0f001007387 */ /* 0x0007e80000100800 */
[----:B0-----:R-:W4:Y:S04]  /*117e0*/  LDG.E.U16 R241, desc[UR4][R190.64] ;  /* 0x00000004bef17981 */ /* 0x001f28000c1e1500 */
[----:B-1----:R0:W4:Y:S04]  /*117f0*/  LDG.E.U16 R2, desc[UR4][R192.64] ;  /* 0x00000004c0027981 */ /* 0x002128000c1e1500 */
[----:B------:R2:W4:Y:S04]  /*11800*/  LDG.E.U16 R236, desc[UR4][R194.64] ;  /* 0x00000004c2ec7981 */ /* 0x000528000c1e1500 */
[----:B------:R1:W4:Y:S01]  /*11810*/  LDG.E.U16 R232, desc[UR4][R196.64] ;  /* 0x00000004c4e87981 */ /* 0x000322000c1e1500 */
[----:B---3--:R-:W-:-:S03]  /*11820*/  IMAD.WIDE R188, R3, 0x2, R222 ;  /* 0x0000000203bc7825 */ /* 0x008fc600078e02de */
[----:B------:R-:W3:Y:S01]  /*11830*/  LDL.64 R222, [R1+0xa28] ;  /* 0x000a280001de7983 */ /* 0x000ee20000100a00 */
[----:B0-----:R-:W-:-:S03]  /*11840*/  IMAD.WIDE R192, R3, 0x2, R220 ;  /* 0x0000000203c07825 */ /* 0x001fc600078e02dc */
[----:B------:R-:W3:Y:S01]  /*11850*/  LDL.64 R220, [R1+0xa20] ;  /* 0x000a200001dc7983 */ /* 0x000ee20000100a00 */
[----:B------:R-:W-:-:S03]  /*11860*/  IMAD.WIDE R190, R3, 0x2, R228 ;  /* 0x0000000203be7825 */ /* 0x000fc600078e02e4 */
[----:B------:R-:W3:Y:S04]  /*11870*/  LDL.64 R228, [R1+0xa18] ;  /* 0x000a180001e47983 */ /* 0x000ee80000100a00 */
[----:B------:R0:W3:Y:S01]  /*11880*/  LDG.E.U16 R240, desc[UR4][R188.64] ;  /* 0x00000004bcf07981 */ /* 0x0000e2000c1e1500 */
[----:B--2---:R-:W-:-:S03]  /*11890*/  IMAD.WIDE R194, R3, 0x2, R218 ;  /* 0x0000000203c27825 */ /* 0x004fc600078e02da */
[----:B------:R-:W2:Y:S01]  /*118a0*/  LDL.64 R218, [R1+0xa10] ;  /* 0x000a100001da7983 */ /* 0x000ea20000100a00 */
[----:B-1----:R-:W-:-:S03]  /*118b0*/  IMAD.WIDE R196, R3, 0x2, R216 ;  /* 0x0000000203c47825 */ /* 0x002fc600078e02d8 */
[----:B------:R-:W2:Y:S04]  /*118c0*/  LDL.64 R216, [R1+0xa08] ;  /* 0x000a080001d87983 */ /* 0x000ea80000100a00 */
[----:B------:R1:W-:Y:S04]  /*118d0*/  STL [R1+0x2bc], R239 ;  /* 0x0002bcef01007387 */ /* 0x0003e80000100800 */
[----:B------:R1:W-:Y:S04]  /*118e0*/  STL [R1+0x2fc], R235 ;  /* 0x0002fceb01007387 */ /* 0x0003e80000100800 */
[----:B------:R1:W-:Y:S04]  /*118f0*/  STL [R1+0x324], R231 ;  /* 0x000324e701007387 */ /* 0x0003e80000100800 */
[----:B----4-:R4:W-:Y:S01]  /*11900*/  STL [R1+0x1d0], R230 ;  /* 0x0001d0e601007387 */ /* 0x0109e20000100800 */
[----:B0-----:R-:W-:-:S03]  /*11910*/  IMAD.WIDE R188, R3, 0x2, R22 ;  /* 0x0000000203bc7825 */ /* 0x001fc600078e0216 */
[----:B------:R0:W-:Y:S04]  /*11920*/  STL [R1+0x2b4], R234 ;  /* 0x0002b4ea01007387 */ /* 0x0001e80000100800 */
[----:B------:R-:W2:Y:S04]  /*11930*/  LDL.64 R22, [R1+0xa00] ;  /* 0x000a000001167983 */ /* 0x000ea80000100a00 */
[----:B-1----:R-:W2:Y:S04]  /*11940*/  LDG.E.U16 R239, desc[UR4][R190.64] ;  /* 0x00000004beef7981 */ /* 0x002ea8000c1e1500 */
[----:B------:R1:W2:Y:S04]  /*11950*/  LDG.E.U16 R235, desc[UR4][R192.64] ;  /* 0x00000004c0eb7981 */ /* 0x0002a8000c1e1500 */
[----:B------:R0:W2:Y:S04]  /*11960*/  LDG.E.U16 R231, desc[UR4][R194.64] ;  /* 0x00000004c2e77981 */ /* 0x0000a8000c1e1500 */
[----:B----4-:R3:W4:Y:S01]  /*11970*/  LDG.E.U16 R230, desc[UR4][R196.64] ;  /* 0x00000004c4e67981 */ /* 0x010722000c1e1500 */
[----:B-1----:R-:W-:-:S03]  /*11980*/  IMAD.WIDE R192, R3, 0x2, R18 ;  /* 0x0000000203c07825 */ /* 0x002fc600078e0212 */
[----:B------:R-:W4:Y:S01]  /*11990*/  LDL.64 R18, [R1+0x9f8] ;  /* 0x0009f80001127983 */ /* 0x000f220000100a00 */
[----:B0-----:R-:W-:-:S03]  /*119a0*/  IMAD.WIDE R194, R3, 0x2, R224 ;  /* 0x0000000203c27825 */ /* 0x001fc600078e02e0 */
[----:B------:R-:W4:Y:S01]  /*119b0*/  LDL.64 R224, [R1+0x9e8] ;  /* 0x0009e80001e07983 */ /* 0x000f220000100a00 */
[----:B------:R-:W-:-:S03]  /*119c0*/  IMAD.WIDE R190, R3, 0x2, R226 ;  /* 0x0000000203be7825 */ /* 0x000fc600078e02e2 */
[----:B------:R-:W4:Y:S04]  /*119d0*/  LDL.64 R226, [R1+0x9f0] ;  /* 0x0009f00001e27983 */ /* 0x000f280000100a00 */
[----:B------:R0:W4:Y:S01]  /*119e0*/  LDG.E.U16 R234, desc[UR4][R188.64] ;  /* 0x00000004bcea7981 */ /* 0x000122000c1e1500 */
[----:B---3--:R-:W-:-:S03]  /*119f0*/  IMAD.WIDE R196, R3, 0x2, R222 ;  /* 0x0000000203c47825 */ /* 0x008fc600078e02de */
[----:B------:R-:W3:Y:S04]  /*11a00*/  LDL.64 R222, [R1+0x9e0] ;  /* 0x0009e00001de7983 */ /* 0x000ee80000100a00 */
[----:B------:R1:W-:Y:S01]  /*11a10*/  STL [R1+0x2f4], R4 ;  /* 0x0002f40401007387 */ /* 0x0003e20000100800 */
[----:B0-----:R-:W-:-:S03]  /*11a20*/  IMAD.WIDE R188, R3, 0x2, R220 ;  /* 0x0000000203bc7825 */ /* 0x001fc600078e02dc */
[----:B------:R0:W-:Y:S04]  /*11a30*/  STL [R1+0x320], R241 ;  /* 0x000320f101007387 */ /* 0x0001e80000100800 */
[----:B------:R0:W-:Y:S04]  /*11a40*/  STL [R1+0x1c4], R2 ;  /* 0x0001c40201007387 */ /* 0x0001e80000100800 */
[----:B------:R0:W-:Y:S04]  /*11a50*/  STL [R1+0x2a8], R236 ;  /* 0x0002a8ec01007387 */ /* 0x0001e80000100800 */
[----:B------:R0:W-:Y:S04]  /*11a60*/  STL [R1+0x2e8], R232 ;  /* 0x0002e8e801007387 */ /* 0x0001e80000100800 */
[----:B------:R-:W3:Y:S04]  /*11a70*/  LDL.64 R220, [R1+0x9d8] ;  /* 0x0009d80001dc7983 */ /* 0x000ee80000100a00 */
[----:B-1----:R-:W3:Y:S04]  /*11a80*/  LDG.E.U16 R4, desc[UR4][R190.64] ;  /* 0x00000004be047981 */ /* 0x002ee8000c1e1500 */
[----:B0-----:R2:W3:Y:S04]  /*11a90*/  LDG.E.U16 R241, desc[UR4][R192.64] ;  /* 0x00000004c0f17981 */ /* 0x0014e8000c1e1500 */
[----:B------:R0:W3:Y:S04]  /*11aa0*/  LDG.E.U16 R2, desc[UR4][R194.64] ;  /* 0x00000004c2027981 */ /* 0x0000e8000c1e1500 */
[----:B------:R1:W3:Y:S04]  /*11ab0*/  LDG.E.U16 R236, desc[UR4][R196.64] ;  /* 0x00000004c4ec7981 */ /* 0x0002e8000c1e1500 */
[----:B------:R4:W3:Y:S01]  /*11ac0*/  LDG.E.U16 R232, desc[UR4][R188.64] ;  /* 0x00000004bce87981 */ /* 0x0008e2000c1e1500 */
[----:B--2---:R-:W-:-:S03]  /*11ad0*/  IMAD.WIDE R192, R3, 0x2, R218 ;  /* 0x0000000203c07825 */ /* 0x004fc600078e02da */
[----:B------:R-:W2:Y:S01]  /*11ae0*/  LDL.64 R218, [R1+0x9d0] ;  /* 0x0009d00001da7983 */ /* 0x000ea20000100a00 */
[----:B0-----:R-:W-:-:S03]  /*11af0*/  IMAD.WIDE R194, R3, 0x2, R216 ;  /* 0x0000000203c27825 */ /* 0x001fc600078e02d8 */
[----:B------:R-:W2:Y:S01]  /*11b00*/  LDL.64 R216, [R1+0x9c0] ;  /* 0x0009c00001d87983 */ /* 0x000ea20000100a00 */
[----:B------:R-:W-:-:S03]  /*11b10*/  IMAD.WIDE R190, R3, 0x2, R228 ;  /* 0x0000000203be7825 */ /* 0x000fc600078e02e4 */
[----:B------:R-:W2:Y:S01]  /*11b20*/  LDL.64 R228, [R1+0x9c8] ;  /* 0x0009c80001e47983 */ /* 0x000ea20000100a00 */
[----:B-1----:R-:W-:-:S03]  /*11b30*/  IMAD.WIDE R196, R3, 0x2, R22 ;  /* 0x0000000203c47825 */ /* 0x002fc600078e0216 */
[----:B------:R-:W2:Y:S04]  /*11b40*/  LDL.64 R22, [R1+0x9b8] ;  /* 0x0009b80001167983 */ /* 0x000ea80000100a00 */
[----:B------:R0:W-:Y:S04]  /*11b50*/  STL [R1+0x318], R240 ;  /* 0x000318f001007387 */ /* 0x0001e80000100800 */
[----:B------:R1:W-:Y:S04]  /*11b60*/  STL [R1+0x1b0], R239 ;  /* 0x0001b0ef01007387 */ /* 0x0003e80000100800 */
[----:B------:R1:W-:Y:S04]  /*11b70*/  STL [R1+0x29c], R235 ;  /* 0x00029ceb01007387 */ /* 0x0003e80000100800 */
[----:B------:R1:W-:Y:S01]  /*11b80*/  STL [R1+0x2dc], R231 ;  /* 0x0002dce701007387 */ /* 0x0003e20000100800 */
[----:B----4-:R-:W-:-:S03]  /*11b90*/  IMAD.WIDE R188, R3, 0x2, R18 ;  /* 0x0000000203bc7825 */ /* 0x010fc600078e0212 */
[----:B------:R4:W-:Y:S04]  /*11ba0*/  STL [R1+0x310], R230 ;  /* 0x000310e601007387 */ /* 0x0009e80000100800 */
[----:B------:R-:W2:Y:S04]  /*11bb0*/  LDL.64 R18, [R1+0x9b0] ;  /* 0x0009b00001127983 */ /* 0x000ea80000100a00 */
[----:B0-----:R-:W2:Y:S04]  /*11bc0*/  LDG.E.U16 R240, desc[UR4][R190.64] ;  /* 0x00000004bef07981 */ /* 0x001ea8000c1e1500 */
[----:B-1----:R0:W2:Y:S04]  /*11bd0*/  LDG.E.U16 R239, desc[UR4][R192.64] ;  /* 0x00000004c0ef7981 */ /* 0x0020a8000c1e1500 */
[----:B------:R3:W2:Y:S04]  /*11be0*/  LDG.E.U16 R235, desc[UR4][R194.64] ;  /* 0x00000004c2eb7981 */ /* 0x0006a8000c1e1500 */
[----:B------:R1:W2:Y:S01]  /*11bf0*/  LDG.E.U16 R231, desc[UR4][R196.64] ;  /* 0x00000004c4e77981 */ /* 0x0002a2000c1e1500 */
[----:B0-----:R-:W-:-:S03]  /*11c00*/  IMAD.WIDE R192, R3, 0x2, R224 ;  /* 0x0000000203c07825 */ /* 0x001fc600078e02e0 */
[----:B------:R-:W2:Y:S01]  /*11c10*/  LDL.64 R224, [R1+0x9a8] ;  /* 0x0009a80001e07983 */ /* 0x000ea20000100a00 */
[----:B------:R-:W-:-:S03]  /*11c20*/  IMAD.WIDE R190, R3, 0x2, R226 ;  /* 0x0000000203be7825 */ /* 0x000fc600078e02e2 */
[----:B------:R-:W2:Y:S04]  /*11c30*/  LDL.64 R226, [R1+0x9a0] ;  /* 0x0009a00001e27983 */ /* 0x000ea80000100a00 */
[----:B----4-:R2:W4:Y:S01]  /*11c40*/  LDG.E.U16 R230, desc[UR4][R188.64] ;  /* 0x00000004bce67981 */ /* 0x010522000c1e1500 */
[----:B---3--:R-:W-:-:S03]  /*11c50*/  IMAD.WIDE R194, R3, 0x2, R222 ;  /* 0x0000000203c27825 */ /* 0x008fc600078e02de */
[----:B------:R-:W3:Y:S01]  /*11c60*/  LDL.64 R222, [R1+0x998] ;  /* 0x0009980001de7983 */ /* 0x000ee20000100a00 */
[----:B-1----:R-:W-:-:S03]  /*11c70*/  IMAD.WIDE R196, R3, 0x2, R220 ;  /* 0x0000000203c47825 */ /* 0x002fc600078e02dc */
[----:B------:R-:W4:Y:S04]  /*11c80*/  LDL.64 R220, [R1+0x990] ;  /* 0x0009900001dc7983 */ /* 0x000f280000100a00 */
[----:B------:R0:W-:Y:S04]  /*11c90*/  STL [R1+0x1a4], R234 ;  /* 0x0001a4ea01007387 */ /* 0x0001e80000100800 */
[----:B------:R1:W-:Y:S04]  /*11ca0*/  STL [R1+0x290], R4 ;  /* 0x0002900401007387 */ /* 0x0003e80000100800 */
[----:B------:R1:W-:Y:S04]  /*11cb0*/  STL [R1+0x2cc], R241 ;  /* 0x0002ccf101007387 */ /* 0x0003e80000100800 */
[----:B------:R1:W-:Y:S04]  /*11cc0*/  STL [R1+0x308], R2 ;  /* 0x0003080201007387 */ /* 0x0003e80000100800 */
[----:B------:R2:W-:Y:S04]  /*11cd0*/  STL [R1+0x190], R236 ;  /* 0x000190ec01007387 */ /* 0x0005e80000100800 */
[----:B0-----:R-:W4:Y:S04]  /*11ce0*/  LDG.E.U16 R234, desc[UR4][R190.64] ;  /* 0x00000004beea7981 */ /* 0x001f28000c1e1500 */
[----:B-1----:R0:W4:Y:S04]  /*11cf0*/  LDG.E.U16 R4, desc[UR4][R192.64] ;  /* 0x00000004c0047981 */ /* 0x002128000c1e1500 */
[----:B------:R1:W4:Y:S04]  /*11d00*/  LDG.E.U16 R241, desc[UR4][R194.64] ;  /* 0x00000004c2f17981 */ /* 0x000328000c1e1500 */
[----:B------:R1:W4:Y:S01]  /*11d10*/  LDG.E.U16 R2, desc[UR4][R196.64] ;  /* 0x00000004c4027981 */ /* 0x000322000c1e1500 */
[----:B--2---:R-:W-:-:S03]  /*11d20*/  IMAD.WIDE R188, R3, 0x2, R218 ;  /* 0x0000000203bc7825 */ /* 0x004fc600078e02da */
[----:B------:R-:W2:Y:S04]  /*11d30*/  LDL.64 R218, [R1+0x988] ;  /* 0x0009880001da7983 */ /* 0x000ea80000100a00 */
[----:B------:R1:W2:Y:S01]  /*11d40*/  LDG.E.U16 R236, desc[UR4][R188.64] ;  /* 0x00000004bcec7981 */ /* 0x0002a2000c1e1500 */
[----:B0-----:R-:W-:-:S03]  /*11d50*/  IMAD.WIDE R192, R3, 0x2, R216 ;  /* 0x0000000203c07825 */ /* 0x001fc600078e02d8 */
[----:B------:R-:W2:Y:S01]  /*11d60*/  LDL.64 R216, [R1+0x980] ;  /* 0x0009800001d87983 */ /* 0x000ea20000100a00 */
[----:B------:R-:W-:-:S03]  /*11d70*/  IMAD.WIDE R190, R3, 0x2, R228 ;  /* 0x0000000203be7825 */ /* 0x000fc600078e02e4 */
[----:B------:R-:W2:Y:S01]  /*11d80*/  LDL.64 R228, [R1+0x978] ;  /* 0x0009780001e47983 */ /* 0x000ea20000100a00 */
[----:B-1----:R-:W-:-:S03]  /*11d90*/  IMAD.WIDE R194, R3, 0x2, R22 ;  /* 0x0000000203c27825 */ /* 0x002fc600078e0216 */
[----:B------:R-:W2:Y:S01]  /*11da0*/  LDL.64 R22, [R1+0x970] ;  /* 0x0009700001167983 */ /* 0x000ea20000100a00 */
[----:B------:R-:W-:-:S03]  /*11db0*/  IMAD.WIDE R196, R3, 0x2, R18 ;  /* 0x0000000203c47825 */ /* 0x000fc600078e0212 */
[----:B------:R-:W2:Y:S04]  /*11dc0*/  LDL.64 R18, [R1+0x968] ;  /* 0x0009680001127983 */ /* 0x000ea80000100a00 */
[----:B------:R0:W-:Y:S04]  /*11dd0*/  STL [R1+0x284], R232 ;  /* 0x000284e801007387 */ /* 0x0001e80000100800 */
[----:B------:R1:W-:Y:S04]  /*11de0*/  STL [R1+0x2c0], R240 ;  /* 0x0002c0f001007387 */ /* 0x0003e80000100800 */
[----:B------:R1:W-:Y:S04]  /*11df0*/  STL [R1+0x300], R239 ;  /* 0x000300ef01007387 */ /* 0x0003e80000100800 */
[----:B------:R1:W-:Y:S01]  /*11e00*/  STL [R1+0x180], R235 ;  /* 0x000180eb01007387 */ /* 0x0003e20000100800 */
[----:B------:R-:W-:-:S03]  /*11e10*/  IMAD.WIDE R188, R3, 0x2, R224 ;  /* 0x0000000203bc7825 */ /* 0x000fc600078e02e0 */
[----:B------:R1:W-:Y:S04]  /*11e20*/  STL [R1+0x278], R231 ;  /* 0x000278e701007387 */ /* 0x0003e80000100800 */
[----:B------:R-:W2:Y:S04]  /*11e30*/  LDL.64 R224, [R1+0x960] ;  /* 0x0009600001e07983 */ /* 0x000ea80000100a00 */
[----:B0-----:R0:W2:Y:S04]  /*11e40*/  LDG.E.U16 R232, desc[UR4][R190.64] ;  /* 0x00000004bee87981 */ /* 0x0010a8000c1e1500 */
[----:B-1----:R3:W2:Y:S04]  /*11e50*/  LDG.E.U16 R240, desc[UR4][R192.64] ;  /* 0x00000004c0f07981 */ /* 0x0026a8000c1e1500 */
[----:B------:R4:W2:Y:S04]  /*11e60*/  LDG.E.U16 R239, desc[UR4][R194.64] ;  /* 0x00000004c2ef7981 */ /* 0x0008a8000c1e1500 */
[----:B------:R2:W2:Y:S01]  /*11e70*/  LDG.E.U16 R235, desc[UR4][R196.64] ;  /* 0x00000004c4eb7981 */ /* 0x0004a2000c1e1500 */
[----:B0-----:R-:W-:-:S03]  /*11e80*/  IMAD.WIDE R190, R3, 0x2, R226 ;  /* 0x0000000203be7825 */ /* 0x001fc600078e02e2 */
[----:B------:R-:W2:Y:S04]  /*11e90*/  LDL.64 R226, [R1+0x950] ;  /* 0x0009500001e27983 */ /* 0x000ea80000100a00 */
[----:B------:R0:W2:Y:S01]  /*11ea0*/  LDG.E.U16 R231, desc[UR4][R188.64] ;  /* 0x00000004bce77981 */ /* 0x0000a2000c1e1500 */
[----:B---3--:R-:W-:-:S03]  /*11eb0*/  IMAD.WIDE R192, R3, 0x2, R222 ;  /* 0x0000000203c07825 */ /* 0x008fc600078e02de */
[----:B------:R-:W3:Y:S01]  /*11ec0*/  LDL.64 R222, [R1+0x958] ;  /* 0x0009580001de7983 */ /* 0x000ee20000100a00 */
[----:B----4-:R-:W-:-:S03]  /*11ed0*/  IMAD.WIDE R194, R3, 0x2, R220 ;  /* 0x0000000203c27825 */ /* 0x010fc600078e02dc */
[----:B------:R-:W4:Y:S01]  /*11ee0*/  LDL.64 R220, [R1+0x948] ;  /* 0x0009480001dc7983 */ /* 0x000f220000100a00 */
[----:B--2---:R-:W-:-:S03]  /*11ef0*/  IMAD.WIDE R196, R3, 0x2, R218 ;  /* 0x0000000203c47825 */ /* 0x004fc600078e02da */
[----:B------:R-:W2:Y:S04]  /*11f00*/  LDL.64 R218, [R1+0x940] ;  /* 0x0009400001da7983 */ /* 0x000ea80000100a00 */
[----:B------:R1:W-:Y:S04]  /*11f10*/  STL [R1+0x2b8], R230 ;  /* 0x0002b8e601007387 */ /* 0x0003e80000100800 */
[----:B------:R1:W-:Y:S04]  /*11f20*/  STL [R1+0x2f8], R234 ;  /* 0x0002f8ea01007387 */ /* 0x0003e80000100800 */
[----:B------:R1:W-:Y:S04]  /*11f30*/  STL [R1+0x170], R4 ;  /* 0x0001700401007387 */ /* 0x0003e80000100800 */
[----:B------:R1:W-:Y:S04]  /*11f40*/  STL [R1+0x26c], R241 ;  /* 0x00026cf101007387 */ /* 0x0003e80000100800 */
[----:B------:R1:W-:Y:S01]  /*11f50*/  STL [R1+0x2ac], R2 ;  /* 0x0002ac0201007387 */ /* 0x0003e20000100800 */
[----:B0-----:R-:W-:-:S03]  /*11f60*/  IMAD.WIDE R188, R3, 0x2, R216 ;  /* 0x0000000203bc7825 */ /* 0x001fc600078e02d8 */
[----:B------:R-:W2:Y:S04]  /*11f70*/  LDL.64 R216, [R1+0x938] ;  /* 0x0009380001d87983 */ /* 0x000ea80000100a00 */
[----:B-1----:R-:W2:Y:S04]  /*11f80*/  LDG.E.U16 R230, desc[UR4][R190.64] ;  /* 0x00000004bee67981 */ /* 0x002ea8000c1e1500 */
[----:B------:R0:W2:Y:S04]  /*11f90*/  LDG.E.U16 R234, desc[UR4][R192.64] ;  /* 0x00000004c0ea7981 */ /* 0x0000a8000c1e1500 */
[----:B------:R1:W2:Y:S04]  /*11fa0*/  LDG.E.U16 R4, desc[UR4][R194.64] ;  /* 0x00000004c2047981 */ /* 0x0002a8000c1e1500 */
[----:B------:R1:W2:Y:S04]  /*11fb0*/  LDG.E.U16 R241, desc[UR4][R196.64] ;  /* 0x00000004c4f17981 */ /* 0x0002a8000c1e1500 */
        /* <DEDUP_REMOVED lines=12> */
[----:B------:R1:W-:Y:S04]  /*12080*/  STL [R1+0x2a0], R239 ;  /* 0x0002a0ef01007387 */ /* 0x0003e80000100800 */
[----:B------:R3:W-:Y:S04]  /*12090*/  STL [R1+0x2e0], R235 ;  /* 0x0002e0eb01007387 */ /* 0x0007e80000100800 */
[----:B0-----:R0:W2:Y:S04]  /*120a0*/  LDG.E.U16 R236, desc[UR4][R190.64] ;  /* 0x00000004beec7981 */ /* 0x0010a8000c1e1500 */
[----:B-1----:R4:W2:Y:S04]  /*120b0*/  LDG.E.U16 R232, desc[UR4][R192.64] ;  /* 0x00000004c0e87981 */ /* 0x0028a8000c1e1500 */
[----:B------:R2:W2:Y:S04]  /*120c0*/  LDG.E.U16 R240, desc[UR4][R194.64] ;  /* 0x00000004c2f07981 */ /* 0x0004a8000c1e1500 */
[----:B------:R1:W2:Y:S01]  /*120d0*/  LDG.E.U16 R239, desc[UR4][R196.64] ;  /* 0x00000004c4ef7981 */ /* 0x0002a2000c1e1500 */
[----:B---3--:R-:W-:-:S03]  /*120e0*/  IMAD.WIDE R188, R3, 0x2, R222 ;  /* 0x0000000203bc7825 */ /* 0x008fc600078e02de */
[----:B------:R-:W3:Y:S01]  /*120f0*/  LDL.64 R222, [R1+0x910] ;  /* 0x0009100001de7983 */ /* 0x000ee20000100a00 */
[----:B0-----:R-:W-:-:S03]  /*12100*/  IMAD.WIDE R190, R3, 0x2, R226 ;  /* 0x0000000203be7825 */ /* 0x001fc600078e02e2 */
[----:B------:R-:W3:Y:S04]  /*12110*/  LDL.64 R226, [R1+0x900] ;  /* 0x0009000001e27983 */ /* 0x000ee80000100a00 */
[----:B------:R0:W3:Y:S01]  /*12120*/  LDG.E.U16 R235, desc[UR4][R188.64] ;  /* 0x00000004bceb7981 */ /* 0x0000e2000c1e1500 */
[----:B----4-:R-:W-:-:S03]  /*12130*/  IMAD.WIDE R192, R3, 0x2, R220 ;  /* 0x0000000203c07825 */ /* 0x010fc600078e02dc */
[----:B------:R-:W4:Y:S01]  /*12140*/  LDL.64 R220, [R1+0x908] ;  /* 0x0009080001dc7983 */ /* 0x000f220000100a00 */
[----:B--2---:R-:W-:-:S03]  /*12150*/  IMAD.WIDE R194, R3, 0x2, R218 ;  /* 0x0000000203c27825 */ /* 0x004fc600078e02da */
[----:B------:R-:W2:Y:S01]  /*12160*/  LDL.64 R218, [R1+0x8f8] ;  /* 0x0008f80001da7983 */ /* 0x000ea20000100a00 */
[----:B-1----:R-:W-:-:S03]  /*12170*/  IMAD.WIDE R196, R3, 0x2, R216 ;  /* 0x0000000203c47825 */ /* 0x002fc600078e02d8 */
[----:B------:R-:W2:Y:S04]  /*12180*/  LDL.64 R216, [R1+0x8f0] ;  /* 0x0008f00001d87983 */ /* 0x000ea80000100a00 */
[----:B------:R1:W-:Y:S04]  /*12190*/  STL [R1+0x14c], R231 ;  /* 0x00014ce701007387 */ /* 0x0003e80000100800 */
[----:B------:R1:W-:Y:S04]  /*121a0*/  STL [R1+0x254], R230 ;  /* 0x000254e601007387 */ /* 0x0003e80000100800 */
[----:B------:R1:W-:Y:S04]  /*121b0*/  STL [R1+0x294], R234 ;  /* 0x000294ea01007387 */ /* 0x0003e80000100800 */
[----:B------:R1:W-:Y:S04]  /*121c0*/  STL [R1+0x2d0], R4 ;  /* 0x0002d00401007387 */ /* 0x0003e80000100800 */
[----:B------:R-:W-:Y:S01]  /*121d0*/  STL [R1+0x140], R241 ;  /* 0x000140f101007387 */ /* 0x000fe20000100800 */
        /* <DEDUP_REMOVED lines=13> */
[----:B---3--:R-:W-:-:S03]  /*122b0*/  IMAD.WIDE R196, R3, 0x2, R222 ;  /* 0x0000000203c47825 */ /* 0x008fc600078e02de */
[----:B------:R-:W3:Y:S04]  /*122c0*/  LDL.64 R222, [R1+0x8c8] ;  /* 0x0008c80001de7983 */ /* 0x000ee80000100a00 */
[----:B------:R0:W-:Y:S04]  /*122d0*/  STL [R1+0x24c], R2 ;  /* 0x00024c0201007387 */ /* 0x0001e80000100800 */
[----:B------:R1:W-:Y:S04]  /*122e0*/  STL [R1+0x288], R236 ;  /* 0x000288ec01007387 */ /* 0x0003e80000100800 */
[----:B------:R1:W-:Y:S04]  /*122f0*/  STL [R1+0x2c4], R232 ;  /* 0x0002c4e801007387 */ /* 0x0003e80000100800 */
[----:B------:R1:W-:Y:S04]  /*12300*/  STL [R1+0x130], R240 ;  /* 0x000130f001007387 */ /* 0x0003e80000100800 */
[----:B------:R2:W-:Y:S01]  /*12310*/  STL [R1+0x240], R239 ;  /* 0x000240ef01007387 */ /* 0x0005e20000100800 */
[----:B----4-:R-:W-:-:S03]  /*12320*/  IMAD.WIDE R188, R3, 0x2, R220 ;  /* 0x0000000203bc7825 */ /* 0x010fc600078e02dc */
[----:B------:R-:W4:Y:S04]  /*12330*/  LDL.64 R220, [R1+0x8c0] ;  /* 0x0008c00001dc7983 */ /* 0x000f280000100a00 */
[----:B0-----:R-:W4:Y:S04]  /*12340*/  LDG.E.U16 R2, desc[UR4][R190.64] ;  /* 0x00000004be027981 */ /* 0x001f28000c1e1500 */
[----:B-1----:R2:W4:Y:S04]  /*12350*/  LDG.E.U16 R236, desc[UR4][R192.64] ;  /* 0x00000004c0ec7981 */ /* 0x002528000c1e1500 */
[----:B------:R0:W4:Y:S04]  /*12360*/  LDG.E.U16 R232, desc[UR4][R194.64] ;  /* 0x00000004c2e87981 */ /* 0x000128000c1e1500 */
[----:B------:R1:W4:Y:S04]  /*12370*/  LDG.E.U16 R241, desc[UR4][R196.64] ;  /* 0x00000004c4f17981 */ /* 0x000328000c1e1500 */
[----:B------:R-:W4:Y:S01]  /*12380*/  LDG.E.U16 R240, desc[UR4][R188.64] ;  /* 0x00000004bcf07981 */ /* 0x000f22000c1e1500 */
[----:B--2---:R-:W-:-:S03]  /*12390*/  IMAD.WIDE R192, R3, 0x2, R218 ;  /* 0x0000000203c07825 */ /* 0x004fc600078e02da */
[----:B------:R-:W2:Y:S01]  /*123a0*/  LDL.64 R218, [R1+0x8b8] ;  /* 0x0008b80001da7983 */ /* 0x000ea20000100a00 */
[----:B0-----:R-:W-:-:S03]  /*123b0*/  IMAD.WIDE R194, R3, 0x2, R216 ;  /* 0x0000000203c27825 */ /* 0x001fc600078e02d8 */
[----:B------:R-:W2:Y:S01]  /*123c0*/  LDL.64 R216, [R1+0x8a8] ;  /* 0x0008a80001d87983 */ /* 0x000ea20000100a00 */
[----:B------:R-:W-:-:S03]  /*123d0*/  IMAD.WIDE R190, R3, 0x2, R226 ;  /* 0x0000000203be7825 */ /* 0x000fc600078e02e2 */
[----:B------:R-:W2:Y:S04]  /*123e0*/  LDL.64 R226, [R1+0x8b0] ;  /* 0x0008b00001e27983 */ /* 0x000ea80000100a00 */
[----:B------:R0:W2:Y:S01]  /*123f0*/  LDG.E.U16 R239, desc[UR4][R190.64] ;  /* 0x00000004beef7981 */ /* 0x0000a2000c1e1500 */
[----:B-1----:R-:W-:-:S03]  /*12400*/  IMAD.WIDE R196, R3, 0x2, R22 ;  /* 0x0000000203c47825 */ /* 0x002fc600078e0216 */
[----:B------:R-:W2:Y:S04]  /*12410*/  LDL.64 R22, [R1+0x8a0] ;  /* 0x0008a00001167983 */ /* 0x000ea80000100a00 */
[----:B------:R-:W-:Y:S04]  /*12420*/  STL [R1+0x27c], R235 ;  /* 0x00027ceb01007387 */ /* 0x000fe80000100800 */
[----:B------:R1:W-:Y:S04]  /*12430*/  STL [R1+0x2b0], R231 ;  /* 0x0002b0e701007387 */ /* 0x0003e80000100800 */
[----:B------:R1:W-:Y:S04]  /*12440*/  STL [R1+0x124], R230 ;  /* 0x000124e601007387 */ /* 0x0003e80000100800 */
[----:B------:R-:W-:Y:S04]  /*12450*/  STL [R1+0x234], R234 ;  /* 0x000234ea01007387 */ /* 0x000fe80000100800 */
[----:B------:R1:W-:Y:S01]  /*12460*/  STL [R1+0x274], R4 ;  /* 0x0002740401007387 */ /* 0x0003e20000100800 */
[----:B0-----:R-:W-:-:S03]  /*12470*/  IMAD.WIDE R190, R3, 0x2, R18 ;  /* 0x0000000203be7825 */ /* 0x001fc600078e0212 */
[----:B------:R-:W2:Y:S04]  /*12480*/  LDL.64 R18, [R1+0x898] ;  /* 0x0008980001127983 */ /* 0x000ea80000100a00 */
[----:B-1----:R0:W2:Y:S04]  /*12490*/  LDG.E.U16 R231, desc[UR4][R192.64] ;  /* 0x00000004c0e77981 */ /* 0x0020a8000c1e1500 */
[----:B------:R1:W2:Y:S04]  /*124a0*/  LDG.E.U16 R230, desc[UR4][R194.64] ;  /* 0x00000004c2e67981 */ /* 0x0002a8000c1e1500 */
[----:B------:R3:W2:Y:S01]  /*124b0*/  LDG.E.U16 R235, desc[UR4][R196.64] ;  /* 0x00000004c4eb7981 */ /* 0x0006a2000c1e1500 */
[----:B0-----:R-:W-:-:S03]  /*124c0*/  IMAD.WIDE R192, R3, 0x2, R228 ;  /* 0x0000000203c07825 */ /* 0x001fc600078e02e4 */
[----:B------:R-:W2:Y:S04]  /*124d0*/  LDL.64 R228, [R1+0x888] ;  /* 0x0008880001e47983 */ /* 0x000ea80000100a00 */
[----:B------:R2:W2:Y:S01]  /*124e0*/  LDG.E.U16 R4, desc[UR4][R192.64] ;  /* 0x00000004c0047981 */ /* 0x0004a2000c1e1500 */
[----:B-1----:R-:W-:-:S03]  /*124f0*/  IMAD.WIDE R194, R3, 0x2, R224 ;  /* 0x0000000203c27825 */ /* 0x002fc600078e02e0 */
[----:B------:R-:W2:Y:S04]  /*12500*/  LDL.64 R224, [R1+0x890] ;  /* 0x0008900001e07983 */ /* 0x000ea80000100a00 */
[----:B------:R-:W2:Y:S01]  /*12510*/  LDG.E.U16 R234, desc[UR4][R190.64] ;  /* 0x00000004beea7981 */ /* 0x000ea2000c1e1500 */
[----:B---3--:R-:W-:-:S03]  /*12520*/  IMAD.WIDE R196, R3, 0x2, R222 ;  /* 0x0000000203c47825 */ /* 0x008fc600078e02de */
[----:B------:R-:W3:Y:S04]  /*12530*/  LDL.64 R222, [R1+0x880] ;  /* 0x0008800001de7983 */ /* 0x000ee80000100a00 */
[----:B------:R-:W-:Y:S01]  /*12540*/  STL [R1+0x2a4], R242 ;  /* 0x0002a4f201007387 */ /* 0x000fe20000100800 */
[----:B----4-:R-:W-:-:S03]  /*12550*/  IMAD.WIDE R188, R3, 0x2, R220 ;  /* 0x0000000203bc7825 */ /* 0x010fc600078e02dc */
[----:B------:R-:W4:Y:S04]  /*12560*/  LDL.64 R220, [R1+0x878] ;  /* 0x0008780001dc7983 */ /* 0x000f280000100a00 */
[----:B------:R0:W-:Y:S04]  /*12570*/  STL [R1+0x11c], R2 ;  /* 0x00011c0201007387 */ /* 0x0001e80000100800 */
[----:B------:R1:W-:Y:S04]  /*12580*/  STL [R1+0x228], R236 ;  /* 0x000228ec01007387 */ /* 0x0003e80000100800 */
[----:B------:R1:W-:Y:S04]  /*12590*/  STL [R1+0x268], R232 ;  /* 0x000268e801007387 */ /* 0x0003e80000100800 */
[----:B------:R2:W-:Y:S04]  /*125a0*/  STL [R1+0x298], R241 ;  /* 0x000298f101007387 */ /* 0x0005e80000100800 */
[----:B0-----:R-:W4:Y:S04]  /*125b0*/  LDG.E.U16 R2, desc[UR4][R194.64] ;  /* 0x00000004c2027981 */ /* 0x001f28000c1e1500 */
[----:B-1----:R0:W4:Y:S04]  /*125c0*/  LDG.E.U16 R236, desc[UR4][R196.64] ;  /* 0x00000004c4ec7981 */ /* 0x002128000c1e1500 */
[----:B------:R1:W4:Y:S01]  /*125d0*/  LDG.E.U16 R232, desc[UR4][R188.64] ;  /* 0x00000004bce87981 */ /* 0x000322000c1e1500 */
[----:B--2---:R-:W-:-:S03]  /*125e0*/  IMAD.WIDE R192, R3, 0x2, R218 ;  /* 0x0000000203c07825 */ /* 0x004fc600078e02da */
[----:B------:R-:W2:Y:S04]  /*125f0*/  LDL.64 R218, [R1+0x870] ;  /* 0x0008700001da7983 */ /* 0x000ea80000100a00 */
[----:B------:R-:W2:Y:S01]  /*12600*/  LDG.E.U16 R241, desc[UR4][R192.64] ;  /* 0x00000004c0f17981 */ /* 0x000ea2000c1e1500 */
        /* <DEDUP_REMOVED lines=11> */
[----:B0-----:R0:W2:Y:S04]  /*126c0*/  LDG.E.U16 R240, desc[UR4][R194.64] ;  /* 0x00000004c2f07981 */ /* 0x0010a8000c1e1500 */
[----:B------:R1:W-:Y:S04]  /*126d0*/  STL [R1+0x28c], R230 ;  /* 0x00028ce601007387 */ /* 0x0003e80000100800 */
        /* <DEDUP_REMOVED lines=8> */
[----:B------:R-:W2:Y:S01]  /*12760*/  LDG.E.U16 R235, desc[UR4][R194.64] ;  /* 0x00000004c2eb7981 */ /* 0x000ea2000c1e1500 */
        /* <DEDUP_REMOVED lines=18> */
[----:B------:R-:W2:Y:S01]  /*12890*/  LDL.64 R226, [R1+0x810] ;  /* 0x0008100001e27983 */ /* 0x000ea20000100a00 */
[----:B-1----:R-:W-:-:S03]  /*128a0*/  IMAD.WIDE R190, R3, 0x2, R22 ;  /* 0x0000000203be7825 */ /* 0x002fc600078e0216 */
[----:B------:R-:W2:Y:S04]  /*128b0*/  LDL.64 R22, [R1+0x818] ;  /* 0x0008180001167983 */ /* 0x000ea80000100a00 */
[----:B------:R-:W2:Y:S04]  /*128c0*/  LDG.E.U16 R236, desc[UR4][R196.64] ;  /* 0x00000004c4ec7981 */ /* 0x000ea8000c1e1500 */
[----:B------:R-:W2:Y:S01]  /*128d0*/  LDG.E.U16 R232, desc[UR4][R188.64] ;  /* 0x00000004bce87981 */ /* 0x000ea2000c1e1500 */
[----:B------:R-:W-:-:S03]  /*128e0*/  IMAD.WIDE R192, R3, 0x2, R18 ;  /* 0x0000000203c07825 */ /* 0x000fc600078e0212 */
[----:B------:R-:W2:Y:S04]  /*128f0*/  LDL.64 R18, [R1+0x808] ;  /* 0x0008080001127983 */ /* 0x000ea80000100a00 */
[----:B------:R-:W-:Y:S04]  /*12900*/  STL [R1+0x244], R241 ;  /* 0x000244f101007387 */ /* 0x000fe80000100800 */
[----:B------:R3:W2:Y:S01]  /*12910*/  LDG.E.U16 R242, desc[UR4][R192.64] ;  /* 0x00000004c0f27981 */ /* 0x0006a2000c1e1500 */
[----:B------:R-:W-:-:S03]  /*12920*/  IMAD.WIDE R194, R3, 0x2, R224 ;  /* 0x0000000203c27825 */ /* 0x000fc600078e02e0 */
[----:B------:R-:W2:Y:S04]  /*12930*/  LDL.64 R224, [R1+0x800] ;  /* 0x0008000001e07983 */ /* 0x000ea80000100a00 */
[----:B------:R0:W-:Y:S04]  /*12940*/  STL [R1+0x270], R240 ;  /* 0x000270f001007387 */ /* 0x0001e80000100800 */
[----:B------:R1:W-:Y:S04]  /*12950*/  STL [R1+0xb4], R239 ;  /* 0x0000b4ef01007387 */ /* 0x0003e80000100800 */
[----:B------:R-:W-:Y:S04]  /*12960*/  STL [R1+0x1e8], R231 ;  /* 0x0001e8e701007387 */ /* 0x000fe80000100800 */
[----:B0-----:R-:W2:Y:S04]  /*12970*/  LDG.E.U16 R240, desc[UR4][R190.64] ;  /* 0x00000004bef07981 */ /* 0x001ea8000c1e1500 */
[----:B------:R0:W-:Y:S04]  /*12980*/  STL [R1+0x238], R230 ;  /* 0x000238e601007387 */ /* 0x0001e80000100800 */
[----:B-1----:R4:W2:Y:S04]  /*12990*/  LDG.E.U16 R239, desc[UR4][R194.64] ;  /* 0x00000004c2ef7981 */ /* 0x0028a8000c1e1500 */
[----:B0-----:R-:W2:Y:S01]  /*129a0*/  LDL.64 R230, [R1+0x7f8] ;  /* 0x0007f80001e67983 */ /* 0x001ea20000100a00 */
[----:B---3--:R-:W-:-:S03]  /*129b0*/  IMAD.WIDE R192, R3, 0x2, R222 ;  /* 0x0000000203c07825 */ /* 0x008fc600078e02de */
[----:B------:R-:W3:Y:S01]  /*129c0*/  LDL.64 R222, [R1+0x7f0] ;  /* 0x0007f00001de7983 */ /* 0x000ee20000100a00 */
[----:B----4-:R-:W-:-:S03]  /*129d0*/  IMAD.WIDE R194, R3, 0x2, R220 ;  /* 0x0000000203c27825 */ /* 0x010fc600078e02dc */
[----:B------:R-:W4:Y:S01]  /*129e0*/  LDL.64 R220, [R1+0x7e8] ;  /* 0x0007e80001dc7983 */ /* 0x000f220000100a00 */
[----:B--2---:R-:W-:-:S03]  /*129f0*/  IMAD.WIDE R188, R3, 0x2, R216 ;  /* 0x0000000203bc7825 */ /* 0x004fc600078e02d8 */
[----:B------:R-:W2:Y:S01]  /*12a00*/  LDL.64 R216, [R1+0x7d8] ;  /* 0x0007d80001d87983 */ /* 0x000ea20000100a00 */
[----:B------:R-:W-:-:S03]  /*12a10*/  IMAD.WIDE R196, R3, 0x2, R218 ;  /* 0x0000000203c47825 */ /* 0x000fc600078e02da */
[----:B------:R-:W2:Y:S01]  /*12a20*/  LDL.64 R218, [R1+0x7e0] ;  /* 0x0007e00001da7983 */ /* 0x000ea20000100a00 */
[----:B------:R-:W-:-:S03]  /*12a30*/  IMAD.WIDE R190, R3, 0x2, R228 ;  /* 0x0000000203be7825 */ /* 0x000fc600078e02e4 */
[----:B------:R0:W-:Y:S04]  /*12a40*/  STL [R1+0x264], R235 ;  /* 0x000264eb01007387 */ /* 0x0001e80000100800 */
[----:B------:R1:W-:Y:S04]  /*12a50*/  STL [R1+0xa8], R234 ;  /* 0x0000a8ea01007387 */ /* 0x0003e80000100800 */
[----:B------:R1:W-:Y:S04]  /*12a60*/  STL [R1+0x1dc], R4 ;  /* 0x0001dc0401007387 */ /* 0x0003e80000100800 */
[----:B0-----:R0:W2:Y:S04]  /*12a70*/  LDG.E.U16 R235, desc[UR4][R192.64] ;  /* 0x00000004c0eb7981 */ /* 0x0010a8000c1e1500 */
[----:B------:R0:W-:Y:S04]  /*12a80*/  STL [R1+0x230], R2 ;  /* 0x0002300201007387 */ /* 0x0001e80000100800 */
[----:B-1----:R1:W2:Y:S01]  /*12a90*/  LDG.E.U16 R234, desc[UR4][R194.64] ;  /* 0x00000004c2ea7981 */ /* 0x0022a2000c1e1500 */
[----:B0-----:R-:W-:-:S03]  /*12aa0*/  IMAD.WIDE R192, R3, 0x2, R22 ;  /* 0x0000000203c07825 */ /* 0x001fc600078e0216 */
[----:B------:R0:W2:Y:S04]  /*12ab0*/  LDG.E.U16 R4, desc[UR4][R196.64] ;  /* 0x00000004c4047981 */ /* 0x0000a8000c1e1500 */
[----:B------:R0:W2:Y:S01]  /*12ac0*/  LDG.E.U16 R2, desc[UR4][R188.64] ;  /* 0x00000004bc027981 */ /* 0x0000a2000c1e1500 */
[----:B-1----:R-:W-:-:S03]  /*12ad0*/  IMAD.WIDE R194, R3, 0x2, R226 ;  /* 0x0000000203c27825 */ /* 0x002fc600078e02e2 */
[----:B------:R-:W-:Y:S01]  /*12ae0*/  STL [R1+0x258], R243 ;  /* 0x000258f301007387 */ /* 0x000fe20000100800 */
[----:B0-----:R-:W-:-:S03]  /*12af0*/  IMAD.WIDE R196, R3, 0x2, R18 ;  /* 0x0000000203c47825 */ /* 0x001fc600078e0212 */
[----:B------:R0:W2:Y:S04]  /*12b00*/  LDG.E.U16 R241, desc[UR4][R190.64] ;  /* 0x00000004bef17981 */ /* 0x0000a8000c1e1500 */
[----:B------:R-:W2:Y:S04]  /*12b10*/  LDL.64 R22, [R1+0x7d0] ;  /* 0x0007d00001167983 */ /* 0x000ea80000100a00 */
[----:B------:R-:W2:Y:S04]  /*12b20*/  LDL.64 R228, [R1+0x7c8] ;  /* 0x0007c80001e47983 */ /* 0x000ea80000100a00 */
[----:B------:R-:W2:Y:S04]  /*12b30*/  LDL.64 R18, [R1+0x7c0] ;  /* 0x0007c00001127983 */ /* 0x000ea80000100a00 */
[----:B------:R-:W2:Y:S04]  /*12b40*/  LDL.64 R226, [R1+0x7b8] ;  /* 0x0007b80001e27983 */ /* 0x000ea80000100a00 */
[----:B------:R-:W2:Y:S01]  /*12b50*/  LDG.E.U16 R244, desc[UR4][R192.64] ;  /* 0x00000004c0f47981 */ /* 0x000ea2000c1e1500 */
[----:B------:R-:W-:-:S03]  /*12b60*/  IMAD.WIDE R188, R3, 0x2, R224 ;  /* 0x0000000203bc7825 */ /* 0x000fc600078e02e0 */
[----:B------:R-:W2:Y:S04]  /*12b70*/  LDL.64 R224, [R1+0x7b0] ;  /* 0x0007b00001e07983 */ /* 0x000ea80000100a00 */
[----:B------:R1:W-:Y:S04]  /*12b80*/  STL [R1+0x98], R236 ;  /* 0x000098ec01007387 */ /* 0x0003e80000100800 */
[----:B------:R0:W-:Y:S04]  /*12b90*/  STL [R1+0x1c8], R232 ;  /* 0x0001c8e801007387 */ /* 0x0001e80000100800 */
[----:B------:R0:W-:Y:S04]  /*12ba0*/  STL [R1+0x224], R240 ;  /* 0x000224f001007387 */ /* 0x0001e80000100800 */
[----:B-1----:R3:W2:Y:S04]  /*12bb0*/  LDG.E.U16 R236, desc[UR4][R194.64] ;  /* 0x00000004c2ec7981 */ /* 0x0026a8000c1e1500 */
[----:B------:R-:W-:Y:S04]  /*12bc0*/  STL [R1+0x248], R242 ;  /* 0x000248f201007387 */ /* 0x000fe80000100800 */
[----:B------:R1:W-:Y:S01]  /*12bd0*/  STL [R1+0x94], R239 ;  /* 0x000094ef01007387 */ /* 0x0003e20000100800 */
[----:B0-----:R-:W-:-:S03]  /*12be0*/  IMAD.WIDE R190, R3, 0x2, R230 ;  /* 0x0000000203be7825 */ /* 0x001fc600078e02e6 */
[----:B------:R4:W2:Y:S04]  /*12bf0*/  LDG.E.U16 R232, desc[UR4][R196.64] ;  /* 0x00000004c4e87981 */ /* 0x0008a8000c1e1500 */
[----:B------:R-:W2:Y:S04]  /*12c00*/  LDG.E.U16 R240, desc[UR4][R188.64] ;  /* 0x00000004bcf07981 */ /* 0x000ea8000c1e1500 */
[----:B------:R2:W2:Y:S01]  /*12c10*/  LDG.E.U16 R243, desc[UR4][R190.64] ;  /* 0x00000004bef37981 */ /* 0x0004a2000c1e1500 */
[----:B---3--:R-:W-:-:S03]  /*12c20*/  IMAD.WIDE R194, R3, 0x2, R222 ;  /* 0x0000000203c27825 */ /* 0x008fc600078e02de */
[----:B------:R-:W3:Y:S04]  /*12c30*/  LDL.64 R222, [R1+0x7a8] ;  /* 0x0007a80001de7983 */ /* 0x000ee80000100a00 */
[----:B-1----:R-:W3:Y:S01]  /*12c40*/  LDG.E.U16 R239, desc[UR4][R194.64] ;  /* 0x00000004c2ef7981 */ /* 0x002ee2000c1e1500 */
[----:B----4-:R-:W-:-:S03]  /*12c50*/  IMAD.WIDE R196, R3, 0x2, R220 ;  /* 0x0000000203c47825 */ /* 0x010fc600078e02dc */
[----:B------:R-:W4:Y:S04]  /*12c60*/  LDL.64 R220, [R1+0x7a0] ;  /* 0x0007a00001dc7983 */ /* 0x000f280000100a00 */
[----:B------:R0:W4:Y:S01]  /*12c70*/  LDG.E.U16 R242, desc[UR4][R196.64] ;  /* 0x00000004c4f27981 */ /* 0x000122000c1e1500 */
[----:B--2---:R-:W-:-:S03]  /*12c80*/  IMAD.WIDE R190, R3, 0x2, R216 ;  /* 0x0000000203be7825 */ /* 0x004fc600078e02d8 */
[----:B------:R-:W2:Y:S01]  /*12c90*/  LDL.64 R216, [R1+0x790] ;  /* 0x0007900001d87983 */ /* 0x000ea20000100a00 */
[----:B------:R-:W-:-:S03]  /*12ca0*/  IMAD.WIDE R188, R3, 0x2, R218 ;  /* 0x0000000203bc7825 */ /* 0x000fc600078e02da */
[----:B------:R-:W2:Y:S04]  /*12cb0*/  LDL.64 R218, [R1+0x798] ;  /* 0x0007980001da7983 */ /* 0x000ea80000100a00 */
[----:B------:R-:W-:Y:S01]  /*12cc0*/  STL [R1+0x1bc], R241 ;  /* 0x0001bcf101007387 */ /* 0x000fe20000100800 */
[----:B------:R-:W-:-:S03]  /*12cd0*/  IMAD.WIDE R192, R3, 0x2, R22 ;  /* 0x0000000203c07825 */ /* 0x000fc600078e0216 */
[----:B------:R-:W2:Y:S04]  /*12ce0*/  LDL.64 R22, [R1+0x788] ;  /* 0x0007880001167983 */ /* 0x000ea80000100a00 */
[----:B------:R1:W-:Y:S01]  /*12cf0*/  STL [R1+0x214], R235 ;  /* 0x000214eb01007387 */ /* 0x0003e20000100800 */
[----:B0-----:R-:W-:-:S03]  /*12d00*/  IMAD.WIDE R196, R3, 0x2, R228 ;  /* 0x0000000203c47825 */ /* 0x001fc600078e02e4 */
[----:B------:R0:W-:Y:S04]  /*12d10*/  STL [R1+0x23c], R234 ;  /* 0x00023cea01007387 */ /* 0x0001e80000100800 */
[----:B------:R0:W-:Y:S04]  /*12d20*/  STL [R1+0x90], R4 ;  /* 0x0000900401007387 */ /* 0x0001e80000100800 */
[----:B-1----:R1:W2:Y:S04]  /*12d30*/  LDG.E.U16 R235, desc[UR4][R188.64] ;  /* 0x00000004bceb7981 */ /* 0x0022a8000c1e1500 */
[----:B0-----:R0:W2:Y:S04]  /*12d40*/  LDG.E.U16 R234, desc[UR4][R190.64] ;  /* 0x00000004beea7981 */ /* 0x0010a8000c1e1500 */
[----:B------:R0:W-:Y:S01]  /*12d50*/  STL [R1+0x1ac], R2 ;  /* 0x0001ac0201007387 */ /* 0x0001e20000100800 */
[----:B-1----:R-:W-:-:S03]  /*12d60*/  IMAD.WIDE R188, R3, 0x2, R18 ;  /* 0x0000000203bc7825 */ /* 0x002fc600078e0212 */
[----:B------:R-:W2:Y:S01]  /*12d70*/  LDL.64 R18, [R1+0x780] ;  /* 0x0007800001127983 */ /* 0x000ea20000100a00 */
[----:B0-----:R-:W-:-:S03]  /*12d80*/  IMAD.WIDE R190, R3, 0x2, R226 ;  /* 0x0000000203be7825 */ /* 0x001fc600078e02e2 */
[----:B------:R-:W2:Y:S04]  /*12d90*/  LDL.64 R230, [R1+0x778] ;  /* 0x0007780001e67983 */ /* 0x000ea80000100a00 */
[----:B------:R-:W2:Y:S04]  /*12da0*/  LDL.64 R228, [R1+0x770] ;  /* 0x0007700001e47983 */ /* 0x000ea80000100a00 */
[----:B------:R-:W2:Y:S04]  /*12db0*/  LDL.64 R226, [R1+0x768] ;  /* 0x0007680001e27983 */ /* 0x000ea80000100a00 */
[----:B------:R-:W-:Y:S04]  /*12dc0*/  STL [R1+0x204], R244 ;  /* 0x000204f401007387 */ /* 0x000fe80000100800 */
[----:B------:R-:W2:Y:S04]  /*12dd0*/  LDG.E.U16 R241, desc[UR4][R192.64] ;  /* 0x00000004c0f17981 */ /* 0x000ea8000c1e1500 */
[----:B------:R-:W2:Y:S04]  /*12de0*/  LDG.E.U16 R4, desc[UR4][R196.64] ;  /* 0x00000004c4047981 */ /* 0x000ea8000c1e1500 */
[----:B------:R-:W2:Y:S01]  /*12df0*/  LDG.E.U16 R2, desc[UR4][R188.64] ;  /* 0x00000004bc027981 */ /* 0x000ea2000c1e1500 */
[----:B---3--:R-:W-:-:S03]  /*12e00*/  IMAD.WIDE R194, R3, 0x2, R222 ;  /* 0x0000000203c27825 */ /* 0x008fc600078e02de */
[----:B------:R-:W3:Y:S04]  /*12e10*/  LDL.64 R222, [R1+0x760] ;  /* 0x0007600001de7983 */ /* 0x000ee80000100a00 */
[----:B------:R0:W-:Y:S04]  /*12e20*/  STL [R1+0x22c], R236 ;  /* 0x00022cec01007387 */ /* 0x0001e80000100800 */
[----:B------:R-:W-:Y:S04]  /*12e30*/  STL [R1+0x84], R232 ;  /* 0x000084e801007387 */ /* 0x000fe80000100800 */
[----:B------:R1:W-:Y:S04]  /*12e40*/  STL [R1+0x19c], R240 ;  /* 0x00019cf001007387 */ /* 0x0003e80000100800 */
[----:B0-----:R4:W3:Y:S04]  /*12e50*/  LDG.E.U16 R236, desc[UR4][R190.64] ;  /* 0x00000004beec7981 */ /* 0x0018e8000c1e1500 */
[----:B------:R0:W-:Y:S04]  /*12e60*/  STL [R1+0x1f4], R243 ;  /* 0x0001f4f301007387 */ /* 0x0001e80000100800 */
[----:B-1----:R2:W3:Y:S01]  /*12e70*/  LDG.E.U16 R240, desc[UR4][R194.64] ;  /* 0x00000004c2f07981 */ /* 0x0024e2000c1e1500 */
[----:B----4-:R-:W-:-:S03]  /*12e80*/  IMAD.WIDE R190, R3, 0x2, R220 ;  /* 0x0000000203be7825 */ /* 0x010fc600078e02dc */
[----:B------:R-:W4:Y:S01]  /*12e90*/  LDL.64 R220, [R1+0x758] ;  /* 0x0007580001dc7983 */ /* 0x000f220000100a00 */
[----:B--2---:R-:W-:-:S03]  /*12ea0*/  IMAD.WIDE R194, R3, 0x2, R216 ;  /* 0x0000000203c27825 */ /* 0x004fc600078e02d8 */
[----:B------:R-:W2:Y:S01]  /*12eb0*/  LDL.64 R216, [R1+0x740] ;  /* 0x0007400001d87983 */ /* 0x000ea20000100a00 */
[----:B------:R-:W-:-:S03]  /*12ec0*/  IMAD.WIDE R192, R3, 0x2, R224 ;  /* 0x0000000203c07825 */ /* 0x000fc600078e02e0 */
[----:B------:R-:W2:Y:S04]  /*12ed0*/  LDL.64 R224, [R1+0x750] ;  /* 0x0007500001e07983 */ /* 0x000ea80000100a00 */
[----:B------:R1:W2:Y:S02]  /*12ee0*/  LDG.E.U16 R232, desc[UR4][R192.64] ;  /* 0x00000004c0e87981 */ /* 0x0002a4000c1e1500 */
[C---:B-1----:R-:W-:Y:S02]  /*12ef0*/  IMAD.WIDE R192, R3.reuse, 0x2, R218 ;  /* 0x0000000203c07825 */ /* 0x042fe400078e02da */
[----:B------:R-:W2:Y:S04]  /*12f00*/  LDL.64 R218, [R1+0x748] ;  /* 0x0007480001da7983 */ /* 0x000ea80000100a00 */
[----:B0-----:R0:W2:Y:S01]  /*12f10*/  LDG.E.U16 R243, desc[UR4][R192.64] ;  /* 0x00000004c0f37981 */ /* 0x0010a2000c1e1500 */
[----:B------:R-:W-:-:S03]  /*12f20*/  IMAD.WIDE R196, R3, 0x2, R22 ;  /* 0x0000000203c47825 */ /* 0x000fc600078e0216 */
[----:B------:R-:W2:Y:S04]  /*12f30*/  LDL.64 R22, [R1+0x738] ;  /* 0x0007380001167983 */ /* 0x000ea80000100a00 */
[----:B------:R1:W-:Y:S04]  /*12f40*/  STL [R1+0x220], R239 ;  /* 0x000220ef01007387 */ /* 0x0003e80000100800 */
[----:B------:R0:W-:Y:S04]  /*12f50*/  STL [R1+0x78], R242 ;  /* 0x000078f201007387 */ /* 0x0001e80000100800 */
[----:B-1----:R-:W2:Y:S01]  /*12f60*/  LDG.E.U16 R239, desc[UR4][R190.64] ;  /* 0x00000004beef7981 */ /* 0x002ea2000c1e1500 */
[----:B------:R-:W-:-:S03]  /*12f70*/  IMAD.WIDE R188, R3, 0x2, R18 ;  /* 0x0000000203bc7825 */ /* 0x000fc600078e0212 */
[----:B------:R-:W2:Y:S04]  /*12f80*/  LDL.64 R18, [R1+0x730] ;  /* 0x0007300001127983 */ /* 0x000ea80000100a00 */
[----:B------:R1:W-:Y:S01]  /*12f90*/  STL [R1+0x18c], R235 ;  /* 0x00018ceb01007387 */ /* 0x0003e20000100800 */
[----:B0-----:R-:W-:-:S03]  /*12fa0*/  IMAD.WIDE R192, R3, 0x2, R230 ;  /* 0x0000000203c07825 */ /* 0x001fc600078e02e6 */
[----:B------:R0:W-:Y:S04]  /*12fb0*/  STL [R1+0x1e4], R234 ;  /* 0x0001e4ea01007387 */ /* 0x0001e80000100800 */
[----:B------:R-:W2:Y:S04]  /*12fc0*/  LDG.E.U16 R242, desc[UR4][R188.64] ;  /* 0x00000004bcf27981 */ /* 0x000ea8000c1e1500 */
[----:B-1----:R-:W2:Y:S04]  /*12fd0*/  LDG.E.U16 R235, desc[UR4][R194.64] ;  /* 0x00000004c2eb7981 */ /* 0x002ea8000c1e1500 */
[----:B0-----:R0:W2:Y:S04]  /*12fe0*/  LDG.E.U16 R234, desc[UR4][R196.64] ;  /* 0x00000004c4ea7981 */ /* 0x0010a8000c1e1500 */
[----:B------:R1:W-:Y:S04]  /*12ff0*/  STL [R1+0x210], R241 ;  /* 0x000210f101007387 */ /* 0x0003e80000100800 */
[----:B------:R-:W2:Y:S01]  /*13000*/  LDL.64 R230, [R1+0x728] ;  /* 0x0007280001e67983 */ /* 0x000ea20000100a00 */
[----:B0-----:R-:W-:-:S03]  /*13010*/  IMAD.WIDE R196, R3, 0x2, R226 ;  /* 0x0000000203c47825 */ /* 0x001fc600078e02e2 */
[----:B------:R-:W2:Y:S01]  /*13020*/  LDL.64 R226, [R1+0x720] ;  /* 0x0007200001e27983 */ /* 0x000ea20000100a00 */
[----:B---3--:R-:W-:-:S03]  /*13030*/  IMAD.WIDE R188, R3, 0x2, R222 ;  /* 0x0000000203bc7825 */ /* 0x008fc600078e02de */
[----:B-1----:R-:W3:Y:S04]  /*13040*/  LDG.E.U16 R241, desc[UR4][R196.64] ;  /* 0x00000004c4f17981 */ /* 0x002ee8000c1e1500 */
[----:B------:R-:W3:Y:S01]  /*13050*/  LDL.64 R222, [R1+0x718] ;  /* 0x0007180001de7983 */ /* 0x000ee20000100a00 */
[----:B----4-:R-:W-:-:S03]  /*13060*/  IMAD.WIDE R190, R3, 0x2, R220 ;  /* 0x0000000203be7825 */ /* 0x010fc600078e02dc */
[----:B------:R-:W4:Y:S04]  /*13070*/  LDL.64 R220, [R1+0x710] ;  /* 0x0007100001dc7983 */ /* 0x000f280000100a00 */
[----:B------:R0:W-:Y:S04]  /*13080*/  STL [R1+0x68], R4 ;  /* 0x0000680401007387 */ /* 0x0001e80000100800 */
[----:B------:R1:W-:Y:S04]  /*13090*/  STL [R1+0x17c], R2 ;  /* 0x00017c0201007387 */ /* 0x0003e80000100800 */
[----:B------:R1:W-:Y:S01]  /*130a0*/  STL [R1+0x1d4], R236 ;  /* 0x0001d4ec01007387 */ /* 0x0003e20000100800 */
[----:B------:R-:W-:-:S03]  /*130b0*/  IMAD.WIDE R194, R3, 0x2, R228 ;  /* 0x0000000203c27825 */ /* 0x000fc600078e02e4 */
[----:B0-----:R-:W3:Y:S04]  /*130c0*/  LDG.E.U16 R4, desc[UR4][R192.64] ;  /* 0x00000004c0047981 */ /* 0x001ee8000c1e1500 */
[----:B-1----:R-:W3:Y:S04]  /*130d0*/  LDG.E.U16 R2, desc[UR4][R194.64] ;  /* 0x00000004c2027981 */ /* 0x002ee8000c1e1500 */
[----:B------:R2:W3:Y:S02]  /*130e0*/  LDG.E.U16 R236, desc[UR4][R188.64] ;  /* 0x00000004bcec7981 */ /* 0x0004e4000c1e1500 */
[----:B--2---:R-:W-:-:S05]  /*130f0*/  IMAD.WIDE R188, R3, 0x2, R216 ;  /* 0x0000000203bc7825 */ /* 0x004fca00078e02d8 */
[----:B------:R-:W2:Y:S04]  /*13100*/  LDG.E.U16 R217, desc[UR4][R188.64] ;  /* 0x00000004bcd97981 */ /* 0x000ea8000c1e1500 */
[----:B------:R0:W-:Y:S04]  /*13110*/  STL [R1+0x1fc], R232 ;  /* 0x0001fce801007387 */ /* 0x0001e80000100800 */
[----:B------:R1:W-:Y:S01]  /*13120*/  STL [R1+0x64], R240 ;  /* 0x000064f001007387 */ /* 0x0003e20000100800 */
[----:B------:R-:W-:-:S03]  /*13130*/  IMAD.WIDE R194, R3, 0x2, R224 ;  /* 0x0000000203c27825 */ /* 0x000fc600078e02e0 */
[----:B------:R-:W3:Y:S01]  /*13140*/  LDL.64 R228, [R1+0x700] ;  /* 0x0007000001e47983 */ /* 0x000ee20000100a00 */
[----:B------:R-:W-:-:S03]  /*13150*/  IMAD.WIDE R196, R3, 0x2, R218 ;  /* 0x0000000203c47825 */ /* 0x000fc600078e02da */
[----:B0-----:R0:W3:Y:S04]  /*13160*/  LDG.E.U16 R232, desc[UR4][R190.64] ;  /* 0x00000004bee87981 */ /* 0x0010e8000c1e1500 */
[----:B------:R-:W3:Y:S04]  /*13170*/  LDL.64 R218, [R1+0x708] ;  /* 0x0007080001da7983 */ /* 0x000ee80000100a00 */
[----:B------:R-:W3:Y:S04]  /*13180*/  LDL.64 R224, [R1+0x6f0] ;  /* 0x0006f00001e07983 */ /* 0x000ee80000100a00 */
[----:B-1----:R-:W3:Y:S01]  /*13190*/  LDG.E.U16 R240, desc[UR4][R194.64] ;  /* 0x00000004c2f07981 */ /* 0x002ee2000c1e1500 */
[----:B0-----:R-:W-:-:S03]  /*131a0*/  IMAD.WIDE R190, R3, 0x2, R22 ;  /* 0x0000000203be7825 */ /* 0x001fc600078e0216 */
[----:B------:R-:W3:Y:S01]  /*131b0*/  LDL.64 R22, [R1+0x6f8] ;  /* 0x0006f80001167983 */ /* 0x000ee20000100a00 */
[----:B------:R-:W-:-:S03]  /*131c0*/  IMAD.WIDE R192, R3, 0x2, R18 ;  /* 0x0000000203c07825 */ /* 0x000fc600078e0212 */
[----:B------:R-:W3:Y:S04]  /*131d0*/  LDL.64 R18, [R1+0x6e8] ;  /* 0x0006e80001127983 */ /* 0x000ee80000100a00 */
[----:B------:R0:W-:Y:S04]  /*131e0*/  STL [R1+0x16c], R239 ;  /* 0x00016cef01007387 */ /* 0x0001e80000100800 */
[----:B------:R-:W-:Y:S04]  /*131f0*/  STL [R1+0x1c0], R243 ;  /* 0x0001c0f301007387 */ /* 0x000fe80000100800 */
[----:B0-----:R0:W3:Y:S02]  /*13200*/  LDG.E.U16 R239, desc[UR4][R196.64] ;  /* 0x00000004c4ef7981 */ /* 0x0010e4000c1e1500 */
[----:B0-----:R-:W-:-:S02]  /*13210*/  IMAD.WIDE R196, R3, 0x2, R230 ;  /* 0x0000000203c47825 */ /* 0x001fc400078e02e6 */
[----:B--2---:R-:W-:Y:S04]  /*13220*/  STL [R1+0xbf0], R217 ;  /* 0x000bf0d901007387 */ /* 0x004fe80000100800 */
[----:B------:R0:W-:Y:S04]  /*13230*/  STL [R1+0x1ec], R235 ;  /* 0x0001eceb01007387 */ /* 0x0001e80000100800 */
[----:B------:R1:W-:Y:S04]  /*13240*/  STL [R1+0x58], R234 ;  /* 0x000058ea01007387 */ /* 0x0003e80000100800 */
[----:B------:R-:W-:Y:S04]  /*13250*/  STL [R1+0x15c], R242 ;  /* 0x00015cf201007387 */ /* 0x000fe80000100800 */
[----:B------:R-:W2:Y:S04]  /*13260*/  LDL.64 R230, [R1+0x6e0] ;  /* 0x0006e00001e67983 */ /* 0x000ea80000100a00 */
[----:B0-----:R-:W2:Y:S04]  /*13270*/  LDG.E.U16 R235, desc[UR4][R190.64] ;  /* 0x00000004beeb7981 */ /* 0x001ea8000c1e1500 */
[----:B-1----:R4:W2:Y:S04]  /*13280*/  LDG.E.U16 R234, desc[UR4][R192.64] ;  /* 0x00000004c0ea7981 */ /* 0x0028a8000c1e1500 */
[----:B------:R-:W2:Y:S01]  /*13290*/  LDL.64 R216, [R1+0x6d8] ;  /* 0x0006d80001d87983 */ /* 0x000ea20000100a00 */
[----:B----4-:R-:W-:-:S03]  /*132a0*/  IMAD.WIDE R192, R3, 0x2, R220 ;  /* 0x0000000203c07825 */ /* 0x010fc600078e02dc */
[----:B------:R-:W4:Y:S01]  /*132b0*/  LDL.64 R220, [R1+0x6c0] ;  /* 0x0006c00001dc7983 */ /* 0x000f220000100a00 */
[----:B------:R-:W-:-:S03]  /*132c0*/  IMAD.WIDE R188, R3, 0x2, R226 ;  /* 0x0000000203bc7825 */ /* 0x000fc600078e02e2 */
[----:B------:R-:W4:Y:S01]  /*132d0*/  LDL.64 R226, [R1+0x6d0] ;  /* 0x0006d00001e27983 */ /* 0x000f220000100a00 */
[----:B---3--:R-:W-:-:S03]  /*132e0*/  IMAD.WIDE R190, R3, 0x2, R222 ;  /* 0x0000000203be7825 */ /* 0x008fc600078e02de */
[----:B------:R-:W3:Y:S01]  /*132f0*/  LDL.64 R222, [R1+0x6c8] ;  /* 0x0006c80001de7983 */ /* 0x000ee20000100a00 */
[----:B------:R-:W-:-:S03]  /*13300*/  IMAD.WIDE R194, R3, 0x2, R218 ;  /* 0x0000000203c27825 */ /* 0x000fc600078e02da */
[----:B------:R0:W-:Y:S04]  /*13310*/  STL [R1+0x1b4], R4 ;  /* 0x0001b40401007387 */ /* 0x0001e80000100800 */
[----:B------:R1:W-:Y:S04]  /*13320*/  STL [R1+0x1d8], R2 ;  /* 0x0001d80201007387 */ /* 0x0003e80000100800 */
[----:B------:R-:W-:Y:S04]  /*13330*/  STL [R1+0x50], R241 ;  /* 0x000050f101007387 */ /* 0x000fe80000100800 */
[----:B0-----:R0:W3:Y:S04]  /*13340*/  LDG.E.U16 R4, desc[UR4][R196.64] ;  /* 0x00000004c4047981 */ /* 0x0010e8000c1e1500 */
[----:B-1----:R-:W3:Y:S04]  /*13350*/  LDG.E.U16 R2, desc[UR4][R188.64] ;  /* 0x00000004bc027981 */ /* 0x002ee8000c1e1500 */
[----:B------:R-:W3:Y:S04]  /*13360*/  LDL.64 R218, [R1+0x6b8] ;  /* 0x0006b80001da7983 */ /* 0x000ee80000100a00 */
[----:B------:R1:W-:Y:S04]  /*13370*/  STL [R1+0x154], R236 ;  /* 0x000154ec01007387 */ /* 0x0003e80000100800 */
[----:B------:R0:W3:Y:S04]  /*13380*/  LDG.E.U16 R245, desc[UR4][R190.64] ;  /* 0x00000004bef57981 */ /* 0x0000e8000c1e1500 */
[----:B------:R0:W-:Y:S04]  /*13390*/  STL [R1+0x1a0], R232 ;  /* 0x0001a0e801007387 */ /* 0x0001e80000100800 */
[----:B-1----:R1:W3:Y:S01]  /*133a0*/  LDG.E.U16 R236, desc[UR4][R192.64] ;  /* 0x00000004c0ec7981 */ /* 0x0022e2000c1e1500 */
[----:B0-----:R-:W-:-:S03]  /*133b0*/  IMAD.WIDE R196, R3, 0x2, R18 ;  /* 0x0000000203c47825 */ /* 0x001fc600078e0212 */
[----:B------:R-:W3:Y:S01]  /*133c0*/  LDL.64 R18, [R1+0x698] ;  /* 0x0006980001127983 */ /* 0x000ee20000100a00 */
[----:B------:R-:W-:-:S03]  /*133d0*/  IMAD.WIDE R190, R3, 0x2, R228 ;  /* 0x0000000203be7825 */ /* 0x000fc600078e02e4 */
[----:B------:R0:W3:Y:S01]  /*133e0*/  LDG.E.U16 R232, desc[UR4][R194.64] ;  /* 0x00000004c2e87981 */ /* 0x0000e2000c1e1500 */
[----:B-1----:R-:W-:-:S03]  /*133f0*/  IMAD.WIDE R192, R3, 0x2, R22 ;  /* 0x0000000203c07825 */ /* 0x002fc600078e0216 */
[----:B------:R-:W3:Y:S04]  /*13400*/  LDL.64 R22, [R1+0x6b0] ;  /* 0x0006b00001167983 */ /* 0x000ee80000100a00 */
[----:B------:R-:W3:Y:S01]  /*13410*/  LDL.64 R228, [R1+0x6a8] ;  /* 0x0006a80001e47983 */ /* 0x000ee20000100a00 */
[----:B0-----:R-:W-:-:S03]  /*13420*/  IMAD.WIDE R194, R3, 0x2, R224 ;  /* 0x0000000203c27825 */ /* 0x001fc600078e02e0 */
[----:B------:R-:W3:Y:S04]  /*13430*/  LDL.64 R224, [R1+0x6a0] ;  /* 0x0006a00001e07983 */ /* 0x000ee80000100a00 */
[----:B------:R0:W-:Y:S04]  /*13440*/  STL [R1+0x1cc], R240 ;  /* 0x0001ccf001007387 */ /* 0x0001e80000100800 */
[----:B------:R1:W-:Y:S04]  /*13450*/  STL [R1+0x44], R239 ;  /* 0x000044ef01007387 */ /* 0x0003e80000100800 */
[----:B------:R-:W3:Y:S04]  /*13460*/  LDG.E.U16 R244, desc[UR4][R190.64] ;  /* 0x00000004bef47981 */ /* 0x000ee8000c1e1500 */
[----:B------:R0:W3:Y:S04]  /*13470*/  LDG.E.U16 R243, desc[UR4][R192.64] ;  /* 0x00000004c0f37981 */ /* 0x0000e8000c1e1500 */
[----:B------:R-:W3:Y:S04]  /*13480*/  LDG.E.U16 R242, desc[UR4][R194.64] ;  /* 0x00000004c2f27981 */ /* 0x000ee8000c1e1500 */
[----:B------:R-:W3:Y:S01]  /*13490*/  LDG.E.U16 R241, desc[UR4][R196.64] ;  /* 0x00000004c4f17981 */ /* 0x000ee2000c1e1500 */
[----:B--2---:R-:W-:-:S03]  /*134a0*/  IMAD.WIDE R188, R3, 0x2, R230 ;  /* 0x0000000203bc7825 */ /* 0x004fc600078e02e6 */
[----:B------:R2:W-:Y:S04]  /*134b0*/  STL [R1+0x198], R235 ;  /* 0x000198eb01007387 */ /* 0x0005e80000100800 */
[----:B------:R2:W-:Y:S01]  /*134c0*/  STL [R1+0x1b8], R234 ;  /* 0x0001b8ea01007387 */ /* 0x0005e20000100800 */
[----:B0-----:R-:W-:-:S03]  /*134d0*/  IMAD.WIDE R192, R3, 0x2, R216 ;  /* 0x0000000203c07825 */ /* 0x001fc600078e02d8 */
[----:B------:R4:W2:Y:S04]  /*134e0*/  LDG.E.U16 R240, desc[UR4][R188.64] ;  /* 0x00000004bcf07981 */ /* 0x0008a8000c1e1500 */
[----:B------:R-:W2:Y:S04]  /*134f0*/  LDL.64 R216, [R1+0x690] ;  /* 0x0006900001d87983 */ /* 0x000ea80000100a00 */
[----:B-1----:R-:W2:Y:S01]  /*13500*/  LDG.E.U16 R239, desc[UR4][R192.64] ;  /* 0x00000004c0ef7981 */ /* 0x002ea2000c1e1500 */
[----:B----4-:R-:W-:-:S03]  /*13510*/  IMAD.WIDE R188, R3, 0x2, R220 ;  /* 0x0000000203bc7825 */ /* 0x010fc600078e02dc */
[----:B------:R-:W4:Y:S01]  /*13520*/  LDL.64 R220, [R1+0x680] ;  /* 0x0006800001dc7983 */ /* 0x000f220000100a00 */
[----:B------:R-:W-:-:S03]  /*13530*/  IMAD.WIDE R194, R3, 0x2, R226 ;  /* 0x0000000203c27825 */ /* 0x000fc600078e02e2 */
[----:B------:R-:W4:Y:S01]  /*13540*/  LDL.64 R226, [R1+0x688] ;  /* 0x0006880001e27983 */ /* 0x000f220000100a00 */
[----:B---3--:R-:W-:-:S03]  /*13550*/  IMAD.WIDE R196, R3, 0x2, R222 ;  /* 0x0000000203c47825 */ /* 0x008fc600078e02de */
[----:B------:R-:W3:Y:S04]  /*13560*/  LDL.64 R222, [R1+0x678] ;  /* 0x0006780001de7983 */ /* 0x000ee80000100a00 */
[----:B--2---:R0:W2:Y:S04]  /*13570*/  LDG.E.U16 R235, desc[UR4][R194.64] ;  /* 0x00000004c2eb7981 */ /* 0x0040a8000c1e1500 */
[----:B------:R-:W2:Y:S04]  /*13580*/  LDG.E.U16 R234, desc[UR4][R188.64] ;  /* 0x00000004bcea7981 */ /* 0x000ea8000c1e1500 */
[----:B------:R1:W-:Y:S04]  /*13590*/  STL [R1+0x3c], R4 ;  /* 0x00003c0401007387 */ /* 0x0003e80000100800 */
[----:B------:R0:W-:Y:S01]  /*135a0*/  STL [R1+0x134], R2 ;  /* 0x0001340201007387 */ /* 0x0001e20000100800 */
[----:B------:R-:W-:-:S03]  /*135b0*/  IMAD.WIDE R190, R3, 0x2, R218 ;  /* 0x0000000203be7825 */ /* 0x000fc600078e02da */
[----:B-1----:R1:W2:Y:S04]  /*135c0*/  LDG.E.U16 R4, desc[UR4][R196.64] ;  /* 0x00000004c4047981 */ /* 0x0022a8000c1e1500 */
[----:B0-----:R0:W2:Y:S04]  /*135d0*/  LDG.E.U16 R2, desc[UR4][R190.64] ;  /* 0x00000004be027981 */ /* 0x0010a8000c1e1500 */
[----:B------:R-:W-:Y:S04]  /*135e0*/  STL [R1+0x188], R245 ;  /* 0x000188f501007387 */ /* 0x000fe80000100800 */
[----:B------:R0:W-:Y:S04]  /*135f0*/  STL [R1+0x1a8], R236 ;  /* 0x0001a8ec01007387 */ /* 0x0001e80000100800 */
[----:B------:R-:W2:Y:S04]  /*13600*/  LDL.64 R218, [R1+0x670] ;  /* 0x0006700001da7983 */ /* 0x000ea80000100a00 */
[----:B------:R0:W-:Y:S01]  /*13610*/  STL [R1+0x38], R232 ;  /* 0x000038e801007387 */ /* 0x0001e20000100800 */
[----:B------:R-:W-:-:S03]  /*13620*/  IMAD.WIDE R194, R3, 0x2, R22 ;  /* 0x0000000203c27825 */ /* 0x000fc600078e0216 */
[----:B------:R-:W2:Y:S04]  /*13630*/  LDL.64 R230, [R1+0x660] ;  /* 0x0006600001e67983 */ /* 0x000ea80000100a00 */
[----:B------:R-:W2:Y:S01]  /*13640*/  LDL.64 R22, [R1+0x668] ;  /* 0x0006680001167983 */ /* 0x000ea20000100a00 */
[----:B-1----:R-:W-:-:S03]  /*13650*/  IMAD.WIDE R196, R3, 0x2, R228 ;  /* 0x0000000203c47825 */ /* 0x002fc600078e02e4 */
[----:B------:R-:W2:Y:S01]  /*13660*/  LDL.64 R228, [R1+0x658] ;  /* 0x0006580001e47983 */ /* 0x000ea20000100a00 */
[----:B0-----:R-:W-:-:S03]  /*13670*/  IMAD.WIDE R190, R3, 0x2, R18 ;  /* 0x0000000203be7825 */ /* 0x001fc600078e0212 */
[----:B------:R-:W2:Y:S01]  /*13680*/  LDL.64 R18, [R1+0x650] ;  /* 0x0006500001127983 */ /* 0x000ea20000100a00 */
[----:B------:R-:W-:-:S03]  /*13690*/  IMAD.WIDE R188, R3, 0x2, R224 ;  /* 0x0000000203bc7825 */ /* 0x000fc600078e02e0 */
[----:B------:R-:W2:Y:S04]  /*136a0*/  LDG.E.U16 R236, desc[UR4][R194.64] ;  /* 0x00000004c2ec7981 */ /* 0x000ea8000c1e1500 */
[----:B------:R-:W-:Y:S04]  /*136b0*/  STL [R1+0x128], R244 ;  /* 0x000128f401007387 */ /* 0x000fe80000100800 */
[----:B------:R-:W2:Y:S04]  /*136c0*/  LDL.64 R224, [R1+0x648] ;  /* 0x0006480001e07983 */ /* 0x000ea80000100a00 */
[----:B------:R0:W-:Y:S04]  /*136d0*/  STL [R1+0x178], R243 ;  /* 0x000178f301007387 */ /* 0x0001e80000100800 */
[----:B------:R-:W2:Y:S04]  /*136e0*/  LDG.E.U16 R232, desc[UR4][R196.64] ;  /* 0x00000004c4e87981 */ /* 0x000ea8000c1e1500 */
[----:B0-----:R4:W2:Y:S01]  /*136f0*/  LDG.E.U16 R243, desc[UR4][R188.64] ;  /* 0x00000004bcf37981 */ /* 0x0018a2000c1e1500 */
[----:B------:R-:W-:-:S03]  /*13700*/  IMAD.WIDE R192, R3, 0x2, R216 ;  /* 0x0000000203c07825 */ /* 0x000fc600078e02d8 */
[----:B------:R-:W2:Y:S04]  /*13710*/  LDL.64 R216, [R1+0x640] ;  /* 0x0006400001d87983 */ /* 0x000ea80000100a00 */
[----:B------:R0:W-:Y:S01]  /*13720*/  STL [R1+0x194], R242 ;  /* 0x000194f201007387 */ /* 0x0001e20000100800 */
[----:B----4-:R-:W-:-:S03]  /*13730*/  IMAD.WIDE R188, R3, 0x2, R220 ;  /* 0x0000000203bc7825 */ /* 0x010fc600078e02dc */
[----:B------:R1:W-:Y:S04]  /*13740*/  STL [R1+0x34], R241 ;  /* 0x000034f101007387 */ /* 0x0003e80000100800 */
[----:B------:R4:W-:Y:S04]  /*13750*/  STL [R1+0x120], R240 ;  /* 0x000120f001007387 */ /* 0x0009e80000100800 */
[----:B0-----:R3:W2:Y:S04]  /*13760*/  LDG.E.U16 R242, desc[UR4][R190.64] ;  /* 0x00000004bef27981 */ /* 0x0016a8000c1e1500 */
[----:B------:R-:W2:Y:S01]  /*13770*/  LDL.64 R220, [R1+0x638] ;  /* 0x0006380001dc7983 */ /* 0x000ea20000100a00 */
[----:B------:R-:W-:-:S03]  /*13780*/  IMAD.WIDE R196, R3, 0x2, R226 ;  /* 0x0000000203c47825 */ /* 0x000fc600078e02e2 */
[----:B-1----:R2:W2:Y:S01]  /*13790*/  LDG.E.U16 R241, desc[UR4][R192.64] ;  /* 0x00000004c0f17981 */ /* 0x0024a2000c1e1500 */
[----:B---3--:R-:W-:-:S03]  /*137a0*/  IMAD.WIDE R190, R3, 0x2, R222 ;  /* 0x0000000203be7825 */ /* 0x008fc600078e02de */
[----:B------:R-:W3:Y:S04]  /*137b0*/  LDL.64 R226, [R1+0x630] ;  /* 0x0006300001e27983 */ /* 0x000ee80000100a00 */
[----:B------:R-:W3:Y:S04]  /*137c0*/  LDL.64 R222, [R1+0x628] ;  /* 0x0006280001de7983 */ /* 0x000ee80000100a00 */
[----:B----4-:R0:W4:Y:S01]  /*137d0*/  LDG.E.U16 R240, desc[UR4][R196.64] ;  /* 0x00000004c4f07981 */ /* 0x010122000c1e1500 */
[----:B--2---:R-:W-:-:S03]  /*137e0*/  IMAD.WIDE R192, R3, 0x2, R218 ;  /* 0x0000000203c07825 */ /* 0x004fc600078e02da */
[----:B------:R-:W2:Y:S04]  /*137f0*/  LDL.64 R218, [R1+0x620] ;  /* 0x0006200001da7983 */ /* 0x000ea80000100a00 */
[----:B------:R-:W-:Y:S01]  /*13800*/  STL [R1+0x168], R239 ;  /* 0x000168ef01007387 */ /* 0x000fe20000100800 */
[----:B------:R-:W-:-:S03]  /*13810*/  IMAD.WIDE R194, R3, 0x2, R22 ;  /* 0x0000000203c27825 */ /* 0x000fc600078e0216 */
[----:B------:R-:W4:Y:S04]  /*13820*/  LDL.64 R22, [R1+0x618] ;  /* 0x0006180001167983 */ /* 0x000f280000100a00 */
[----:B------:R1:W-:Y:S04]  /*13830*/  STL [R1+0x184], R235 ;  /* 0x000184eb01007387 */ /* 0x0003e80000100800 */
[----:B------:R0:W-:Y:S04]  /*13840*/  STL [R1+0x30], R4 ;  /* 0x0000300401007387 */ /* 0x0001e80000100800 */
[----:B------:R0:W-:Y:S04]  /*13850*/  STL [R1+0x114], R234 ;  /* 0x000114ea01007387 */ /* 0x0001e80000100800 */
[----:B-1----:R-:W4:Y:S04]  /*13860*/  LDG.E.U16 R235, desc[UR4][R190.64] ;  /* 0x00000004beeb7981 */ /* 0x002f28000c1e1500 */
[----:B0-----:R-:W4:Y:S01]  /*13870*/  LDG.E.U16 R4, desc[UR4][R188.64] ;  /* 0x00000004bc047981 */ /* 0x001f22000c1e1500 */
[----:B------:R-:W-:-:S03]  /*13880*/  IMAD.WIDE R196, R3, 0x2, R224 ;  /* 0x0000000203c47825 */ /* 0x000fc600078e02e0 */
[----:B------:R0:W-:Y:S04]  /*13890*/  STL [R1+0x158], R2 ;  /* 0x0001580201007387 */ /* 0x0001e80000100800 */
[----:B------:R1:W4:Y:S04]  /*138a0*/  LDG.E.U16 R234, desc[UR4][R192.64] ;  /* 0x00000004c0ea7981 */ /* 0x000328000c1e1500 */
[----:B------:R-:W4:Y:S04]  /*138b0*/  LDL.64 R224, [R1+0x600] ;  /* 0x0006000001e07983 */ /* 0x000f280000100a00 */
[----:B0-----:R0:W4:Y:S01]  /*138c0*/  LDG.E.U16 R2, desc[UR4][R194.64] ;  /* 0x00000004c2027981 */ /* 0x001122000c1e1500 */
[----:B-1----:R-:W-:-:S03]  /*138d0*/  IMAD.WIDE R192, R3, 0x2, R228 ;  /* 0x0000000203c07825 */ /* 0x002fc600078e02e4 */
[----:B------:R-:W4:Y:S01]  /*138e0*/  LDL.64 R228, [R1+0x610] ;  /* 0x0006100001e47983 */ /* 0x000f220000100a00 */
[----:B0-----:R-:W-:-:S03]  /*138f0*/  IMAD.WIDE R194, R3, 0x2, R18 ;  /* 0x0000000203c27825 */ /* 0x001fc600078e0212 */
[----:B------:R-:W4:Y:S04]  /*13900*/  LDL.64 R18, [R1+0x608] ;  /* 0x0006080001127983 */ /* 0x000f280000100a00 */
[----:B------:R0:W-:Y:S04]  /*13910*/  STL [R1+0x174], R236 ;  /* 0x000174ec01007387 */ /* 0x0001e80000100800 */
[----:B------:R1:W-:Y:S04]  /*13920*/  STL [R1+0x2c], R232 ;  /* 0x00002ce801007387 */ /* 0x0003e80000100800 */
[----:B------:R-:W-:Y:S04]  /*13930*/  STL [R1+0x100], R243 ;  /* 0x000100f301007387 */ /* 0x000fe80000100800 */
[----:B0-----:R0:W4:Y:S01]  /*13940*/  LDG.E.U16 R236, desc[UR4][R192.64] ;  /* 0x00000004c0ec7981 */ /* 0x001122000c1e1500 */
[----:B------:R-:W-:-:S03]  /*13950*/  IMAD.WIDE R190, R3, 0x2, R230 ;  /* 0x0000000203be7825 */ /* 0x000fc600078e02e6 */
[----:B-1----:R3:W4:Y:S04]  /*13960*/  LDG.E.U16 R232, desc[UR4][R194.64] ;  /* 0x00000004c2e87981 */ /* 0x002728000c1e1500 */
[----:B------:R-:W4:Y:S04]  /*13970*/  LDG.E.U16 R239, desc[UR4][R190.64] ;  /* 0x00000004beef7981 */ /* 0x000f28000c1e1500 */
[----:B------:R1:W-:Y:S01]  /*13980*/  STL [R1+0x148], R242 ;  /* 0x000148f201007387 */ /* 0x0003e20000100800 */
[----:B0-----:R-:W-:-:S03]  /*13990*/  IMAD.WIDE R192, R3, 0x2, R220 ;  /* 0x0000000203c07825 */ /* 0x001fc600078e02dc */
[----:B------:R-:W4:Y:S01]  /*139a0*/  LDL.64 R220, [R1+0x5f8] ;  /* 0x0005f80001dc7983 */ /* 0x000f220000100a00 */
[----:B------:R-:W-:-:S03]  /*139b0*/  IMAD.WIDE R188, R3, 0x2, R216 ;  /* 0x0000000203bc7825 */ /* 0x000fc600078e02d8 */
[----:B------:R0:W4:Y:S01]  /*139c0*/  LDG.E.U16 R217, desc[UR4][R196.64] ;  /* 0x00000004c4d97981 */ /* 0x000122000c1e1500 */
[----:B---3--:R-:W-:-:S03]  /*139d0*/  IMAD.WIDE R194, R3, 0x2, R226 ;  /* 0x0000000203c27825 */ /* 0x008fc600078e02e2 */
[----:B------:R2:W3:Y:S04]  /*139e0*/  LDG.E.U16 R216, desc[UR4][R188.64] ;  /* 0x00000004bcd87981 */ /* 0x0004e8000c1e1500 */
[----:B------:R1:W-:Y:S01]  /*139f0*/  STL [R1+0x164], R241 ;  /* 0x000164f101007387 */ /* 0x0003e20000100800 */
[----:B0-----:R-:W-:-:S03]  /*13a00*/  IMAD.WIDE R196, R3, 0x2, R222 ;  /* 0x0000000203c47825 */ /* 0x001fc600078e02de */
[----:B------:R-:W3:Y:S04]  /*13a10*/  LDL.64 R222, [R1+0x5e8] ;  /* 0x0005e80001de7983 */ /* 0x000ee80000100a00 */
[----:B------:R-:W3:Y:S04]  /*13a20*/  LDL.64 R230, [R1+0x5f0] ;  /* 0x0005f00001e67983 */ /* 0x000ee80000100a00 */
[----:B------:R-:W3:Y:S04]  /*13a30*/  LDL.64 R226, [R1+0x5e0] ;  /* 0x0005e00001e27983 */ /* 0x000ee80000100a00 */
[----:B-1----:R-:W3:Y:S04]  /*13a40*/  LDG.E.U16 R242, desc[UR4][R192.64] ;  /* 0x00000004c0f27981 */ /* 0x002ee8000c1e1500 */
[----:B------:R-:W3:Y:S01]  /*13a50*/  LDG.E.U16 R241, desc[UR4][R194.64] ;  /* 0x00000004c2f17981 */ /* 0x000ee2000c1e1500 */
[----:B--2---:R-:W-:-:S03]  /*13a60*/  IMAD.WIDE R188, R3, 0x2, R218 ;  /* 0x0000000203bc7825 */ /* 0x004fc600078e02da */
[----:B------:R-:W2:Y:S04]  /*13a70*/  LDL.64 R218, [R1+0x5d8] ;  /* 0x0005d80001da7983 */ /* 0x000ea80000100a00 */
[----:B----4-:R0:W-:Y:S01]  /*13a80*/  STL [R1+0x28], R240 ;  /* 0x000028f001007387 */ /* 0x0101e20000100800 */
[----:B------:R-:W-:-:S03]  /*13a90*/  IMAD.WIDE R190, R3, 0x2, R22 ;  /* 0x0000000203be7825 */ /* 0x000fc600078e0216 */
[----:B------:R-:W4:Y:S04]  /*13aa0*/  LDG.E.U16 R22, desc[UR4][R196.64] ;  /* 0x00000004c4167981 */ /* 0x000f28000c1e1500 */
[----:B0-----:R0:W4:Y:S04]  /*13ab0*/  LDG.E.U16 R240, desc[UR4][R188.64] ;  /* 0x00000004bcf07981 */ /* 0x001128000c1e1500 */
[----:B------:R1:W-:Y:S04]  /*13ac0*/  STL [R1+0xd4], R4 ;  /* 0x0000d40401007387 */ /* 0x0003e80000100800 */
[----:B------:R-:W-:Y:S04]  /*13ad0*/  STL [R1+0x138], R235 ;  /* 0x000138eb01007387 */ /* 0x000fe80000100800 */
[----:B------:R1:W-:Y:S01]  /*13ae0*/  STL [R1+0x150], R234 ;  /* 0x000150ea01007387 */ /* 0x0003e20000100800 */
[----:B0-----:R-:W-:-:S03]  /*13af0*/  IMAD.WIDE R188, R3, 0x2, R224 ;  /* 0x0000000203bc7825 */ /* 0x001fc600078e02e0 */
[----:B-1----:R0:W4:Y:S04]  /*13b00*/  LDG.E.U16 R4, desc[UR4][R190.64] ;  /* 0x00000004be047981 */ /* 0x002128000c1e1500 */
[----:B------:R1:W-:Y:S04]  /*13b10*/  STL [R1+0x24], R2 ;  /* 0x0000240201007387 */ /* 0x0003e80000100800 */
[----:B------:R-:W4:Y:S04]  /*13b20*/  LDL.64 R234, [R1+0x5d0] ;  /* 0x0005d00001ea7983 */ /* 0x000f280000100a00 */
[----:B------:R-:W4:Y:S01]  /*13b30*/  LDL.64 R224, [R1+0x5c0] ;  /* 0x0005c00001e07983 */ /* 0x000f220000100a00 */
[----:B------:R-:W-:-:S03]  /*13b40*/  IMAD.WIDE R196, R3, 0x2, R18 ;  /* 0x0000000203c47825 */ /* 0x000fc600078e0212 */
[----:B------:R-:W4:Y:S01]  /*13b50*/  LDL.64 R18, [R1+0x5c8] ;  /* 0x0005c80001127983 */ /* 0x000f220000100a00 */
[----:B------:R-:W-:-:S03]  /*13b60*/  IMAD.WIDE R194, R3, 0x2, R228 ;  /* 0x0000000203c27825 */ /* 0x000fc600078e02e4 */
[----:B------:R-:W4:Y:S04]  /*13b70*/  LDL.64 R228, [R1+0x5b8] ;  /* 0x0005b80001e47983 */ /* 0x000f280000100a00 */
[----:B------:R3:W4:Y:S04]  /*13b80*/  LDG.E.U16 R23, desc[UR4][R196.64] ;  /* 0x00000004c4177981 */ /* 0x000728000c1e1500 */
[----:B-1----:R-:W4:Y:S01]  /*13b90*/  LDG.E.U16 R2, desc[UR4][R194.64] ;  /* 0x00000004c2027981 */ /* 0x002f22000c1e1500 */
[----:B0-----:R-:W-:-:S03]  /*13ba0*/  IMAD.WIDE R190, R3, 0x2, R220 ;  /* 0x0000000203be7825 */ /* 0x001fc600078e02dc */
[----:B------:R-:W4:Y:S04]  /*13bb0*/  LDL.64 R220, [R1+0x5b0] ;  /* 0x0005b00001dc7983 */ /* 0x000f280000100a00 */
[----:B------:R-:W-:Y:S04]  /*13bc0*/  STL [R1+0xc4], R239 ;  /* 0x0000c4ef01007387 */ /* 0x000fe80000100800 */
[----:B------:R0:W-:Y:S04]  /*13bd0*/  STL [R1+0x118], R236 ;  /* 0x000118ec01007387 */ /* 0x0001e80000100800 */
[----:B------:R1:W-:Y:S01]  /*13be0*/  STL [R1+0x13c], R232 ;  /* 0x00013ce801007387 */ /* 0x0003e20000100800 */
[----:B---3--:R-:W-:-:S03]  /*13bf0*/  IMAD.WIDE R196, R3, 0x2, R222 ;  /* 0x0000000203c47825 */ /* 0x008fc600078e02de */
[----:B------:R3:W-:Y:S01]  /*13c00*/  STL [R1+0xb8], R216 ;  /* 0x0000b8d801007387 */ /* 0x0007e20000100800 */
[----:B------:R-:W-:-:S03]  /*13c10*/  IMAD.WIDE R192, R3, 0x2, R230 ;  /* 0x0000000203c07825 */ /* 0x000fc600078e02e6 */
[----:B------:R-:W3:Y:S04]  /*13c20*/  LDL.64 R222, [R1+0x5a0] ;  /* 0x0005a00001de7983 */ /* 0x000ee80000100a00 */
[----:B0-----:R2:W3:Y:S04]  /*13c30*/  LDG.E.U16 R236, desc[UR4][R190.64] ;  /* 0x00000004beec7981 */ /* 0x0014e8000c1e1500 */
[----:B------:R0:W3:Y:S04]  /*13c40*/  LDG.E.U16 R239, desc[UR4][R188.64] ;  /* 0x00000004bcef7981 */ /* 0x0000e8000c1e1500 */
[----:B------:R-:W3:Y:S01]  /*13c50*/  LDL.64 R230, [R1+0x5a8] ;  /* 0x0005a80001e67983 */ /* 0x000ee20000100a00 */
[----:B--2---:R-:W-:-:S03]  /*13c60*/  IMAD.WIDE R190, R3, 0x2, R218 ;  /* 0x0000000203be7825 */ /* 0x004fc600078e02da */
[----:B------:R-:W2:Y:S01]  /*13c70*/  LDL.64 R218, [R1+0x590] ;  /* 0x0005900001da7983 */ /* 0x000ea20000100a00 */
[----:B0-----:R-:W-:-:S03]  /*13c80*/  IMAD.WIDE R188, R3, 0x2, R226 ;  /* 0x0000000203bc7825 */ /* 0x001fc600078e02e2 */
[----:B------:R-:W2:Y:S04]  /*13c90*/  LDL.64 R226, [R1+0x598] ;  /* 0x0005980001e27983 */ /* 0x000ea80000100a00 */
[----:B-1----:R0:W2:Y:S04]  /*13ca0*/  LDG.E.U16 R232, desc[UR4][R192.64] ;  /* 0x00000004c0e87981 */ /* 0x0020a8000c1e1500 */
[----:B------:R1:W-:Y:S04]  /*13cb0*/  STL [R1+0x108], R242 ;  /* 0x000108f201007387 */ /* 0x0003e80000100800 */
[----:B------:R-:W-:Y:S04]  /*13cc0*/  STL [R1+0x12c], R241 ;  /* 0x00012cf101007387 */ /* 0x000fe80000100800 */
[----:B----4-:R-:W-:Y:S04]  /*13cd0*/  STL [R1+0xb0], R240 ;  /* 0x0000b0f001007387 */ /* 0x010fe80000100800 */
[----:B---3--:R-:W3:Y:S04]  /*13ce0*/  LDG.E.U16 R216, desc[UR4][R188.64] ;  /* 0x00000004bcd87981 */ /* 0x008ee8000c1e1500 */
[----:B------:R4:W-:Y:S01]  /*13cf0*/  STL [R1+0xcc], R4 ;  /* 0x0000cc0401007387 */ /* 0x0009e20000100800 */
[----:B0-----:R-:W-:-:S03]  /*13d00*/  IMAD.WIDE R192, R3, 0x2, R234 ;  /* 0x0000000203c07825 */ /* 0x001fc600078e02ea */
[----:B------:R0:W3:Y:S04]  /*13d10*/  LDG.E.U16 R234, desc[UR4][R190.64] ;  /* 0x00000004beea7981 */ /* 0x0000e8000c1e1500 */
[----:B-1----:R1:W3:Y:S01]  /*13d20*/  LDG.E.U16 R242, desc[UR4][R192.64] ;  /* 0x00000004c0f27981 */ /* 0x0022e2000c1e1500 */
[----:B------:R-:W-:-:S03]  /*13d30*/  IMAD.WIDE R194, R3, 0x2, R18 ;  /* 0x0000000203c27825 */ /* 0x000fc600078e0212 */
[----:B------:R-:W3:Y:S01]  /*13d40*/  LDG.E.U16 R18, desc[UR4][R196.64] ;  /* 0x00000004c4127981 */ /* 0x000ee2000c1e1500 */
[----:B0-----:R-:W-:-:S03]  /*13d50*/  IMAD.WIDE R190, R3, 0x2, R224 ;  /* 0x0000000203be7825 */ /* 0x001fc600078e02e0 */
[----:B------:R-:W3:Y:S04]  /*13d60*/  LDL.64 R224, [R1+0x588] ;  /* 0x0005880001e07983 */ /* 0x000ee80000100a00 */
[----:B------:R0:W3:Y:S01]  /*13d70*/  LDG.E.U16 R19, desc[UR4][R194.64] ;  /* 0x00000004c2137981 */ /* 0x0000e2000c1e1500 */
[----:B-1----:R-:W-:-:S03]  /*13d80*/  IMAD.WIDE R192, R3, 0x2, R228 ;  /* 0x0000000203c07825 */ /* 0x002fc600078e02e4 */
[----:B------:R-:W3:Y:S04]  /*13d90*/  LDL.64 R228, [R1+0x580] ;  /* 0x0005800001e47983 */ /* 0x000ee80000100a00 */
[----:B----4-:R-:W4:Y:S04]  /*13da0*/  LDG.E.U16 R4, desc[UR4][R190.64] ;  /* 0x00000004be047981 */ /* 0x010f28000c1e1500 */
[----:B------:R-:W4:Y:S01]  /*13db0*/  LDG.E.U16 R241, desc[UR4][R192.64] ;  /* 0x00000004c0f17981 */ /* 0x000f22000c1e1500 */
[----:B0-----:R-:W-:-:S03]  /*13dc0*/  IMAD.WIDE R194, R3, 0x2, R220 ;  /* 0x0000000203c27825 */ /* 0x001fc600078e02dc */
[----:B------:R-:W4:Y:S04]  /*13dd0*/  LDL.64 R220, [R1+0x578] ;  /* 0x0005780001dc7983 */ /* 0x000f280000100a00 */
[----:B------:R2:W4:Y:S01]  /*13de0*/  LDG.E.U16 R240, desc[UR4][R194.64] ;  /* 0x00000004c2f07981 */ /* 0x000522000c1e1500 */
[----:B------:R-:W-:-:S03]  /*13df0*/  IMAD.WIDE R188, R3, 0x2, R222 ;  /* 0x0000000203bc7825 */ /* 0x000fc600078e02de */
[----:B------:R-:W4:Y:S04]  /*13e00*/  LDL.64 R222, [R1+0x570] ;  /* 0x0005700001de7983 */ /* 0x000f280000100a00 */
[----:B------:R0:W-:Y:S04]  /*13e10*/  STL [R1+0x110], R2 ;  /* 0x0001100201007387 */ /* 0x0001e80000100800 */
[----:B------:R1:W-:Y:S04]  /*13e20*/  STL [R1+0xa0], R239 ;  /* 0x0000a0ef01007387 */ /* 0x0003e80000100800 */
[----:B------:R1:W-:Y:S01]  /*13e30*/  STL [R1+0xbc], R236 ;  /* 0x0000bcec01007387 */ /* 0x0003e20000100800 */
[----:B--2---:R-:W-:-:S03]  /*13e40*/  IMAD.WIDE R194, R3, 0x2, R218 ;  /* 0x0000000203c27825 */ /* 0x004fc600078e02da */
[----:B0-----:R0:W2:Y:S01]  /*13e50*/  LDG.E.U16 R2, desc[UR4][R188.64] ;  /* 0x00000004bc027981 */ /* 0x0010a2000c1e1500 */
[----:B------:R-:W-:-:S03]  /*13e60*/  IMAD.WIDE R192, R3, 0x2, R226 ;  /* 0x0000000203c07825 */ /* 0x000fc600078e02e2 */
[----:B-1----:R1:W2:Y:S04]  /*13e70*/  LDG.E.U16 R239, desc[UR4][R194.64] ;  /* 0x00000004c2ef7981 */ /* 0x0022a8000c1e1500 */
[----:B------:R-:W-:Y:S04]  /*13e80*/  STL [R1+0xd0], R232 ;  /* 0x0000d0e801007387 */ /* 0x000fe80000100800 */
[----:B------:R-:W2:Y:S01]  /*13e90*/  LDL.64 R218, [R1+0x558] ;  /* 0x0005580001da7983 */ /* 0x000ea20000100a00 */
[----:B------:R-:W-:-:S03]  /*13ea0*/  IMAD.WIDE R196, R3, 0x2, R230 ;  /* 0x0000000203c47825 */ /* 0x000fc600078e02e6 */
[----:B------:R-:W2:Y:S04]  /*13eb0*/  LDL.64 R226, [R1+0x560] ;  /* 0x0005600001e27983 */ /* 0x000ea80000100a00 */
[----:B------:R-:W2:Y:S04]  /*13ec0*/  LDL.64 R230, [R1+0x568] ;  /* 0x0005680001e67983 */ /* 0x000ea80000100a00 */
[----:B------:R-:W2:Y:S04]  /*13ed0*/  LDG.E.U16 R236, desc[UR4][R192.64] ;  /* 0x00000004c0ec7981 */ /* 0x000ea8000c1e1500 */
[----:B------:R-:W2:Y:S01]  /*13ee0*/  LDG.E.U16 R251, desc[UR4][R196.64] ;  /* 0x00000004c4fb7981 */ /* 0x000ea2000c1e1500 */
[----:B---3--:R-:W-:-:S03]  /*13ef0*/  IMAD.WIDE R246, R3, 0x2, R224 ;  /* 0x0000000203f67825 */ /* 0x008fc600078e02e0 */
[----:B------:R-:W3:Y:S04]  /*13f00*/  LDL.64 R224, [R1+0x550] ;  /* 0x0005500001e07983 */ /* 0x000ee80000100a00 */
[----:B------:R-:W-:Y:S04]  /*13f10*/  STL [R1+0x8c], R216 ;  /* 0x00008cd801007387 */ /* 0x000fe80000100800 */
[----:B------:R0:W-:Y:S01]  /*13f20*/  STL [R1+0xac], R234 ;  /* 0x0000acea01007387 */ /* 0x0001e20000100800 */
[----:B----4-:R-:W-:-:S03]  /*13f30*/  IMAD.WIDE R190, R3, 0x2, R220 ;  /* 0x0000000203be7825 */ /* 0x010fc600078e02dc */
[----:B0-----:R-:W4:Y:S04]  /*13f40*/  LDL.64 R234, [R1+0x548] ;  /* 0x0005480001ea7983 */ /* 0x001f280000100a00 */
[----:B------:R-:W-:Y:S04]  /*13f50*/  STL [R1+0xc0], R242 ;  /* 0x0000c0f201007387 */ /* 0x000fe80000100800 */
[----:B------:R-:W4:Y:S01]  /*13f60*/  LDL.64 R220, [R1+0x540] ;  /* 0x0005400001dc7983 */ /* 0x000f220000100a00 */
[----:B------:R-:W-:-:S03]  /*13f70*/  IMAD.WIDE R188, R3, 0x2, R228 ;  /* 0x0000000203bc7825 */ /* 0x000fc600078e02e4 */
[----:B------:R2:W4:Y:S04]  /*13f80*/  LDG.E.U16 R216, desc[UR4][R190.64] ;  /* 0x00000004bed87981 */ /* 0x000528000c1e1500 */
[----:B------:R-:W4:Y:S01]  /*13f90*/  LDL.64 R228, [R1+0x538] ;  /* 0x0005380001e47983 */ /* 0x000f220000100a00 */
[----:B-1----:R-:W-:-:S03]  /*13fa0*/  IMAD.WIDE R194, R3, 0x2, R222 ;  /* 0x0000000203c27825 */ /* 0x002fc600078e02de */
[----:B------:R0:W4:Y:S04]  /*13fb0*/  LDG.E.U16 R232, desc[UR4][R188.64] ;  /* 0x00000004bce87981 */ /* 0x000128000c1e1500 */
[----:B------:R-:W4:Y:S04]  /*13fc0*/  LDL.64 R222, [R1+0x530] ;  /* 0x0005300001de7983 */ /* 0x000f280000100a00 */
[----:B------:R-:W4:Y:S04]  /*13fd0*/  LDG.E.U16 R243, desc[UR4][R194.64] ;  /* 0x00000004c2f37981 */ /* 0x000f28000c1e1500 */
[----:B------:R-:W4:Y:S01]  /*13fe0*/  LDG.E.U16 R246, desc[UR4][R246.64] ;  /* 0x00000004f6f67981 */ /* 0x000f22000c1e1500 */
[----:B--2---:R-:W-:-:S03]  /*13ff0*/  IMAD.WIDE R190, R3, 0x2, R218 ;  /* 0x0000000203be7825 */ /* 0x004fc600078e02da */
[----:B------:R-:W2:Y:S01]  /*14000*/  LDL.64 R218, [R1+0x528] ;  /* 0x0005280001da7983 */ /* 0x000ea20000100a00 */
[----:B0-----:R-:W-:-:S03]  /*14010*/  IMAD.WIDE R188, R3, 0x2, R226 ;  /* 0x0000000203bc7825 */ /* 0x001fc600078e02e2 */
[----:B------:R0:W-:Y:S04]  /*14020*/  STL [R1+0x7c], R4 ;  /* 0x00007c0401007387 */ /* 0x0001e80000100800 */
[----:B------:R-:W-:Y:S04]  /*14030*/  STL [R1+0x9c], R241 ;  /* 0x00009cf101007387 */ /* 0x000fe80000100800 */
[----:B------:R1:W-:Y:S04]  /*14040*/  STL [R1+0xa4], R240 ;  /* 0x0000a4f001007387 */ /* 0x0003e80000100800 */
[----:B0-----:R4:W2:Y:S04]  /*14050*/  LDG.E.U16 R4, desc[UR4][R188.64] ;  /* 0x00000004bc047981 */ /* 0x0018a8000c1e1500 */
[----:B------:R-:W2:Y:S01]  /*14060*/  LDL.64 R226, [R1+0x520] ;  /* 0x0005200001e27983 */ /* 0x000ea20000100a00 */
[----:B---3--:R-:W-:-:S03]  /*14070*/  IMAD.WIDE R192, R3, 0x2, R224 ;  /* 0x0000000203c07825 */ /* 0x008fc600078e02e0 */
[----:B------:R-:W3:Y:S04]  /*14080*/  LDL.64 R224, [R1+0x518] ;  /* 0x0005180001e07983 */ /* 0x000ee80000100a00 */
[----:B------:R0:W-:Y:S01]  /*14090*/  STL [R1+0x6c], R2 ;  /* 0x00006c0201007387 */ /* 0x0001e20000100800 */
[----:B------:R-:W-:-:S03]  /*140a0*/  IMAD.WIDE R196, R3, 0x2, R230 ;  /* 0x0000000203c47825 */ /* 0x000fc600078e02e6 */
[----:B------:R0:W3:Y:S04]  /*140b0*/  LDG.E.U16 R230, desc[UR4][R190.64] ;  /* 0x00000004bee67981 */ /* 0x0000e8000c1e1500 */
[----:B-1----:R-:W3:Y:S04]  /*140c0*/  LDL.64 R240, [R1+0x508] ;  /* 0x0005080001f07983 */ /* 0x002ee80000100a00 */
[----:B------:R1:W3:Y:S04]  /*140d0*/  LDG.E.U16 R242, desc[UR4][R192.64] ;  /* 0x00000004c0f27981 */ /* 0x0002e8000c1e1500 */
[----:B------:R-:W3:Y:S01]  /*140e0*/  LDG.E.U16 R231, desc[UR4][R196.64] ;  /* 0x00000004c4e77981 */ /* 0x000ee2000c1e1500 */
[----:B----4-:R-:W-:-:S03]  /*140f0*/  IMAD.WIDE R188, R3, 0x2, R220 ;  /* 0x0000000203bc7825 */ /* 0x010fc600078e02dc */
[----:B------:R-:W4:Y:S01]  /*14100*/  LDL.64 R220, [R1+0x510] ;  /* 0x0005100001dc7983 */ /* 0x000f220000100a00 */
[----:B------:R-:W-:-:S03]  /*14110*/  IMAD.WIDE R194, R3, 0x2, R234 ;  /* 0x0000000203c27825 */ /* 0x000fc600078e02ea */
[----:B0-----:R-:W4:Y:S01]  /*14120*/  LDG.E.U16 R2, desc[UR4][R188.64] ;  /* 0x00000004bc027981 */ /* 0x001f22000c1e1500 */
[----:B------:R-:W-:-:S03]  /*14130*/  IMAD.WIDE R190, R3, 0x2, R228 ;  /* 0x0000000203be7825 */ /* 0x000fc600078e02e4 */
[----:B------:R-:W4:Y:S04]  /*14140*/  LDL.64 R228, [R1+0x500] ;  /* 0x0005000001e47983 */ /* 0x000f280000100a00 */
[----:B------:R0:W-:Y:S01]  /*14150*/  STL [R1+0x80], R236 ;  /* 0x000080ec01007387 */ /* 0x0001e20000100800 */
[----:B-1----:R-:W-:-:S03]  /*14160*/  IMAD.WIDE R192, R3, 0x2, R222 ;  /* 0x0000000203c07825 */ /* 0x002fc600078e02de */
[----:B------:R1:W-:Y:S01]  /*14170*/  STL [R1+0x88], R239 ;  /* 0x000088ef01007387 */ /* 0x0003e20000100800 */
[----:B------:R-:W-:Y:S02]  /*14180*/  SHF.R.U32.HI R187, RZ, 0x1, R187 ;  /* 0x00000001ffbb7819 */ /* 0x000fe400000116bb */
[----:B------:R-:W-:Y:S01]  /*14190*/  SEL R233, RZ, 0x90, !P2 ;  /* 0x00000090ffe97807 */ /* 0x000fe20005000000 */
[----:B------:R-:W4:Y:S04]  /*141a0*/  LDG.E.U16 R205, desc[UR4][R194.64] ;  /* 0x00000004c2cd7981 */ /* 0x000f28000c1e1500 */
[----:B0-----:R-:W4:Y:S04]  /*141b0*/  LDG.E.U16 R236, desc[UR4][R190.64] ;  /* 0x00000004beec7981 */ /* 0x001f28000c1e1500 */
[----:B------:R0:W-:Y:S04]  /*141c0*/  STL [R1+0x54], R232 ;  /* 0x000054e801007387 */ /* 0x0001e80000100800 */
[----:B------:R-:W4:Y:S04]  /*141d0*/  LDL.64 R222, [R1+0x4f8] ;  /* 0x0004f80001de7983 */ /* 0x000f280000100a00 */
[----:B------:R3:W-:Y:S04]  /*141e0*/  STL [R1+0x70], R216 ;  /* 0x000070d801007387 */ /* 0x0007e80000100800 */
[----:B-1----:R2:W4:Y:S04]  /*141f0*/  LDG.E.U16 R239, desc[UR4][R192.64] ;  /* 0x00000004c0ef7981 */ /* 0x002528000c1e1500 */
[----:B------:R-:W4:Y:S01]  /*14200*/  LDL.64 R234, [R1+0x4e8] ;  /* 0x0004e80001ea7983 */ /* 0x000f220000100a00 */
[----:B--2---:R-:W-:-:S03]  /*14210*/  IMAD.WIDE R192, R3, 0x2, R218 ;  /* 0x0000000203c07825 */ /* 0x004fc600078e02da */
[----:B------:R-:W2:Y:S04]  /*14220*/  LDL.64 R218, [R1+0x4f0] ;  /* 0x0004f00001da7983 */ /* 0x000ea80000100a00 */
[----:B------:R-:W2:Y:S01]  /*14230*/  LDG.E.U16 R203, desc[UR4][R192.64] ;  /* 0x00000004c0cb7981 */ /* 0x000ea2000c1e1500 */
[----:B------:R-:W-:-:S03]  /*14240*/  IMAD.WIDE R188, R3, 0x2, R226 ;  /* 0x0000000203bc7825 */ /* 0x000fc600078e02e2 */
[----:B------:R-:W2:Y:S04]  /*14250*/  LDL.64 R226, [R1+0x4e0] ;  /* 0x0004e00001e27983 */ /* 0x000ea80000100a00 */
[----:B0-----:R-:W2:Y:S01]  /*14260*/  LDG.E.U16 R232, desc[UR4][R188.64] ;  /* 0x00000004bce87981 */ /* 0x001ea2000c1e1500 */
[----:B---3--:R-:W-:-:S03]  /*14270*/  IMAD.WIDE R190, R3, 0x2, R224 ;  /* 0x0000000203be7825 */ /* 0x008fc600078e02e0 */
[----:B------:R-:W3:Y:S04]  /*14280*/  LDL.64 R224, [R1+0x4d8] ;  /* 0x0004d80001e07983 */ /* 0x000ee80000100a00 */
[----:B------:R4:W3:Y:S02]  /*14290*/  LDG.E.U16 R216, desc[UR4][R190.64] ;  /* 0x00000004bed87981 */ /* 0x0008e4000c1e1500 */
[C---:B----4-:R-:W-:Y:S02]  /*142a0*/  IMAD.WIDE R190, R3.reuse, 0x2, R220 ;  /* 0x0000000203be7825 */ /* 0x050fe400078e02dc */
[----:B------:R-:W4:Y:S04]  /*142b0*/  LDL.64 R220, [R1+0x4d0] ;  /* 0x0004d00001dc7983 */ /* 0x000f280000100a00 */
[----:B------:R-:W-:Y:S04]  /*142c0*/  STL [R1+0x74], R243 ;  /* 0x000074f301007387 */ /* 0x000fe80000100800 */
[----:B------:R0:W-:Y:S04]  /*142d0*/  STL [R1+0x40], R4 ;  /* 0x0000400401007387 */ /* 0x0001e80000100800 */
[----:B0-----:R-:W3:Y:S01]  /*142e0*/  LDG.E.U16 R4, desc[UR4][R190.64] ;  /* 0x00000004be047981 */ /* 0x001ee2000c1e1500 */
[----:B------:R-:W-:-:S03]  /*142f0*/  IMAD.WIDE R188, R3, 0x2, R228 ;  /* 0x0000000203bc7825 */ /* 0x000fc600078e02e4 */
[----:B------:R0:W-:Y:S04]  /*14300*/  STL [R1+0x60], R230 ;  /* 0x000060e601007387 */ /* 0x0001e80000100800 */
[----:B0-----:R0:W4:Y:S02]  /*14310*/  LDG.E.U16 R230, desc[UR4][R188.64] ;  /* 0x00000004bce67981 */ /* 0x001124000c1e1500 */
[----:B0-----:R-:W-:-:S04]  /*14320*/  IMAD.WIDE R188, R3, 0x2, R222 ;  /* 0x0000000203bc7825 */ /* 0x001fc800078e02de */
[C---:B--2---:R-:W-:Y:S01]  /*14330*/  IMAD.WIDE R190, R3.reuse, 0x2, R218 ;  /* 0x0000000203be7825 */ /* 0x044fe200078e02da */
[----:B---3--:R0:W-:Y:S04]  /*14340*/  STL [R1+0xb74], R4 ;  /* 0x000b740401007387 */ /* 0x0081e80000100800 */
[----:B------:R-:W-:Y:S04]  /*14350*/  STL [R1+0x5c], R242 ;  /* 0x00005cf201007387 */ /* 0x000fe80000100800 */
[----:B------:R-:W2:Y:S04]  /*14360*/  LDL.64 R228, [R1+0x4c8] ;  /* 0x0004c80001e47983 */ /* 0x000ea80000100a00 */
[----:B------:R-:W3:Y:S04]  /*14370*/  LDL.64 R222, [R1+0x4c0] ;  /* 0x0004c00001de7983 */ /* 0x000ee80000100a00 */
[----:B------:R-:W2:Y:S04]  /*14380*/  LDL.64 R218, [R1+0x4b8] ;  /* 0x0004b80001da7983 */ /* 0x000ea80000100a00 */
[----:B0-----:R0:W4:Y:S04]  /*14390*/  LDG.E.U16 R4, desc[UR4][R188.64] ;  /* 0x00000004bc047981 */ /* 0x001128000c1e1500 */
[----:B------:R1:W-:Y:S01]  /*143a0*/  STL [R1+0x14], R2 ;  /* 0x0000140201007387 */ /* 0x0003e20000100800 */
[----:B0-----:R-:W-:-:S03]  /*143b0*/  IMAD.WIDE R188, R3, 0x2, R226 ;  /* 0x0000000203bc7825 */ /* 0x001fc600078e02e2 */
[----:B-1----:R0:W3:Y:S04]  /*143c0*/  LDG.E.U16 R2, desc[UR4][R190.64] ;  /* 0x00000004be027981 */ /* 0x0020e8000c1e1500 */
[----:B------:R-:W2:Y:S01]  /*143d0*/  LDG.E.U16 R249, desc[UR4][R188.64] ;  /* 0x00000004bcf97981 */ /* 0x000ea2000c1e1500 */
[----:B------:R-:W-:-:S05]  /*143e0*/  IMAD.WIDE R192, R3, 0x2, R240 ;  /* 0x0000000203c07825 */ /* 0x000fca00078e02f0 */
[----:B------:R1:W2:Y:S01]  /*143f0*/  LDG.E.U16 R201, desc[UR4][R192.64] ;  /* 0x00000004c0c97981 */ /* 0x0002a2000c1e1500 */
[----:B0-----:R-:W-:-:S04]  /*14400*/  IMAD.WIDE R190, R3, 0x2, R224 ;  /* 0x0000000203be7825 */ /* 0x001fc800078e02e0 */
[C---:B-1----:R-:W-:Y:S01]  /*14410*/  IMAD.WIDE R192, R3.reuse, 0x2, R234 ;  /* 0x0000000203c07825 */ /* 0x042fe200078e02ea */
[----:B----4-:R-:W-:Y:S04]  /*14420*/  STL [R1+0xb98], R4 ;  /* 0x000b980401007387 */ /* 0x010fe80000100800 */
[----:B---3--:R-:W-:Y:S04]  /*14430*/  STL [R1+0xb78], R2 ;  /* 0x000b780201007387 */ /* 0x008fe80000100800 */
[----:B------:R0:W-:Y:S04]  /*14440*/  STL [R1+0x4c], R236 ;  /* 0x00004cec01007387 */ /* 0x0001e80000100800 */
[----:B------:R-:W-:Y:S04]  /*14450*/  STL [R1+0x48], R239 ;  /* 0x000048ef01007387 */ /* 0x000fe80000100800 */
[----:B------:R-:W3:Y:S04]  /*14460*/  LDL.64 R226, [R1+0x4b0] ;  /* 0x0004b00001e27983 */ /* 0x000ee80000100a00 */
[----:B0-----:R0:W4:Y:S04]  /*14470*/  LDG.E.U16 R236, desc[UR4][R192.64] ;  /* 0x00000004c0ec7981 */ /* 0x001128000c1e1500 */
[----:B------:R-:W4:Y:S04]  /*14480*/  LDL.64 R224, [R1+0x4a8] ;  /* 0x0004a80001e07983 */ /* 0x000f280000100a00 */
[----:B------:R1:W4:Y:S01]  /*14490*/  LDG.E.U16 R2, desc[UR4][R190.64] ;  /* 0x00000004be027981 */ /* 0x000322000c1e1500 */
[----:B0-----:R-:W-:-:S03]  /*144a0*/  IMAD.WIDE R192, R3, 0x2, R220 ;  /* 0x0000000203c07825 */ /* 0x001fc600078e02dc */
[----:B------:R-:W4:Y:S04]  /*144b0*/  LDL.64 R220, [R1+0x4a0] ;  /* 0x0004a00001dc7983 */ /* 0x000f280000100a00 */
[----:B------:R-:W-:Y:S04]  /*144c0*/  STL [R1+0xc], R232 ;  /* 0x00000ce801007387 */ /* 0x000fe80000100800 */
[----:B--2---:R-:W-:Y:S04]  /*144d0*/  STL [R1+0xba8], R249 ;  /* 0x000ba8f901007387 */ /* 0x004fe80000100800 */
[----:B------:R0:W-:Y:S04]  /*144e0*/  STL [R1+0x20], R216 ;  /* 0x000020d801007387 */ /* 0x0001e80000100800 */
[----:B0-----:R0:W2:Y:S01]  /*144f0*/  LDG.E.U16 R216, desc[UR4][R192.64] ;  /* 0x00000004c0d87981 */ /* 0x0010a2000c1e1500 */
[----:B-1----:R-:W-:-:S04]  /*14500*/  IMAD.WIDE R190, R3, 0x2, R222 ;  /* 0x0000000203be7825 */ /* 0x002fc800078e02de */
[C---:B------:R-:W-:Y:S01]  /*14510*/  IMAD.WIDE R188, R3.reuse, 0x2, R228 ;  /* 0x0000000203bc7825 */ /* 0x040fe200078e02e4 */
[----:B------:R3:W2:Y:S03]  /*14520*/  LDG.E.U16 R245, desc[UR4][R190.64] ;  /* 0x00000004bef57981 */ /* 0x0006a6000c1e1500 */
[C---:B0-----:R-:W-:Y:S01]  /*14530*/  IMAD.WIDE R192, R3.reuse, 0x2, R218 ;  /* 0x0000000203c07825 */ /* 0x041fe200078e02da */
[----:B------:R0:W2:Y:S04]  /*14540*/  LDG.E.U16 R232, desc[UR4][R188.64] ;  /* 0x00000004bce87981 */ /* 0x0000a8000c1e1500 */
[----:B------:R1:W2:Y:S01]  /*14550*/  LDG.E.U16 R252, desc[UR4][R192.64] ;  /* 0x00000004c0fc7981 */ /* 0x0002a2000c1e1500 */
[----:B---3--:R-:W-:-:S05]  /*14560*/  IMAD.WIDE R190, R3, 0x2, R226 ;  /* 0x0000000203be7825 */ /* 0x008fca00078e02e2 */
[----:B------:R-:W3:Y:S04]  /*14570*/  LDG.E.U16 R250, desc[UR4][R190.64] ;  /* 0x00000004befa7981 */ /* 0x000ee8000c1e1500 */
[----:B----4-:R-:W-:Y:S01]  /*14580*/  STL [R1+0xb9c], R2 ;  /* 0x000b9c0201007387 */ /* 0x010fe20000100800 */
[----:B0-----:R-:W-:-:S05]  /*14590*/  IMAD.WIDE R188, R3, 0x2, R220 ;  /* 0x0000000203bc7825 */ /* 0x001fca00078e02dc */
[----:B------:R-:W4:Y:S04]  /*145a0*/  LDG.E.U16 R243, desc[UR4][R188.64] ;  /* 0x00000004bcf37981 */ /* 0x000f28000c1e1500 */
[----:B--2---:R-:W-:Y:S04]  /*145b0*/  STL [R1+0xb7c], R216 ;  /* 0x000b7cd801007387 */ /* 0x004fe80000100800 */
[----:B------:R-:W2:Y:S04]  /*145c0*/  LDL.64 R228, [R1+0x498] ;  /* 0x0004980001e47983 */ /* 0x000ea80000100a00 */
[----:B------:R-:W2:Y:S04]  /*145d0*/  LDL.64 R222, [R1+0x490] ;  /* 0x0004900001de7983 */ /* 0x000ea80000100a00 */
[----:B------:R-:W2:Y:S01]  /*145e0*/  LDL.64 R218, [R1+0x488] ;  /* 0x0004880001da7983 */ /* 0x000ea20000100a00 */
[----:B-1----:R-:W-:-:S03]  /*145f0*/  IMAD.WIDE R192, R3, 0x2, R224 ;  /* 0x0000000203c07825 */ /* 0x002fc600078e02e0 */
[----:B------:R-:W-:Y:S04]  /*14600*/  STL [R1], R230 ;  /* 0x000000e601007387 */ /* 0x000fe80000100800 */
[----:B------:R-:W-:Y:S04]  /*14610*/  STL [R1+0xbac], R245 ;  /* 0x000bacf501007387 */ /* 0x000fe80000100800 */
[----:B------:R-:W-:Y:S04]  /*14620*/  STL [R1+0xba0], R252 ;  /* 0x000ba0fc01007387 */ /* 0x000fe80000100800 */
[----:B------:R-:W2:Y:S04]  /*14630*/  LDL.64 R226, [R1+0x480] ;  /* 0x0004800001e27983 */ /* 0x000ea80000100a00 */
[----:B------:R-:W2:Y:S04]  /*14640*/  LDL.64 R224, [R1+0x478] ;  /* 0x0004780001e07983 */ /* 0x000ea80000100a00 */
[----:B------:R-:W2:Y:S04]  /*14650*/  LDL.64 R220, [R1+0x470] ;  /* 0x0004700001dc7983 */ /* 0x000ea80000100a00 */
[----:B------:R0:W2:Y:S04]  /*14660*/  LDG.E.U16 R199, desc[UR4][R192.64] ;  /* 0x00000004c0c77981 */ /* 0x0000a8000c1e1500 */
[----:B---3--:R-:W-:Y:S04]  /*14670*/  STL [R1+0xb80], R250 ;  /* 0x000b80fa01007387 */ /* 0x008fe80000100800 */
[----:B----4-:R-:W-:Y:S01]  /*14680*/  STL [R1+0xbb0], R243 ;  /* 0x000bb0f301007387 */ /* 0x010fe20000100800 */
[----:B--2---:R-:W-:-:S03]  /*14690*/  IMAD.WIDE R188, R3, 0x2, R228 ;  /* 0x0000000203bc7825 */ /* 0x004fc600078e02e4 */
[----:B------:R-:W2:Y:S01]  /*146a0*/  LDL.64 R228, [R1+0x468] ;  /* 0x0004680001e47983 */ /* 0x000ea20000100a00 */
[----:B------:R-:W-:-:S03]  /*146b0*/  IMAD.WIDE R190, R3, 0x2, R222 ;  /* 0x0000000203be7825 */ /* 0x000fc600078e02de */
[----:B------:R-:W3:Y:S01]  /*146c0*/  LDL.64 R222, [R1+0x460] ;  /* 0x0004600001de7983 */ /* 0x000ee20000100a00 */
[----:B0-----:R-:W-:-:S03]  /*146d0*/  IMAD.WIDE R192, R3, 0x2, R218 ;  /* 0x0000000203c07825 */ /* 0x001fc600078e02da */
[----:B------:R-:W4:Y:S04]  /*146e0*/  LDL.64 R218, [R1+0x458] ;  /* 0x0004580001da7983 */ /* 0x000f280000100a00 */
[----:B------:R0:W2:Y:S04]  /*146f0*/  LDG.E.U16 R248, desc[UR4][R188.64] ;  /* 0x00000004bcf87981 */ /* 0x0000a8000c1e1500 */
[----:B------:R1:W2:Y:S04]  /*14700*/  LDG.E.U16 R247, desc[UR4][R190.64] ;  /* 0x00000004bef77981 */ /* 0x0002a8000c1e1500 */
[----:B------:R1:W2:Y:S01]  /*14710*/  LDG.E.U16 R197, desc[UR4][R192.64] ;  /* 0x00000004c0c57981 */ /* 0x0002a2000c1e1500 */
[----:B0-----:R-:W-:-:S04]  /*14720*/  IMAD.WIDE R188, R3, 0x2, R226 ;  /* 0x0000000203bc7825 */ /* 0x001fc800078e02e2 */
[C---:B-1----:R-:W-:Y:S01]  /*14730*/  IMAD.WIDE R190, R3.reuse, 0x2, R224 ;  /* 0x0000000203be7825 */ /* 0x042fe200078e02e0 */
[----:B------:R3:W2:Y:S03]  /*14740*/  LDG.E.U16 R242, desc[UR4][R188.64] ;  /* 0x00000004bcf27981 */ /* 0x0006a6000c1e1500 */
[C---:B------:R-:W-:Y:S01]  /*14750*/  IMAD.WIDE R192, R3.reuse, 0x2, R220 ;  /* 0x0000000203c07825 */ /* 0x040fe200078e02dc */
[----:B------:R4:W2:Y:S04]  /*14760*/  LDG.E.U16 R244, desc[UR4][R190.64] ;  /* 0x00000004bef47981 */ /* 0x0008a8000c1e1500 */
[----:B------:R0:W2:Y:S01]  /*14770*/  LDG.E.U16 R241, desc[UR4][R192.64] ;  /* 0x00000004c0f17981 */ /* 0x0000a2000c1e1500 */
[----:B---3--:R-:W-:-:S04]  /*14780*/  IMAD.WIDE R188, R3, 0x2, R222 ;  /* 0x0000000203bc7825 */ /* 0x008fc800078e02de */
[C---:B----4-:R-:W-:Y:S01]  /*14790*/  IMAD.WIDE R190, R3.reuse, 0x2, R218 ;  /* 0x0000000203be7825 */ /* 0x050fe200078e02da */
[----:B------:R-:W3:Y:S04]  /*147a0*/  LDG.E.U16 R240, desc[UR4][R188.64] ;  /* 0x00000004bcf07981 */ /* 0x000ee8000c1e1500 */
[----:B--2---:R-:W-:Y:S04]  /*147b0*/  STL [R1+0xba4], R248 ;  /* 0x000ba4f801007387 */ /* 0x004fe80000100800 */
[----:B------:R-:W-:Y:S04]  /*147c0*/  STL [R1+0xb84], R247 ;  /* 0x000b84f701007387 */ /* 0x000fe80000100800 */
[----:B------:R-:W2:Y:S04]  /*147d0*/  LDL.64 R224, [R1+0x450] ;  /* 0x0004500001e07983 */ /* 0x000ea80000100a00 */
[----:B------:R-:W4:Y:S04]  /*147e0*/  LDG.E.U16 R239, desc[UR4][R190.64] ;  /* 0x00000004beef7981 */ /* 0x000f28000c1e1500 */
[----:B------:R-:W4:Y:S04]  /*147f0*/  LDL.64 R220, [R1+0x440] ;  /* 0x0004400001dc7983 */ /* 0x000f280000100a00 */
[----:B------:R-:W4:Y:S04]  /*14800*/  LDL.64 R226, [R1+0x448] ;  /* 0x0004480001e27983 */ /* 0x000f280000100a00 */
[----:B------:R-:W-:Y:S04]  /*14810*/  STL [R1+0xbb4], R242 ;  /* 0x000bb4f201007387 */ /* 0x000fe80000100800 */
[----:B------:R-:W-:Y:S01]  /*14820*/  STL [R1+0xbb8], R244 ;  /* 0x000bb8f401007387 */ /* 0x000fe20000100800 */
[----:B0-----:R-:W-:-:S03]  /*14830*/  IMAD.WIDE R192, R3, 0x2, R228 ;  /* 0x0000000203c07825 */ /* 0x001fc600078e02e4 */
[----:B------:R-:W-:Y:S04]  /*14840*/  STL [R1+0xb88], R241 ;  /* 0x000b88f101007387 */ /* 0x000fe80000100800 */
[----:B------:R-:W4:Y:S04]  /*14850*/  LDL.64 R222, [R1+0x438] ;  /* 0x0004380001de7983 */ /* 0x000f280000100a00 */
[----:B------:R-:W4:Y:S04]  /*14860*/  LDL.64 R218, [R1+0x428] ;  /* 0x0004280001da7983 */ /* 0x000f280000100a00 */
[----:B------:R-:W4:Y:S04]  /*14870*/  LDL.64 R228, [R1+0x430] ;  /* 0x0004300001e47983 */ /* 0x000f280000100a00 */
[----:B---3--:R0:W-:Y:S01]  /*14880*/  STL [R1+0xbbc], R240 ;  /* 0x000bbcf001007387 */ /* 0x0081e20000100800 */
[----:B--2---:R-:W-:-:S03]  /*14890*/  IMAD.WIDE R188, R3, 0x2, R224 ;  /* 0x0000000203bc7825 */ /* 0x004fc600078e02e0 */
[----:B----4-:R-:W-:Y:S04]  /*148a0*/  STL [R1+0xbc0], R239 ;  /* 0x000bc0ef01007387 */ /* 0x010fe80000100800 */
[----:B------:R-:W2:Y:S01]  /*148b0*/  LDL.64 R224, [R1+0x420] ;  /* 0x0004200001e07983 */ /* 0x000ea20000100a00 */
[----:B------:R-:W-:-:S03]  /*148c0*/  IMAD.WIDE R190, R3, 0x2, R220 ;  /* 0x0000000203be7825 */ /* 0x000fc600078e02dc */
[----:B------:R-:W3:Y:S01]  /*148d0*/  LDL.64 R220, [R1+0x410] ;  /* 0x0004100001dc7983 */ /* 0x000ee20000100a00 */
[----:B------:R-:W-:-:S03]  /*148e0*/  LOP3.LUT P2, RZ, R187, 0x1, RZ, 0xc0, !PT ;  /* 0x00000001bbff7812 */ /* 0x000fc6000784c0ff */
[----:B------:R1:W4:Y:S04]  /*148f0*/  LDG.E.U16 R187, desc[UR4][R192.64] ;  /* 0x00000004c0bb7981 */ /* 0x000328000c1e1500 */
[----:B------:R0:W4:Y:S04]  /*14900*/  LDG.E.U16 R196, desc[UR4][R190.64] ;  /* 0x00000004bec47981 */ /* 0x000128000c1e1500 */
[----:B------:R-:W4:Y:S01]  /*14910*/  LDL.64 R234, [R1+0x400] ;  /* 0x0004000001ea7983 */ /* 0x000f220000100a00 */
[----:B-1----:R-:W-:-:S03]  /*14920*/  IMAD.WIDE R192, R3, 0x2, R226 ;  /* 0x0000000203c07825 */ /* 0x002fc600078e02e2 */
[----:B------:R-:W4:Y:S01]  /*14930*/  LDL.64 R226, [R1+0x418] ;  /* 0x0004180001e27983 */ /* 0x000f220000100a00 */
[----:B0-----:R-:W-:-:S03]  /*14940*/  IMAD.WIDE R190, R3, 0x2, R222 ;  /* 0x0000000203be7825 */ /* 0x001fc600078e02de */
[----:B------:R-:W4:Y:S01]  /*14950*/  LDL.64 R222, [R1+0x408] ;  /* 0x0004080001de7983 */ /* 0x000f220000100a00 */
[----:B------:R-:W-:-:S03]  /*14960*/  IMAD.WIDE R194, R3, 0x2, R218 ;  /* 0x0000000203c27825 */ /* 0x000fc600078e02da */
[----:B------:R-:W4:Y:S04]  /*14970*/  LDL.64 R218, [R1+0x3f8] ;  /* 0x0003f80001da7983 */ /* 0x000f280000100a00 */
[----:B------:R2:W4:Y:S04]  /*14980*/  LDG.E.U16 R198, desc[UR4][R190.64] ;  /* 0x00000004bec67981 */ /* 0x000528000c1e1500 */
[----:B------:R3:W4:Y:S04]  /*14990*/  LDG.E.U16 R202, desc[UR4][R194.64] ;  /* 0x00000004c2ca7981 */ /* 0x000728000c1e1500 */
[----:B------:R-:W4:Y:S04]  /*149a0*/  LDG.E.U16 R188, desc[UR4][R188.64] ;  /* 0x00000004bcbc7981 */ /* 0x000f28000c1e1500 */
[----:B------:R-:W4:Y:S04]  /*149b0*/  LDL.64 R240, [R1+0x3b8] ;  /* 0x0003b80001f07983 */ /* 0x000f280000100a00 */
[----:B------:R0:W4:Y:S01]  /*149c0*/  LDG.E.U16 R189, desc[UR4][R192.64] ;  /* 0x00000004c0bd7981 */ /* 0x000122000c1e1500 */
[----:B--2---:R-:W-:-:S03]  /*149d0*/  IMAD.WIDE R190, R3, 0x2, R224 ;  /* 0x0000000203be7825 */ /* 0x004fc600078e02e0 */
[----:B------:R-:W2:Y:S01]  /*149e0*/  LDL.64 R224, [R1+0x3e0] ;  /* 0x0003e00001e07983 */ /* 0x000ea20000100a00 */
[----:B---3--:R-:W-:-:S03]  /*149f0*/  IMAD.WIDE R194, R3, 0x2, R220 ;  /* 0x0000000203c27825 */ /* 0x008fc600078e02dc */
[----:B------:R-:W3:Y:S01]  /*14a00*/  LDL.64 R220, [R1+0x3d8] ;  /* 0x0003d80001dc7983 */ /* 0x000ee20000100a00 */
[----:B0-----:R-:W-:-:S03]  /*14a10*/  IMAD.WIDE R192, R3, 0x2, R228 ;  /* 0x0000000203c07825 */ /* 0x001fc600078e02e4 */
[----:B------:R-:W3:Y:S04]  /*14a20*/  LDL.64 R228, [R1+0x3f0] ;  /* 0x0003f00001e47983 */ /* 0x000ee80000100a00 */
[----:B------:R4:W3:Y:S04]  /*14a30*/  LDG.E.U16 R200, desc[UR4][R192.64] ;  /* 0x00000004c0c87981 */ /* 0x0008e8000c1e1500 */
[----:B------:R0:W3:Y:S04]  /*14a40*/  LDG.E.U16 R204, desc[UR4][R190.64] ;  /* 0x00000004becc7981 */ /* 0x0000e8000c1e1500 */
[----:B------:R1:W3:Y:S01]  /*14a50*/  LDG.E.U16 R207, desc[UR4][R194.64] ;  /* 0x00000004c2cf7981 */ /* 0x0002e2000c1e1500 */
[----:B----4-:R-:W-:-:S03]  /*14a60*/  IMAD.WIDE R192, R3, 0x2, R226 ;  /* 0x0000000203c07825 */ /* 0x010fc600078e02e2 */
[----:B------:R-:W4:Y:S01]  /*14a70*/  LDL.64 R226, [R1+0x3d0] ;  /* 0x0003d00001e27983 */ /* 0x000f220000100a00 */
[----:B0-----:R-:W-:-:S03]  /*14a80*/  IMAD.WIDE R190, R3, 0x2, R222 ;  /* 0x0000000203be7825 */ /* 0x001fc600078e02de */
[----:B------:R0:W4:Y:S01]  /*14a90*/  LDG.E.U16 R206, desc[UR4][R192.64] ;  /* 0x00000004c0ce7981 */ /* 0x000122000c1e1500 */
[----:B-1----:R-:W-:-:S03]  /*14aa0*/  IMAD.WIDE R194, R3, 0x2, R218 ;  /* 0x0000000203c27825 */ /* 0x002fc600078e02da */
[----:B------:R-:W4:Y:S04]  /*14ab0*/  LDL.64 R222, [R1+0x3c8] ;  /* 0x0003c80001de7983 */ /* 0x000f280000100a00 */
[----:B------:R-:W4:Y:S01]  /*14ac0*/  LDL.64 R218, [R1+0x3c0] ;  /* 0x0003c00001da7983 */ /* 0x000f220000100a00 */
[----:B0-----:R-:W-:-:S03]  /*14ad0*/  IMAD.WIDE R192, R3, 0x2, R234 ;  /* 0x0000000203c07825 */ /* 0x001fc600078e02ea */
[----:B------:R-:W4:Y:S04]  /*14ae0*/  LDG.E.U16 R210, desc[UR4][R194.64] ;  /* 0x00000004c2d27981 */ /* 0x000f28000c1e1500 */
[----:B------:R2:W4:Y:S04]  /*14af0*/  LDG.E.U16 R209, desc[UR4][R192.64] ;  /* 0x00000004c0d17981 */ /* 0x000528000c1e1500 */
[----:B------:R0:W4:Y:S04]  /*14b00*/  LDG.E.U16 R208, desc[UR4][R190.64] ;  /* 0x00000004bed07981 */ /* 0x000128000c1e1500 */
[----:B------:R-:W4:Y:S01]  /*14b10*/  LDL.64 R234, [R1+0x3a0] ;  /* 0x0003a00001ea7983 */ /* 0x000f220000100a00 */
[----:B--2---:R-:W-:-:S03]  /*14b20*/  IMAD.WIDE R192, R3, 0x2, R224 ;  /* 0x0000000203c07825 */ /* 0x004fc600078e02e0 */
[----:B------:R-:W2:Y:S01]  /*14b30*/  LDL.64 R224, [R1+0x3b0] ;  /* 0x0003b00001e07983 */ /* 0x000ea20000100a00 */
[----:B---3--:R-:W-:-:S03]  /*14b40*/  IMAD.WIDE R194, R3, 0x2, R220 ;  /* 0x0000000203c27825 */ /* 0x008fc600078e02dc */
[----:B------:R-:W3:Y:S01]  /*14b50*/  LDL.64 R220, [R1+0x3a8] ;  /* 0x0003a80001dc7983 */ /* 0x000ee20000100a00 */
[----:B0-----:R-:W-:-:S03]  /*14b60*/  IMAD.WIDE R190, R3, 0x2, R228 ;  /* 0x0000000203be7825 */ /* 0x001fc600078e02e4 */
[----:B------:R-:W3:Y:S04]  /*14b70*/  LDG.E.U16 R212, desc[UR4][R192.64] ;  /* 0x00000004c0d47981 */ /* 0x000ee8000c1e1500 */
[----:B------:R4:W3:Y:S04]  /*14b80*/  LDG.E.U16 R211, desc[UR4][R190.64] ;  /* 0x00000004bed37981 */ /* 0x0008e8000c1e1500 */
[----:B------:R0:W3:Y:S04]  /*14b90*/  LDG.E.U16 R213, desc[UR4][R194.64] ;  /* 0x00000004c2d57981 */ /* 0x0000e8000c1e1500 */
[----:B------:R-:W3:Y:S01]  /*14ba0*/  LDL.64 R228, [R1+0x398] ;  /* 0x0003980001e47983 */ /* 0x000ee20000100a00 */
[----:B----4-:R-:W-:-:S03]  /*14bb0*/  IMAD.WIDE R190, R3, 0x2, R226 ;  /* 0x0000000203be7825 */ /* 0x010fc600078e02e2 */
[----:B------:R-:W4:Y:S04]  /*14bc0*/  LDL.64 R226, [R1+0x388] ;  /* 0x0003880001e27983 */ /* 0x000f280000100a00 */
[----:B------:R1:W4:Y:S01]  /*14bd0*/  LDG.E.U16 R214, desc[UR4][R190.64] ;  /* 0x00000004bed67981 */ /* 0x000322000c1e1500 */
[----:B------:R-:W-:-:S03]  /*14be0*/  IMAD.WIDE R192, R3, 0x2, R222 ;  /* 0x0000000203c07825 */ /* 0x000fc600078e02de */
[----:B------:R-:W4:Y:S01]  /*14bf0*/  LDL.64 R222, [R1+0x390] ;  /* 0x0003900001de7983 */ /* 0x000f220000100a00 */
[----:B0-----:R-:W-:-:S03]  /*14c00*/  IMAD.WIDE R194, R3, 0x2, R218 ;  /* 0x0000000203c27825 */ /* 0x001fc600078e02da */
[----:B------:R2:W4:Y:S01]  /*14c10*/  LDG.E.U16 R215, desc[UR4][R192.64] ;  /* 0x00000004c0d77981 */ /* 0x000522000c1e1500 */
[----:B-1----:R-:W-:-:S03]  /*14c20*/  IMAD.WIDE R190, R3, 0x2, R240 ;  /* 0x0000000203be7825 */ /* 0x002fc600078e02f0 */
[----:B------:R3:W4:Y:S04]  /*14c30*/  LDG.E.U16 R218, desc[UR4][R194.64] ;  /* 0x00000004c2da7981 */ /* 0x000728000c1e1500 */
[----:B------:R0:W4:Y:S01]  /*14c40*/  LDG.E.U16 R219, desc[UR4][R190.64] ;  /* 0x00000004bedb7981 */ /* 0x000122000c1e1500 */
[----:B--2---:R-:W-:-:S03]  /*14c50*/  IMAD.WIDE R192, R3, 0x2, R224 ;  /* 0x0000000203c07825 */ /* 0x004fc600078e02e0 */
[----:B------:R-:W2:Y:S01]  /*14c60*/  LDL.64 R224, [R1+0x380] ;  /* 0x0003800001e07983 */ /* 0x000ea20000100a00 */
[----:B---3--:R-:W-:-:S03]  /*14c70*/  IMAD.WIDE R194, R3, 0x2, R220 ;  /* 0x0000000203c27825 */ /* 0x008fc600078e02dc */
[----:B------:R-:W3:Y:S04]  /*14c80*/  LDG.E.U16 R220, desc[UR4][R192.64] ;  /* 0x00000004c0dc7981 */ /* 0x000ee8000c1e1500 */
[----:B------:R4:W2:Y:S01]  /*14c90*/  LDG.E.U16 R221, desc[UR4][R194.64] ;  /* 0x00000004c2dd7981 */ /* 0x0008a2000c1e1500 */
[----:B0-----:R-:W-:-:S04]  /*14ca0*/  IMAD.WIDE R190, R3, 0x2, R234 ;  /* 0x0000000203be7825 */ /* 0x001fc800078e02ea */
[C---:B----4-:R-:W-:Y:S02]  /*14cb0*/  IMAD.WIDE R194, R3.reuse, 0x2, R222 ;  /* 0x0000000203c27825 */ /* 0x050fe400078e02de */
[----:B------:R0:W4:Y:S04]  /*14cc0*/  LDG.E.U16 R222, desc[UR4][R190.64] ;  /* 0x00000004bede7981 */ /* 0x000128000c1e1500 */
[----:B------:R-:W-:Y:S01]  /*14cd0*/  STL [R1+0xbc4], R219 ;  /* 0x000bc4db01007387 */ /* 0x000fe20000100800 */
[----:B0-----:R-:W-:-:S03]  /*14ce0*/  IMAD.WIDE R190, R3, 0x2, R226 ;  /* 0x0000000203be7825 */ /* 0x001fc600078e02e2 */
[----:B------:R0:W4:Y:S01]  /*14cf0*/  LDG.E.U16 R194, desc[UR4][R194.64] ;  /* 0x00000004c2c27981 */ /* 0x000122000c1e1500 */
[----:B------:R-:W-:-:S06]  /*14d00*/  IMAD.WIDE R192, R3, 0x2, R228 ;  /* 0x0000000203c07825 */ /* 0x000fcc00078e02e4 */
[----:B------:R-:W4:Y:S04]  /*14d10*/  LDG.E.U16 R192, desc[UR4][R192.64] ;  /* 0x00000004c0c07981 */ /* 0x000f28000c1e1500 */
[----:B---3--:R-:W-:Y:S04]  /*14d20*/  STL [R1+0xbc8], R220 ;  /* 0x000bc8dc01007387 */ /* 0x008fe80000100800 */
[----:B--2---:R1:W-:Y:S04]  /*14d30*/  STL [R1+0xb8c], R221 ;  /* 0x000b8cdd01007387 */ /* 0x0043e80000100800 */
[----:B------:R-:W2:Y:S04]  /*14d40*/  LDL.64 R242, [R1+0x370] ;  /* 0x0003700001f27983 */ /* 0x000ea80000100a00 */
[----:B------:R-:W3:Y:S04]  /*14d50*/  LDL.64 R226, [R1+0x368] ;  /* 0x0003680001e27983 */ /* 0x000ee80000100a00 */
[----:B-1----:R-:W4:Y:S04]  /*14d60*/  LDL.64 R220, [R1+0x378] ;  /* 0x0003780001dc7983 */ /* 0x002f280000100a00 */
[----:B------:R-:W3:Y:S04]  /*14d70*/  LDL.64 R240, [R1+0x360] ;  /* 0x0003600001f07983 */ /* 0x000ee80000100a00 */
[----:B------:R-:W3:Y:S04]  /*14d80*/  LDL.64 R228, [R1+0x358] ;  /* 0x0003580001e47983 */ /* 0x000ee80000100a00 */
[----:B------:R-:W3:Y:S01]  /*14d90*/  LDL.64 R234, [R1+0x350] ;  /* 0x0003500001ea7983 */ /* 0x000ee20000100a00 */
[----:B0-----:R-:W-:-:S03]  /*14da0*/  FMNMX R195, R9, R5, !PT ;  /* 0x0000000509c37209 */ /* 0x001fc60007800000 */
[----:B------:R0:W3:Y:S01]  /*14db0*/  LDG.E.U16 R193, desc[UR4][R190.64] ;  /* 0x00000004bec17981 */ /* 0x0000e2000c1e1500 */
[----:B------:R-:W-:-:S04]  /*14dc0*/  FMNMX R195, R6, R195, !PT ;  /* 0x000000c306c37209 */ /* 0x000fc80007800000 */
[----:B------:R-:W-:-:S04]  /*14dd0*/  FMNMX R195, R7, R195, !PT ;  /* 0x000000c307c37209 */ /* 0x000fc80007800000 */
[----:B------:R-:W-:-:S04]  /*14de0*/  FMNMX R195, R8, R195, !PT ;  /* 0x000000c308c37209 */ /* 0x000fc80007800000 */
[----:B------:R-:W-:Y:S01]  /*14df0*/  FMNMX R223, R10, R195, !PT ;  /* 0x000000c30adf7209 */ /* 0x000fe20007800000 */
[----:B0-----:R-:W-:-:S03]  /*14e00*/  IMAD.WIDE R190, R3, 0x2, R224 ;  /* 0x0000000203be7825 */ /* 0x001fc600078e02e0 */
[----:B------:R-:W-:Y:S02]  /*14e10*/  FMNMX R223, R11, R223, !PT ;  /* 0x000000df0bdf7209 */ /* 0x000fe40007800000 */
[----:B------:R4:W3:Y:S02]  /*14e20*/  LDG.E.U16 R195, desc[UR4][R190.64] ;  /* 0x00000004bec37981 */ /* 0x0008e4000c1e1500 */
[----:B------:R-:W-:-:S04]  /*14e30*/  FMNMX R224, R12, R223, !PT ;  /* 0x000000df0ce07209 */ /* 0x000fc80007800000 */
[----:B------:R-:W-:-:S04]  /*14e40*/  FMNMX R224, R13, R224, !PT ;  /* 0x000000e00de07209 */ /* 0x000fc80007800000 */
[----:B------:R-:W-:-:S04]  /*14e50*/  FMNMX R225, R14, R224, !PT ;  /* 0x000000e00ee17209 */ /* 0x000fc80007800000 */
[----:B------:R-:W-:Y:S01]  /*14e60*/  FMNMX R225, R15, R225, !PT ;  /* 0x000000e10fe17209 */ /* 0x000fe20007800000 */
[C---:B----4-:R-:W-:Y:S02]  /*14e70*/  IMAD.WIDE R190, R3.reuse, 0x2, R220 ;  /* 0x0000000203be7825 */ /* 0x050fe400078e02dc */
[----:B------:R-:W4:Y:S04]  /*14e80*/  LDL.64 R220, [R1+0x348] ;  /* 0x0003480001dc7983 */ /* 0x000f280000100a00 */
[----:B------:R2:W4:Y:S02]  /*14e90*/  LDG.E.U16 R223, desc[UR4][R190.64] ;  /* 0x00000004bedf7981 */ /* 0x000524000c1e1500 */
[----:B--2---:R-:W-:-:S05]  /*14ea0*/  IMAD.WIDE R190, R3, 0x2, R242 ;  /* 0x0000000203be7825 */ /* 0x004fca00078e02f2 */
[----:B------:R3:W2:Y:S02]  /*14eb0*/  LDG.E.U16 R224, desc[UR4][R190.64] ;  /* 0x00000004bee07981 */ /* 0x0006a4000c1e1500 */
[----:B---3--:R-:W-:Y:S01]  /*14ec0*/  IMAD.WIDE R190, R3, 0x2, R226 ;  /* 0x0000000203be7825 */ /* 0x008fe200078e02e2 */
[----:B------:R-:W-:-:S04]  /*14ed0*/  FMNMX R226, R16, R225, !PT ;  /* 0x000000e110e27209 */ /* 0x000fc80007800000 */
[----:B------:R-:W-:Y:S01]  /*14ee0*/  FMNMX R226, R17, R226, !PT ;  /* 0x000000e211e27209 */ /* 0x000fe20007800000 */
[----:B------:R0:W3:Y:S03]  /*14ef0*/  LDG.E.U16 R225, desc[UR4][R190.64] ;  /* 0x00000004bee17981 */ /* 0x0000e6000c1e1500 */
[----:B------:R-:W-:-:S04]  /*14f00*/  FMNMX R227, R20, R226, !PT ;  /* 0x000000e214e37209 */ /* 0x000fc80007800000 */
[----:B------:R-:W-:Y:S01]  /*14f10*/  FMNMX R227, R21, R227, !PT ;  /* 0x000000e315e37209 */ /* 0x000fe20007800000 */
[----:B0-----:R-:W-:-:S05]  /*14f20*/  IMAD.WIDE R190, R3, 0x2, R240 ;  /* 0x0000000203be7825 */ /* 0x001fca00078e02f0 */
[----:B------:R0:W3:Y:S02]  /*14f30*/  LDG.E.U16 R226, desc[UR4][R190.64] ;  /* 0x00000004bee27981 */ /* 0x0000e4000c1e1500 */
[----:B0-----:R-:W-:Y:S01]  /*14f40*/  IMAD.WIDE R190, R3, 0x2, R228 ;  /* 0x0000000203be7825 */ /* 0x001fe200078e02e4 */
[----:B------:R-:W-:-:S04]  /*14f50*/  FMNMX R228, R184, R227, !PT ;  /* 0x000000e3b8e47209 */ /* 0x000fc80007800000 */
[----:B------:R0:W3:Y:S01]  /*14f60*/  LDG.E.U16 R227, desc[UR4][R190.64] ;  /* 0x00000004bee37981 */ /* 0x0000e2000c1e1500 */
[----:B------:R-:W-:-:S04]  /*14f70*/  FMNMX R228, R153, R228, !PT ;  /* 0x000000e499e47209 */ /* 0x000fc80007800000 */
[----:B------:R-:W-:Y:S01]  /*14f80*/  FMNMX R229, R186, R228, !PT ;  /* 0x000000e4bae57209 */ /* 0x000fe20007800000 */
[----:B0-----:R-:W-:-:S05]  /*14f90*/  IMAD.WIDE R190, R3, 0x2, R234 ;  /* 0x0000000203be7825 */ /* 0x001fca00078e02ea */
[----:B------:R-:W3:Y:S04]  /*14fa0*/  LDG.E.U16 R228, desc[UR4][R190.64] ;  /* 0x00000004bee47981 */ /* 0x000ee8000c1e1500 */
[----:B----4-:R-:W-:Y:S04]  /*14fb0*/  STL [R1+0xbcc], R223 ;  /* 0x000bccdf01007387 */ /* 0x010fe80000100800 */
[----:B--2---:R-:W-:Y:S04]  /*14fc0*/  STL [R1+0xbd0], R224 ;  /* 0x000bd0e001007387 */ /* 0x004fe80000100800 */
[----:B---3--:R-:W-:Y:S04]  /*14fd0*/  STL [R1+0xb90], R225 ;  /* 0x000b90e101007387 */ /* 0x008fe80000100800 */
[----:B------:R-:W-:Y:S04]  /*14fe0*/  STL [R1+0xbd4], R227 ;  /* 0x000bd4e301007387 */ /* 0x000fe80000100800 */
[----:B------:R-:W-:Y:S04]  /*14ff0*/  STL [R1+0xbd8], R228 ;  /* 0x000bd8e401007387 */ /* 0x000fe80000100800 */
[----:B------:R-:W2:Y:S04]  /*15000*/  LDL.LU R243, [R1+0x21c] ;  /* 0x00021c0001f37983 */ /* 0x000ea80000300800 */
[----:B------:R-:W3:Y:S04]  /*15010*/  LDL.LU R245, [R1+0x20c] ;  /* 0x00020c0001f57983 */ /* 0x000ee80000300800 */
[----:B------:R-:W4:Y:S04]  /*15020*/  LDL.LU R250, [R1+0x200] ;  /* 0x0002000001fa7983 */ /* 0x000f280000300800 */
[----:B------:R-:W4:Y:S04]  /*15030*/  LDL.LU R216, [R1+0x1f0] ;  /* 0x0001f00001d87983 */ /* 0x000f280000300800 */
[----:B------:R-:W-:Y:S04]  /*15040*/  STL [R1+0xb94], R3 ;  /* 0x000b940301007387 */ /* 0x000fe80000100800 */
[----:B------:R-:W4:Y:S04]  /*15050*/  LDL.LU R2, [R1+0x1e0] ;  /* 0x0001e00001027983 */ /* 0x000f280000300800 */
[----:B------:R-:W4:Y:S04]  /*15060*/  LDL.LU R4, [R1+0x1d0] ;  /* 0x0001d00001047983 */ /* 0x000f280000300800 */
[----:B------:R-:W4:Y:S04]  /*15070*/  LDL.LU R252, [R1+0x1c4] ;  /* 0x0001c40001fc7983 */ /* 0x000f280000300800 */
[----:B------:R-:W4:Y:S01]  /*15080*/  LDL.LU R249, [R1+0x1b0] ;  /* 0x0001b00001f97983 */ /* 0x000f220000300800 */
[----:B------:R-:W0:Y:S01]  /*15090*/  S2R R235, SR_TID.X ;  /* 0x0000000000eb7919 */ /* 0x000e220000002100 */
[----:B------:R-:W-:Y:S01]  /*150a0*/  FMNMX R229, R156, R229, !PT ;  /* 0x000000e59ce57209 */ /* 0x000fe20007800000 */
[----:B------:R-:W-:Y:S01]  /*150b0*/  IMAD.WIDE R190, R3, 0x2, R220 ;  /* 0x0000000203be7825 */ /* 0x000fe200078e02dc */
[----:B------:R-:W4:Y:S02]  /*150c0*/  LDL.LU R242, [R1+0x1a4] ;  /* 0x0001a40001f27983 */ /* 0x000f240000300800 */
[----:B------:R-:W-:-:S02]  /*150d0*/  FMNMX R230, R157, R229, !PT ;  /* 0x000000e59de67209 */ /* 0x000fc40007800000 */
[----:B------:R1:W4:Y:S02]  /*150e0*/  LDG.E.U16 R229, desc[UR4][R190.64] ;  /* 0x00000004bee57981 */ /* 0x000324000c1e1500 */
[----:B-1----:R-:W-:Y:S02]  /*150f0*/  FMNMX R190, R158, R230, !PT ;  /* 0x000000e69ebe7209 */ /* 0x002fe40007800000 */
[----:B------:R-:W-:Y:S02]  /*15100*/  SHF.L.U32 R191, R237, 0x9, RZ ;  /* 0x00000009edbf7819 */ /* 0x000fe400000006ff */
[----:B0-----:R-:W-:-:S05]  /*15110*/  LOP3.LUT R235, R235, 0x3f, RZ, 0xc0, !PT ;  /* 0x0000003febeb7812 */ /* 0x001fca00078ec0ff */
[----:B------:R-:W-:-:S05]  /*15120*/  IMAD.SHL.U32 R235, R235, 0x2, RZ ;  /* 0x00000002ebeb7824 */ /* 0x000fca00078e00ff */
[----:B------:R-:W-:-:S04]  /*15130*/  LOP3.LUT R230, R233, R235, RZ, 0x3c, !PT ;  /* 0x000000ebe9e67212 */ /* 0x000fc800078e3cff */
[----:B------:R-:W-:Y:S01]  /*15140*/  LOP3.LUT R230, R230, 0x8000, R191, 0xf8, !PT ;  /* 0x00008000e6e67812 */ /* 0x000fe200078ef8bf */
[----:B------:R-:W-:-:S04]  /*15150*/  FMUL R235, R174, R238 ;  /* 0x000000eeaeeb7220 */ /* 0x000fc80000400000 */
[----:B------:R-:W-:Y:S01]  /*15160*/  IMAD.IADD R174, R0, 0x1, R230 ;  /* 0x0000000100ae7824 */ /* 0x000fe200078e02e6 */
[----:B------:R-:W-:Y:S06]  /*15170*/  BAR.SYNC.DEFER_BLOCKING 0x0 ;  /* 0x0000000000007b1d */ /* 0x000fec0000010000 */
[----:B--2---:R-:W-:Y:S04]  /*15180*/  STS.U16 [R174], R243 ;  /* 0x000000f3ae007388 */ /* 0x004fe80000000400 */
[----:B---3--:R0:W-:Y:S04]  /*15190*/  STS.U16 [R174+0x400], R245 ;  /* 0x000400f5ae007388 */ /* 0x0081e80000000400 */
[----:B0-----:R-:W2:Y:S04]  /*151a0*/  LDL.LU R245, [R1+0x190] ;  /* 0x0001900001f57983 */ /* 0x001ea80000300800 */
[----:B------:R-:W3:Y:S04]  /*151b0*/  LDL.LU R225, [R1+0x180] ;  /* 0x0001800001e17983 */ /* 0x000ee80000300800 */
[----:B------:R-:W3:Y:S04]  /*151c0*/  LDL.LU R247, [R1+0x170] ;  /* 0x0001700001f77983 */ /* 0x000ee80000300800 */
[----:B------:R-:W3:Y:S04]  /*151d0*/  LDL.LU R248, [R1+0x160] ;  /* 0x0001600001f87983 */ /* 0x000ee80000300800 */
[----:B----4-:R0:W-:Y:S04]  /*151e0*/  STS.U16 [R174+0xc00], R216 ;  /* 0x000c00d8ae007388 */ /* 0x0101e80000000400 */
[----:B------:R-:W4:Y:S04]  /*151f0*/  LDL.LU R243, [R1+0x14c] ;  /* 0x00014c0001f37983 */ /* 0x000f280000300800 */
[----:B------:R1:W-:Y:S04]  /*15200*/  STS.U16 [R174+0x1000], R2 ;  /* 0x00100002ae007388 */ /* 0x0003e80000000400 */
[----:B0-----:R-:W4:Y:S04]  /*15210*/  LDL.LU R216, [R1+0x140] ;  /* 0x0001400001d87983 */ /* 0x001f280000300800 */
[----:B------:R0:W-:Y:S04]  /*15220*/  STS.U16 [R174+0x1400], R4 ;  /* 0x00140004ae007388 */ /* 0x0001e80000000400 */
[----:B-1----:R-:W4:Y:S04]  /*15230*/  LDL.LU R2, [R1+0x130] ;  /* 0x0001300001027983 */ /* 0x002f280000300800 */
[----:B0-----:R-:W4:Y:S04]  /*15240*/  LDL.LU R4, [R1+0x124] ;  /* 0x0001240001047983 */ /* 0x001f280000300800 */
[----:B------:R0:W-:Y:S04]  /*15250*/  STS.U16 [R174+0x800], R250 ;  /* 0x000800faae007388 */ /* 0x0001e80000000400 */
[----:B------:R1:W-:Y:S04]  /*15260*/  STS.U16 [R174+0x1800], R252 ;  /* 0x001800fcae007388 */ /* 0x0003e80000000400 */
[----:B0-----:R-:W4:Y:S04]  /*15270*/  LDL.LU R250, [R1+0x11c] ;  /* 0x00011c0001fa7983 */ /* 0x001f280000300800 */
[----:B-1----:R-:W4:Y:S04]  /*15280*/  LDL.LU R252, [R1+0x10c] ;  /* 0x00010c0001fc7983 */ /* 0x002f280000300800 */
[----:B------:R0:W-:Y:S04]  /*15290*/  STS.U16 [R174+0x1c00], R249 ;  /* 0x001c00f9ae007388 */ /* 0x0001e80000000400 */
[----:B------:R-:W4:Y:S04]  /*152a0*/  LDL.LU R224, [R1+0xe4] ;  /* 0x0000e40001e07983 */ /* 0x000f280000300800 */
[----:B0-----:R-:W4:Y:S04]  /*152b0*/  LDL.LU R249, [R1+0xc8] ;  /* 0x0000c80001f97983 */ /* 0x001f280000300800 */
[----:B------:R-:W4:Y:S04]  /*152c0*/  LDL.LU R223, [R1+0xb4] ;  /* 0x0000b40001df7983 */ /* 0x000f280000300800 */
[----:B------:R-:W4:Y:S04]  /*152d0*/  LDL.LU R221, [R1+0xa8] ;  /* 0x0000a80001dd7983 */ /* 0x000f280000300800 */
[----:B------:R-:W4:Y:S04]  /*152e0*/  LDL.LU R220, [R1+0x98] ;  /* 0x0000980001dc7983 */ /* 0x000f280000300800 */
[----:B------:R-:W4:Y:S04]  /*152f0*/  LDL.LU R219, [R1+0x94] ;  /* 0x0000940001db7983 */ /* 0x000f280000300800 */
[----:B------:R-:W4:Y:S04]  /*15300*/  LDL.LU R239, [R1+0x90] ;  /* 0x0000900001ef7983 */ /* 0x000f280000300800 */
[----:B------:R-:W4:Y:S04]  /*15310*/  LDL.LU R240, [R1+0x84] ;  /* 0x0000840001f07983 */ /* 0x000f280000300800 */
[----:B------:R-:W4:Y:S04]  /*15320*/  LDL.LU R241, [R1+0x78] ;  /* 0x0000780001f17983 */ /* 0x000f280000300800 */
[----:B------:R0:W-:Y:S04]  /*15330*/  STS.U16 [R174+0x2000], R242 ;  /* 0x002000f2ae007388 */ /* 0x0001e80000000400 */
[----:B------:R-:W4:Y:S04]  /*15340*/  LDL.LU R244, [R1+0x68] ;  /* 0x0000680001f47983 */ /* 0x000f280000300800 */
[----:B0-----:R-:W4:Y:S04]  /*15350*/  LDL.LU R242, [R1+0x64] ;  /* 0x0000640001f27983 */ /* 0x001f280000300800 */
[----:B--2---:R0:W-:Y:S04]  /*15360*/  STS.U16 [R174+0x2400], R245 ;  /* 0x002400f5ae007388 */ /* 0x0041e80000000400 */
[----:B---3--:R1:W-:Y:S04]  /*15370*/  STS.U16 [R174+0x2c00], R247 ;  /* 0x002c00f7ae007388 */ /* 0x0083e80000000400 */
[----:B0-----:R-:W2:Y:S04]  /*15380*/  LDL.LU R245, [R1+0x58] ;  /* 0x0000580001f57983 */ /* 0x001ea80000300800 */
[----:B------:R-:W-:Y:S04]  /*15390*/  STS.U16 [R174+0x3000], R248 ;  /* 0x003000f8ae007388 */ /* 0x000fe80000000400 */
[----:B-1----:R-:W3:Y:S04]  /*153a0*/  LDL.LU R247, [R1+0x50] ;  /* 0x0000500001f77983 */ /* 0x002ee80000300800 */
[----:B----4-:R0:W-:Y:S04]  /*153b0*/  STS.U16 [R174+0x3800], R216 ;  /* 0x003800d8ae007388 */ /* 0x0101e80000000400 */
[----:B------:R1:W-:Y:S04]  /*153c0*/  STS.U16 [R174+0x3c00], R2 ;  /* 0x003c0002ae007388 */ /* 0x0003e80000000400 */
[----:B0-----:R-:W4:Y:S04]  /*153d0*/  LDL.LU R216, [R1+0x44] ;  /* 0x0000440001d87983 */ /* 0x001f280000300800 */
[----:B------:R-:W3:Y:S04]  /*153e0*/  LDL.LU R248, [R1+0x3c] ;  /* 0x00003c0001f87983 */ /* 0x000ee80000300800 */
[----:B-1----:R-:W3:Y:S04]  /*153f0*/  LDL.LU R2, [R1+0x38] ;  /* 0x0000380001027983 */ /* 0x002ee80000300800 */
[----:B------:R0:W-:Y:S04]  /*15400*/  STS.U16 [R174+0x4000], R4 ;  /* 0x00400004ae007388 */ /* 0x0001e80000000400 */
[----:B0-----:R-:W3:Y:S04]  /*15410*/  LDL.LU R4, [R1+0x34] ;  /* 0x0000340001047983 */ /* 0x001ee80000300800 */
[----:B------:R0:W-:Y:S04]  /*15420*/  STS.U16 [R174+0x3400], R243 ;  /* 0x003400f3ae007388 */ /* 0x0001e80000000400 */
[----:B------:R1:W-:Y:S04]  /*15430*/  STS.U16 [R174+0x4400], R250 ;  /* 0x004400faae007388 */ /* 0x0003e80000000400 */
[----:B0-----:R-:W3:Y:S04]  /*15440*/  LDL.LU R243, [R1+0x30] ;  /* 0x0000300001f37983 */ /* 0x001ee80000300800 */
[----:B-1----:R-:W3:Y:S04]  /*15450*/  LDL.LU R250, [R1+0x2c] ;  /* 0x00002c0001fa7983 */ /* 0x002ee80000300800 */
[----:B------:R0:W-:Y:S04]  /*15460*/  STS.U16 [R174+0x4800], R252 ;  /* 0x004800fcae007388 */ /* 0x0001e80000000400 */
[----:B------:R1:W-:Y:S04]  /*15470*/  STS.U16 [R174+0x5000], R249 ;  /* 0x005000f9ae007388 */ /* 0x0003e80000000400 */
[----:B0-----:R-:W3:Y:S04]  /*15480*/  LDL.LU R252, [R1+0x28] ;  /* 0x0000280001fc7983 */ /* 0x001ee80000300800 */
[----:B-1----:R-:W3:Y:S04]  /*15490*/  LDL.LU R249, [R1+0x24] ;  /* 0x0000240001f97983 */ /* 0x002ee80000300800 */
[----:B------:R0:W-:Y:S04]  /*154a0*/  STS.U16 [R174+0x6000], R219 ;  /* 0x006000dbae007388 */ /* 0x0001e80000000400 */
[----:B------:R-:W3:Y:S04]  /*154b0*/  LDL.LU R228, [R1+0xd8] ;  /* 0x0000d80001e47983 */ /* 0x000ee80000300800 */
[----:B------:R-:W-:Y:S04]  /*154c0*/  STS.U16 [R174+0x6c00], R241 ;  /* 0x006c00f1ae007388 */ /* 0x000fe80000000400 */
[----:B0-----:R-:W3:Y:S04]  /*154d0*/  LDL.LU R219, [R1+0xec] ;  /* 0x0000ec0001db7983 */ /* 0x001ee80000300800 */
[----:B------:R-:W-:Y:S04]  /*154e0*/  STS.U16 [R174+0x2800], R225 ;  /* 0x002800e1ae007388 */ /* 0x000fe80000000400 */
[----:B------:R-:W-:Y:S04]  /*154f0*/  STS.U16 [R174+0x12000], R217 ;  /* 0x012000d9ae007388 */ /* 0x000fe80000000400 */
[----:B------:R-:W-:Y:S04]  /*15500*/  STS.U16 [R174+0x5800], R221 ;  /* 0x005800ddae007388 */ /* 0x000fe80000000400 */
[----:B------:R-:W-:Y:S04]  /*15510*/  STS.U16 [R174+0x12400], R22 ;  /* 0x01240016ae007388 */ /* 0x000fe80000000400 */
[----:B------:R-:W-:Y:S04]  /*15520*/  STS.U16 [R174+0x12800], R23 ;  /* 0x01280017ae007388 */ /* 0x000fe80000000400 */
[----:B------:R-:W-:Y:S04]  /*15530*/  STS.U16 [R174+0x12c00], R18 ;  /* 0x012c0012ae007388 */ /* 0x000fe80000000400 */
[----:B------:R-:W-:Y:S04]  /*15540*/  STS.U16 [R174+0x13000], R19 ;  /* 0x01300013ae007388 */ /* 0x000fe80000000400 */
[----:B--2---:R0:W-:Y:S04]  /*15550*/  STS.U16 [R174+0x7800], R245 ;  /* 0x007800f5ae007388 */ /* 0x0041e80000000400 */
[----:B0-----:R-:W2:Y:S04]  /*15560*/  LDL.LU R245, [R1+0xe0] ;  /* 0x0000e00001f57983 */ /* 0x001ea80000300800 */
[----:B------:R-:W2:Y:S04]  /*15570*/  LDL.LU R241, [R1+0xf4] ;  /* 0x0000f40001f17983 */ /* 0x000ea80000300800 */
[----:B----4-:R0:W-:Y:S04]  /*15580*/  STS.U16 [R174+0x10000], R216 ;  /* 0x010000d8ae007388 */ /* 0x0101e80000000400 */
[----:B---3--:R1:W-:Y:S04]  /*15590*/  STS.U16 [R174+0x10800], R2 ;  /* 0x01080002ae007388 */ /* 0x0083e80000000400 */
[----:B0-----:R-:W3:Y:S04]  /*155a0*/  LDL.LU R216, [R1+0xe8] ;  /* 0x0000e80001d87983 */ /* 0x001ee80000300800 */
[----:B-1----:R-:W4:Y:S04]  /*155b0*/  LDL.LU R2, [R1+0xf8] ;  /* 0x0000f80001027983 */ /* 0x002f280000300800 */
[----:B------:R0:W-:Y:S04]  /*155c0*/  STS.U16 [R174+0x10c00], R4 ;  /* 0x010c0004ae007388 */ /* 0x0001e80000000400 */
[----:B0-----:R-:W4:Y:S04]  /*155d0*/  LDL.LU R4, [R1+0xfc] ;  /* 0x0000fc0001047983 */ /* 0x001f280000300800 */
[----:B------:R-:W4:Y:S04]  /*155e0*/  LDL.LU R3, [R1+0x104] ;  /* 0x0001040001037983 */ /* 0x000f280000300800 */
[----:B------:R-:W3:Y:S04]  /*155f0*/  LDL.LU R225, [R1+0x338] ;  /* 0x0003380001e17983 */ /* 0x000ee80000300800 */
[----:B------:R0:W-:Y:S04]  /*15600*/  STS.U16 [R174+0x10400], R248 ;  /* 0x010400f8ae007388 */ /* 0x0001e80000000400 */
[----:B0-----:R-:W4:Y:S04]  /*15610*/  LDL.LU R248, [R1+0xdc] ;  /* 0x0000dc0001f87983 */ /* 0x001f280000300800 */
[----:B------:R-:W4:Y:S04]  /*15620*/  LDL.LU R217, [R1+0xbf0] ;  /* 0x000bf00001d97983 */ /* 0x000f280000300800 */
[----:B------:R-:W4:Y:S04]  /*15630*/  LDL.LU R221, [R1+0xf0] ;  /* 0x0000f00001dd7983 */ /* 0x000f280000300800 */
[----:B------:R-:W4:Y:S04]  /*15640*/  LDL.LU R22, [R1+0xbec] ;  /* 0x000bec0001167983 */ /* 0x000f280000300800 */
[----:B------:R-:W4:Y:S04]  /*15650*/  LDL.LU R23, [R1+0xbe8] ;  /* 0x000be80001177983 */ /* 0x000f280000300800 */
[----:B------:R-:W4:Y:S04]  /*15660*/  LDL.LU R18, [R1+0xbe4] ;  /* 0x000be40001127983 */ /* 0x000f280000300800 */
        /* <DEDUP_REMOVED lines=16> */
[----:B------:R-:W4:Y:S01]  /*15770*/  LDL.LU R252, [R1+0x29c] ;  /* 0x00029c0001fc7983 */ /* 0x000f220000300800 */
[----:B------:R-:W-:Y:S01]  /*15780*/  FMNMX R190, R161, R190, !PT ;  /* 0x000000bea1be7209 */ /* 0x000fe20007800000 */
[----:B------:R-:W-:-:S03]  /*15790*/  FMUL R234, R171, R238 ;  /* 0x000000eeabea7220 */ /* 0x000fc60000400000 */
[----:B------:R-:W-:-:S04]  /*157a0*/  FMNMX R190, R166, R190, !PT ;  /* 0x000000bea6be7209 */ /* 0x000fc80007800000 */
        /* <DEDUP_REMOVED lines=8> */
[----:B------:R-:W-:Y:S01]  /*15830*/  FMNMX R171, R181, R171, !PT ;  /* 0x000000abb5ab7209 */ /* 0x000fe20007800000 */
[----:B------:R-:W-:-:S04]  /*15840*/  FMUL R191, R175, R238 ;  /* 0x000000eeafbf7220 */ /* 0x000fc80000400000 */
[----:B------:R-:W0:Y:S02]  /*15850*/  SHFL.BFLY PT, R175, R171, 0x2, 0x1f ;  /* 0x0c401f00abaf7f89 */ /* 0x000e2400000e0000 */
[----:B0-----:R-:W-:-:S05]  /*15860*/  FMNMX R175, R171, R175, !PT ;  /* 0x000000afabaf7209 */ /* 0x001fca0007800000 */
[----:B------:R-:W0:Y:S01]  /*15870*/  SHFL.BFLY PT, R171, R175, 0x1, 0x1f ;  /* 0x0c201f00afab7f89 */ /* 0x000e2200000e0000 */
[----:B------:R-:W-:Y:S01]  /*15880*/  FMUL R233, R178, R238 ;  /* 0x000000eeb2e97220 */ /* 0x000fe20000400000 */
[----:B0-----:R-:W-:Y:S02]  /*15890*/  FMNMX R171, R175, R171, !PT ;  /* 0x000000abafab7209 */ /* 0x001fe40007800000 */
[----:B------:R-:W-:-:S04]  /*158a0*/  FMNMX R175, R228, R219, !PT ;  /* 0x000000dbe4af7209 */ /* 0x000fc80007800000 */
[----:B--2---:R-:W-:-:S04]  /*158b0*/  FMNMX R175, R245, R175, !PT ;  /* 0x000000aff5af7209 */ /* 0x004fc80007800000 */
[----:B------:R-:W-:Y:S02]  /*158c0*/  FMNMX R178, R241, R175, !PT ;  /* 0x000000aff1b27209 */ /* 0x000fe40007800000 */
[----:B---3--:R-:W-:-:S05]  /*158d0*/  FMNMX R171, R171, R225, !PT ;  /* 0x000000e1abab7209 */ /* 0x008fca0007800000 */
[----:B------:R-:W-:-:S04]  /*158e0*/  FADD R9, R9, -R171 ;  /* 0x800000ab09097221 */ /* 0x000fc80000000000 */
[----:B------:R-:W-:Y:S01]  /*158f0*/  FMUL R175, R9, 1.4426950216293334961 ;  /* 0x3fb8aa3b09af7820 */ /* 0x000fe20000400000 */
[----:B------:R-:W-:-:S04]  /*15900*/  FMNMX R9, R216, R178, !PT ;  /* 0x000000b2d8097209 */ /* 0x000fc80007800000 */
[----:B----4-:R-:W-:Y:S01]  /*15910*/  FMNMX R9, R2, R9, !PT ;  /* 0x0000000902097209 */ /* 0x010fe20007800000 */
[----:B------:R-:W-:-:S03]  /*15920*/  FADD R178, R5, -R171 ;  /* 0x800000ab05b27221 */ /* 0x000fc60000000000 */
[----:B------:R-:W-:Y:S01]  /*15930*/  FMNMX R9, R4, R9, !PT ;  /* 0x0000000904097209 */ /* 0x000fe20007800000 */
[----:B------:R-:W-:-:S03]  /*15940*/  FMUL R178, R178, 1.4426950216293334961 ;  /* 0x3fb8aa3bb2b27820 */ /* 0x000fc60000400000 */
[----:B------:R-:W-:Y:S01]  /*15950*/  FMNMX R9, R3, R9, !PT ;  /* 0x0000000903097209 */ /* 0x000fe20007800000 */
[----:B------:R0:W-:Y:S03]  /*15960*/  MUFU.EX2 R5, R175 ;  /* 0x000000af00057308 */ /* 0x0001e60000000800 */
[----:B------:R-:W-:Y:S01]  /*15970*/  FMNMX R9, R248, R9, !PT ;  /* 0x00000009f8097209 */ /* 0x000fe20007800000 */
[----:B0-----:R-:W-:-:S04]  /*15980*/  FADD R175, R6, -R171 ;  /* 0x800000ab06af7221 */ /* 0x001fc80000000000 */
[----:B------:R0:W-:Y:S01]  /*15990*/  MUFU.EX2 R6, R178 ;  /* 0x000000b200067308 */ /* 0x0001e20000000800 */
[----:B------:R-:W-:Y:S01]  /*159a0*/  FMNMX R9, R221, R9, !PT ;  /* 0x00000009dd097209 */ /* 0x000fe20007800000 */
[----:B------:R-:W-:Y:S01]  /*159b0*/  FMUL R175, R175, 1.4426950216293334961 ;  /* 0x3fb8aa3bafaf7820 */ /* 0x000fe20000400000 */
[----:B0-----:R-:W-:Y:S02]  /*159c0*/  FADD R178, R7, -R171 ;  /* 0x800000ab07b27221 */ /* 0x001fe40000000000 */
[----:B------:R-:W-:-:S03]  /*159d0*/  FMNMX R9, R19, R9, !PT ;  /* 0x0000000913097209 */ /* 0x000fc60007800000 */
[----:B------:R0:W-:Y:S01]  /*159e0*/  MUFU.EX2 R7, R175 ;  /* 0x000000af00077308 */ /* 0x0001e20000000800 */
[----:B------:R-:W-:Y:S01]  /*159f0*/  FMUL R178, R178, 1.4426950216293334961 ;  /* 0x3fb8aa3bb2b27820 */ /* 0x000fe20000400000 */
[----:B0-----:R-:W-:-:S06]  /*15a00*/  FADD R175, R8, -R171 ;  /* 0x800000ab08af7221 */ /* 0x001fcc0000000000 */
[----:B------:R0:W-:Y:S02]  /*15a10*/  MUFU.EX2 R8, R178 ;  /* 0x000000b200087308 */ /* 0x0001e40000000800 */
[----:B0-----:R-:W-:Y:S01]  /*15a20*/  FMNMX R178, R18, R9, !PT ;  /* 0x0000000912b27209 */ /* 0x001fe20007800000 */
[----:B------:R-:W-:-:S03]  /*15a30*/  FMUL R9, R175, 1.4426950216293334961 ;  /* 0x3fb8aa3baf097820 */ /* 0x000fc60000400000 */
        /* <DEDUP_REMOVED lines=9> */
[----:B------:R-:W-:-:S03]  /*15ad0*/  FMUL R237, R179, R238 ;  /* 0x000000eeb3ed7220 */ /* 0x000fc60000400000 */
[----:B------:R-:W-:-:S04]  /*15ae0*/  FMNMX R175, R162, R175, !PT ;  /* 0x000000afa2af7209 */ /* 0x000fc80007800000 */
[----:B------:R-:W-:-:S04]  /*15af0*/  FMNMX R179, R164, R175, !PT ;  /* 0x000000afa4b37209 */ /* 0x000fc80007800000 */
[----:B------:R-:W-:Y:S02]  /*15b00*/  FMNMX R179, R167, R179, !PT ;  /* 0x000000b3a7b37209 */ /* 0x000fe40007800000 */
[----:B------:R-:W-:Y:S02]  /*15b10*/  FSEL R178, R234, -INF , !P5 ;  /* 0xff800000eab27808 */ /* 0x000fe40006800000 */
[----:B------:R-:W-:Y:S02]  /*15b20*/  FMNMX R179, R170, R179, !PT ;  /* 0x000000b3aab37209 */ /* 0x000fe40007800000 */
[----:B------:R-:W-:Y:S02]  /*15b30*/  FSEL R175, R235, -INF , !P6 ;  /* 0xff800000ebaf7808 */ /* 0x000fe40007000000 */
[----:B------:R-:W-:Y:S01]  /*15b40*/  FMNMX R179, R178, R179, !PT ;  /* 0x000000b3b2b37209 */ /* 0x000fe20007800000 */
[-C--:B------:R-:W-:Y:S01]  /*15b50*/  FMUL R190, R182, R238.reuse ;  /* 0x000000eeb6be7220 */ /* 0x080fe20000400000 */
[----:B------:R-:W-:Y:S01]  /*15b60*/  FMUL R238, R183, R238 ;  /* 0x000000eeb7ee7220 */ /* 0x000fe20000400000 */
[----:B------:R-:W-:-:S02]  /*15b70*/  FSEL R182, R191, -INF , !P3 ;  /* 0xff800000bfb67808 */ /* 0x000fc40005800000 */
[----:B------:R-:W-:Y:S02]  /*15b80*/  FMNMX R183, R175, R179, !PT ;  /* 0x000000b3afb77209 */ /* 0x000fe40007800000 */
[----:B------:R-:W-:Y:S02]  /*15b90*/  FSEL R179, R233, -INF , !P1 ;  /* 0xff800000e9b37808 */ /* 0x000fe40004800000 */
[----:B------:R-:W-:Y:S02]  /*15ba0*/  FMNMX R183, R182, R183, !PT ;  /* 0x000000b7b6b77209 */ /* 0x000fe40007800000 */
[----:B------:R-:W-:Y:S02]  /*15bb0*/  FSEL R237, R237, -INF , !P4 ;  /* 0xff800000eded7808 */ /* 0x000fe40006000000 */
[----:B------:R-:W-:Y:S02]  /*15bc0*/  FMNMX R191, R179, R183, !PT ;  /* 0x000000b7b3bf7209 */ /* 0x000fe40007800000 */
[----:B------:R-:W-:-:S02]  /*15bd0*/  FSEL R183, R190, -INF , !P2 ;  /* 0xff800000beb77808 */ /* 0x000fc40005000000 */
[----:B------:R-:W-:Y:S02]  /*15be0*/  FMNMX R191, R237, R191, !PT ;  /* 0x000000bfedbf7209 */ /* 0x000fe40007800000 */
[----:B------:R-:W-:Y:S02]  /*15bf0*/  FSEL R238, R238, -INF , P0 ;  /* 0xff800000eeee7808 */ /* 0x000fe40000000000 */
[----:B------:R-:W-:Y:S01]  /*15c00*/  FMNMX R191, R183, R191, !PT ;  /* 0x000000bfb7bf7209 */ /* 0x000fe20007800000 */
[----:B------:R0:W-:Y:S01]  /*15c10*/  STS.U16 [R174+0x14400], R203 ;  /* 0x014400cbae007388 */ /* 0x0001e20000000400 */
[----:B------:R-:W-:Y:S02]  /*15c20*/  FADD R190, R184, -R171 ;  /* 0x800000abb8be7221 */ /* 0x000fe40000000000 */
[----:B0-----:R-:W-:-:S05]  /*15c30*/  FMNMX R203, R238, R191, !PT ;  /* 0x000000bfeecb7209 */ /* 0x001fca0007800000 */
[----:B------:R-:W0:Y:S01]  /*15c40*/  SHFL.BFLY PT, R184, R203, 0x2, 0x1f ;  /* 0x0c401f00cbb87f89 */ /* 0x000e2200000e0000 */
[--C-:B------:R-:W-:Y:S01]  /*15c50*/  FADD R153, R153, -R171.reuse ;  /* 0x800000ab99997221 */ /* 0x100fe20000000000 */
[----:B------:R-:W-:-:S03]  /*15c60*/  FADD R157, R157, -R171 ;  /* 0x800000ab9d9d7221 */ /* 0x000fc60000000000 */
[----:B------:R-:W-:Y:S01]  /*15c70*/  FMUL R153, R153, 1.4426950216293334961 ;  /* 0x3fb8aa3b99997820 */ /* 0x000fe20000400000 */
[----:B------:R-:W-:-:S03]  /*15c80*/  FMUL R157, R157, 1.4426950216293334961 ;  /* 0x3fb8aa3b9d9d7820 */ /* 0x000fc60000400000 */
[----:B------:R1:W-:Y:S02]  /*15c90*/  MUFU.EX2 R191, R153 ;  /* 0x0000009900bf7308 */ /* 0x0003e40000000800 */
[----:B-1----:R-:W-:-:S04]  /*15ca0*/  FADD R153, R169, -R171 ;  /* 0x800000aba9997221 */ /* 0x002fc80000000000 */
[----:B------:R-:W-:Y:S01]  /*15cb0*/  FMUL R153, R153, 1.4426950216293334961 ;  /* 0x3fb8aa3b99997820 */ /* 0x000fe20000400000 */
[----:B0-----:R-:W-:Y:S02]  /*15cc0*/  FMNMX R184, R203, R184, !PT ;  /* 0x000000b8cbb87209 */ /* 0x001fe40007800000 */
[----:B------:R0:W-:Y:S01]  /*15cd0*/  MUFU.EX2 R203, R157 ;  /* 0x0000009d00cb7308 */ /* 0x0001e20000000800 */
[----:B------:R1:W-:Y:S01]  /*15ce0*/  STS.U16 [R174+0x7000], R244 ;  /* 0x007000f4ae007388 */ /* 0x0003e20000000400 */
[----:B0-----:R-:W-:-:S06]  /*15cf0*/  FADD R157, R168, -R171 ;  /* 0x800000aba89d7221 */ /* 0x001fcc0000000000 */
[----:B------:R0:W-:Y:S01]  /*15d00*/  MUFU.EX2 R168, R153 ;  /* 0x0000009900a87308 */ /* 0x0001e20000000800 */
[----:B------:R2:W-:Y:S04]  /*15d10*/  STS.U16 [R174+0x7400], R242 ;  /* 0x007400f2ae007388 */ /* 0x0005e80000000400 */
[----:B-1----:R-:W3:Y:S01]  /*15d20*/  LDL.LU R244, [R1+0x290] ;  /* 0x0002900001f47983 */ /* 0x002ee20000300800 */
[----:B0-----:R-:W-:-:S03]  /*15d30*/  LOP3.LUT R153, R230, 0x20, RZ, 0x3c, !PT ;  /* 0x00000020e6997812 */ /* 0x001fc600078e3cff */
[----:B------:R0:W-:Y:S01]  /*15d40*/  STS.U16 [R174+0x7c00], R247 ;  /* 0x007c00f7ae007388 */ /* 0x0001e20000000400 */
[----:B------:R-:W-:-:S03]  /*15d50*/  IADD3 R153, R0, R153, RZ ;  /* 0x0000009900997210 */ /* 0x000fc60007ffe0ff */
[----:B--2---:R-:W2:Y:S04]  /*15d60*/  LDL.LU R242, [R1+0x284] ;  /* 0x0002840001f27983 */ /* 0x004ea80000300800 */
        /* <DEDUP_REMOVED lines=21> */
[----:B------:R-:W4:Y:S04]  /*15ec0*/  LDL.LU R234, [R1+0x26c] ;  /* 0x00026c0001ea7983 */ /* 0x000f280000300800 */
[----:B------:R1:W-:Y:S04]  /*15ed0*/  STS.U16 [R153+0x500], R250 ;  /* 0x000500fa99007388 */ /* 0x0003e80000000400 */
[----:B0-----:R-:W4:Y:S04]  /*15ee0*/  LDL.LU R243, [R1+0x260] ;  /* 0x0002600001f37983 */ /* 0x001f280000300800 */
[----:B-1----:R-:W4:Y:S04]  /*15ef0*/  LDL.LU R250, [R1+0x254] ;  /* 0x0002540001fa7983 */ /* 0x002f280000300800 */
[----:B------:R-:W4:Y:S04]  /*15f00*/  LDL.LU R246, [R1+0x24c] ;  /* 0x00024c0001f67983 */ /* 0x000f280000300800 */
[----:B------:R-:W4:Y:S04]  /*15f10*/  LDL.LU R251, [R1+0x240] ;  /* 0x0002400001fb7983 */ /* 0x000f280000300800 */
[----:B------:R-:W4:Y:S04]  /*15f20*/  LDL.LU R227, [R1+0x234] ;  /* 0x0002340001e37983 */ /* 0x000f280000300800 */
[----:B------:R0:W-:Y:S04]  /*15f30*/  STS.U16 [R153+0x1100], R249 ;  /* 0x001100f999007388 */ /* 0x0001e80000000400 */
[----:B------:R-:W4:Y:S04]  /*15f40*/  LDL.LU R224, [R1+0x228] ;  /* 0x0002280001e07983 */ /* 0x000f280000300800 */
[----:B0-----:R-:W4:Y:S04]  /*15f50*/  LDL.LU R249, [R1+0x218] ;  /* 0x0002180001f97983 */ /* 0x001f280000300800 */
        /* <DEDUP_REMOVED lines=10> */
[----:B---3--:R0:W-:Y:S04]  /*16000*/  STS.U16 [R153+0x2100], R244 ;  /* 0x002100f499007388 */ /* 0x0081e80000000400 */
[----:B--2---:R1:W-:Y:S04]  /*16010*/  STS.U16 [R153+0x2500], R242 ;  /* 0x002500f299007388 */ /* 0x0043e80000000400 */
[----:B0-----:R-:W2:Y:S04]  /*16020*/  LDL.LU R244, [R1+0x1bc] ;  /* 0x0001bc0001f47983 */ /* 0x001ea80000300800 */
[----:B----4-:R0:W-:Y:S04]  /*16030*/  STS.U16 [R153+0x2900], R247 ;  /* 0x002900f799007388 */ /* 0x0101e80000000400 */
[----:B-1----:R-:W3:Y:S04]  /*16040*/  LDL.LU R242, [R1+0x1ac] ;  /* 0x0001ac0001f27983 */ /* 0x002ee80000300800 */
        /* <DEDUP_REMOVED lines=8> */
[----:B------:R-:W4:Y:S04]  /*160d0*/  LDL.LU R246, [R1+0x33c] ;  /* 0x00033c0001f67983 */ /* 0x000f280000300800 */
[----:B------:R-:W-:Y:S04]  /*160e0*/  STS.U16 [R153+0x4100], R227 ;  /* 0x004100e399007388 */ /* 0x000fe80000000400 */
[----:B------:R0:W-:Y:S04]  /*160f0*/  STS.U16 [R153+0x5500], R252 ;  /* 0x005500fc99007388 */ /* 0x0001e80000000400 */
[----:B------:R1:W-:Y:S04]  /*16100*/  STS.U16 [R153+0x4500], R224 ;  /* 0x004500e099007388 */ /* 0x0003e80000000400 */
[----:B0-----:R-:W4:Y:S04]  /*16110*/  LDL.LU R252, [R1+0x15c] ;  /* 0x00015c0001fc7983 */ /* 0x001f280000300800 */
[----:B------:R-:W4:Y:S04]  /*16120*/  LDL.LU R233, [R1+0x154] ;  /* 0x0001540001e97983 */ /* 0x000f280000300800 */
[----:B------:R-:W4:Y:S04]  /*16130*/  LDL.LU R227, [R1+0x134] ;  /* 0x0001340001e37983 */ /* 0x000f280000300800 */
[----:B------:R0:W-:Y:S04]  /*16140*/  STS.U16 [R153+0x4d00], R223 ;  /* 0x004d00df99007388 */ /* 0x0001e80000000400 */
[----:B-1----:R-:W4:Y:S04]  /*16150*/  LDL.LU R224, [R1+0x128] ;  /* 0x0001280001e07983 */ /* 0x002f280000300800 */
[----:B------:R1:W-:Y:S04]  /*16160*/  STS.U16 [R153+0x5100], R220 ;  /* 0x005100dc99007388 */ /* 0x0003e80000000400 */
[----:B0-----:R-:W4:Y:S04]  /*16170*/  LDL.LU R223, [R1+0x120] ;  /* 0x0001200001df7983 */ /* 0x001f280000300800 */
[----:B------:R0:W-:Y:S04]  /*16180*/  STS.U16 [R153+0x2d00], R234 ;  /* 0x002d00ea99007388 */ /* 0x0001e80000000400 */
[----:B-1----:R-:W4:Y:S04]  /*16190*/  LDL.LU R220, [R1+0x114] ;  /* 0x0001140001dc7983 */ /* 0x002f280000300800 */
[----:B------:R1:W-:Y:S04]  /*161a0*/  STS.U16 [R153+0x5900], R239 ;  /* 0x005900ef99007388 */ /* 0x0003e80000000400 */
[----:B0-----:R-:W4:Y:S04]  /*161b0*/  LDL.LU R234, [R1+0x100] ;  /* 0x0001000001ea7983 */ /* 0x001f280000300800 */
[----:B------:R0:W-:Y:S04]  /*161c0*/  STS.U16 [R153+0x5d00], R240 ;  /* 0x005d00f099007388 */ /* 0x0001e80000000400 */
[----:B-1----:R-:W4:Y:S04]  /*161d0*/  LDL.LU R239, [R1+0xd4] ;  /* 0x0000d40001ef7983 */ /* 0x002f280000300800 */
[----:B0-----:R-:W4:Y:S01]  /*161e0*/  LDL.LU R240, [R1+0xc4] ;  /* 0x0000c40001f07983 */ /* 0x001f220000300800 */
[----:B------:R-:W-:-:S04]  /*161f0*/  FADD R156, R156, -R171 ;  /* 0x800000ab9c9c7221 */ /* 0x000fc80000000000 */
[----:B------:R-:W-:-:S04]  /*16200*/  FMUL R156, R156, 1.4426950216293334961 ;  /* 0x3fb8aa3b9c9c7820 */ /* 0x000fc80000400000 */
[----:B------:R0:W-:Y:S02]  /*16210*/  MUFU.EX2 R199, R156 ;  /* 0x0000009c00c77308 */ /* 0x0001e40000000800 */
[----:B0-----:R-:W0:Y:S01]  /*16220*/  SHFL.BFLY PT, R156, R184, 0x1, 0x1f ;  /* 0x0c201f00b89c7f89 */ /* 0x001e2200000e0000 */
[----:B------:R-:W-:-:S03]  /*16230*/  FMUL R157, R157, 1.4426950216293334961 ;  /* 0x3fb8aa3b9d9d7820 */ /* 0x000fc60000400000 */
[----:B------:R-:W-:Y:S02]  /*16240*/  STS.U16 [R153+0x3d00], R251 ;  /* 0x003d00fb99007388 */ /* 0x000fe40000000400 */
[----:B------:R1:W-:Y:S02]  /*16250*/  MUFU.EX2 R189, R157 ;  /* 0x0000009d00bd7308 */ /* 0x0003e40000000800 */
[----:B------:R-:W-:Y:S01]  /*16260*/  STS.U16 [R153+0x10100], R217 ;  /* 0x010100d999007388 */ /* 0x000fe20000000400 */
[----:B-1----:R-:W-:Y:S01]  /*16270*/  FADD R157, -R171, R225 ;  /* 0x000000e1ab9d7221 */ /* 0x002fe20000000100 */
[----:B0-----:R-:W-:Y:S02]  /*16280*/  FMNMX R156, R184, R156, !PT ;  /* 0x0000009cb89c7209 */ /* 0x001fe40007800000 */
[----:B--2---:R0:W-:Y:S04]  /*16290*/  STS.U16 [R153+0x6100], R244 ;  /* 0x006100f499007388 */ /* 0x0041e80000000400 */
[----:B---3--:R1:W-:Y:S04]  /*162a0*/  STS.U16 [R153+0x6500], R242 ;  /* 0x006500f299007388 */ /* 0x0083e80000000400 */
[----:B0-----:R-:W2:Y:S04]  /*162b0*/  LDL.LU R244, [R1+0xb8] ;  /* 0x0000b80001f47983 */ /* 0x001ea80000300800 */
[----:B-1----:R-:W3:Y:S04]  /*162c0*/  LDL.LU R242, [R1+0xb0] ;  /* 0x0000b00001f27983 */ /* 0x002ee80000300800 */
[----:B----4-:R-:W-:Y:S04]  /*162d0*/  STS.U16 [R153+0x6900], R247 ;  /* 0x006900f799007388 */ /* 0x010fe80000000400 */
[----:B------:R0:W-:Y:S04]  /*162e0*/  STS.U16 [R153+0x6d00], R243 ;  /* 0x006d00f399007388 */ /* 0x0001e80000000400 */
[----:B0-----:R-:W4:Y:S04]  /*162f0*/  LDL.LU R243, [R1+0xa0] ;  /* 0x0000a00001f37983 */ /* 0x001f280000300800 */
[----:B------:R-:W-:Y:S04]  /*16300*/  STS.U16 [R153+0x7100], R250 ;  /* 0x007100fa99007388 */ /* 0x000fe80000000400 */
[----:B------:R0:W-:Y:S01]  /*16310*/  STS.U16 [R153+0x7500], R249 ;  /* 0x007500f999007388 */ /* 0x0001e20000000400 */
[----:B------:R-:W-:-:S03]  /*16320*/  FMNMX R226, R156, R246, !PT ;  /* 0x000000f69ce27209 */ /* 0x000fc60007800000 */
[----:B0-----:R-:W4:Y:S04]  /*16330*/  LDL.LU R249, [R1+0x8c] ;  /* 0x00008c0001f97983 */ /* 0x001f280000300800 */
[----:B------:R-:W4:Y:S04]  /*16340*/  LDL.LU R236, [R1+0x7c] ;  /* 0x00007c0001ec7983 */ /* 0x000f280000300800 */
[----:B------:R-:W4:Y:S04]  /*16350*/  LDL.LU R235, [R1+0x6c] ;  /* 0x00006c0001eb7983 */ /* 0x000f280000300800 */
[----:B------:R-:W4:Y:S04]  /*16360*/  LDL.LU R251, [R1+0x54] ;  /* 0x0000540001fb7983 */ /* 0x000f280000300800 */
[----:B------:R-:W4:Y:S04]  /*16370*/  LDL.LU R225, [R1+0x40] ;  /* 0x0000400001e17983 */ /* 0x000f280000300800 */
[----:B------:R-:W4:Y:S04]  /*16380*/  LDL.LU R247, [R1+0x14] ;  /* 0x0000140001f77983 */ /* 0x000f280000300800 */
[----:B------:R0:W-:Y:S04]  /*16390*/  STS.U16 [R153+0x7900], R252 ;  /* 0x007900fc99007388 */ /* 0x0001e80000000400 */
[----:B------:R-:W4:Y:S04]  /*163a0*/  LDL.LU R250, [R1+0xc] ;  /* 0x00000c0001fa7983 */ /* 0x000f280000300800 */
[----:B------:R1:W-:Y:S04]  /*163b0*/  STS.U16 [R153+0x7d00], R233 ;  /* 0x007d00e999007388 */ /* 0x0003e80000000400 */
[----:B0-----:R-:W4:Y:S04]  /*163c0*/  LDL.LU R252, [R1] ;  /* 0x0000000001fc7983 */ /* 0x001f280000300800 */
[----:B------:R-:W4:Y:S01]  /*163d0*/  LDL.LU R217, [R1+0xbdc] ;  /* 0x000bdc0001d97983 */ /* 0x000f220000300800 */
[----:B-1----:R-:W-:-:S03]  /*163e0*/  FADD R233, R228, -R226 ;  /* 0x800000e2e4e97221 */ /* 0x002fc60000000000 */
        /* <DEDUP_REMOVED lines=10> */
[----:B0-----:R-:W4:Y:S01]  /*16490*/  LDL.LU R220, [R1+0xbc8] ;  /* 0x000bc80001dc7983 */ /* 0x001f220000300800 */
[----:B-1----:R-:W-:-:S03]  /*164a0*/  FADD R234, R219, -R226 ;  /* 0x800000e2dbea7221 */ /* 0x002fc60000000000 */
[----:B------:R-:W4:Y:S04]  /*164b0*/  LDL.LU R219, [R1+0xbc4] ;  /* 0x000bc40001db7983 */ /* 0x000f280000300800 */
[----:B------:R-:W4:Y:S04]  /*164c0*/  LDL.LU R239, [R1+0xbc0] ;  /* 0x000bc00001ef7983 */ /* 0x000f280000300800 */
[----:B------:R0:W-:Y:S04]  /*164d0*/  STS.U16 [R153+0x11d00], R240 ;  /* 0x011d00f099007388 */ /* 0x0001e80000000400 */
[----:B0-----:R-:W4:Y:S01]  /*164e0*/  LDL.LU R240, [R1+0xbbc] ;  /* 0x000bbc0001f07983 */ /* 0x001f220000300800 */
[----:B------:R-:W-:Y:S01]  /*164f0*/  FMUL R157, R157, 1.4426950216293334961 ;  /* 0x3fb8aa3b9d9d7820 */ /* 0x000fe20000400000 */
[----:B------:R-:W-:-:S03]  /*16500*/  FADD R156, R245, -R226 ;  /* 0x800000e2f59c7221 */ /* 0x000fc60000000000 */
[----:B------:R0:W1:Y:S01]  /*16510*/  MUFU.EX2 R232, R157 ;  /* 0x0000009d00e87308 */ /* 0x0000620000000800 */
[----:B------:R-:W-:Y:S01]  /*16520*/  FMUL R156, R156, 1.4426950216293334961 ;  /* 0x3fb8aa3b9c9c7820 */ /* 0x000fe20000400000 */
[----:B0-----:R-:W-:-:S04]  /*16530*/  FADD R157, R241, -R226 ;  /* 0x800000e2f19d7221 */ /* 0x001fc80000000000 */
[----:B------:R-:W-:Y:S01]  /*16540*/  FMUL R157, R157, 1.4426950216293334961 ;  /* 0x3fb8aa3b9d9d7820 */ /* 0x000fe20000400000 */
[----:B------:R-:W-:Y:S01]  /*16550*/  FADD R205, R158, -R171 ;  /* 0x800000ab9ecd7221 */ /* 0x000fe20000000000 */
[--C-:B------:R-:W-:Y:S01]  /*16560*/  FADD R158, R4, -R226.reuse ;  /* 0x800000e2049e7221 */ /* 0x100fe20000000000 */
[----:B--2---:R0:W-:Y:S04]  /*16570*/  STS.U16 [R153+0x12100], R244 ;  /* 0x012100f499007388 */ /* 0x0041e80000000400 */
[----:B---3--:R2:W-:Y:S04]  /*16580*/  STS.U16 [R153+0x12500], R242 ;  /* 0x012500f299007388 */ /* 0x0085e80000000400 */
[----:B0-----:R-:W3:Y:S04]  /*16590*/  LDL.LU R244, [R1+0xbb8] ;  /* 0x000bb80001f47983 */ /* 0x001ee80000300800 */
[----:B--2---:R-:W2:Y:S04]  /*165a0*/  LDL.LU R242, [R1+0xbb4] ;  /* 0x000bb40001f27983 */ /* 0x004ea80000300800 */
[----:B----4-:R0:W-:Y:S04]  /*165b0*/  STS.U16 [R153+0x12900], R243 ;  /* 0x012900f399007388 */ /* 0x0101e80000000400 */
[----:B0-----:R-:W4:Y:S04]  /*165c0*/  LDL.LU R243, [R1+0xbb0] ;  /* 0x000bb00001f37983 */ /* 0x001f280000300800 */
[----:B------:R-:W3:Y:S04]  /*165d0*/  LDL.LU R245, [R1+0xbac] ;  /* 0x000bac0001f57983 */ /* 0x000ee80000300800 */
[----:B------:R0:W-:Y:S04]  /*165e0*/  STS.U16 [R153+0x12d00], R249 ;  /* 0x012d00f999007388 */ /* 0x0001e80000000400 */
[----:B0-----:R-:W3:Y:S04]  /*165f0*/  LDL.LU R249, [R1+0xba8] ;  /* 0x000ba80001f97983 */ /* 0x001ee80000300800 */
[----:B------:R0:W-:Y:S04]  /*16600*/  STS.U16 [R153+0x13900], R251 ;  /* 0x013900fb99007388 */ /* 0x0001e80000000400 */
[----:B------:R-:W-:Y:S04]  /*16610*/  STS.U16 [R153+0x13d00], R225 ;  /* 0x013d00e199007388 */ /* 0x000fe80000000400 */
[----:B0-----:R-:W3:Y:S04]  /*16620*/  LDL.LU R251, [R1+0x31c] ;  /* 0x00031c0001fb7983 */ /* 0x001ee80000300800 */
[----:B------:R-:W3:Y:S04]  /*16630*/  LDL.LU R241, [R1+0x314] ;  /* 0x0003140001f17983 */ /* 0x000ee80000300800 */
[----:B------:R0:W-:Y:S04]  /*16640*/  STS.U16 [R153+0x14100], R247 ;  /* 0x014100f799007388 */ /* 0x0001e80000000400 */
[----:B------:R1:W-:Y:S04]  /*16650*/  STS.U16 [R153+0x13500], R235 ;  /* 0x013500eb99007388 */ /* 0x0003e80000000400 */
[----:B------:R1:W-:Y:S04]  /*16660*/  STS.U16 [R153+0x14500], R250 ;  /* 0x014500fa99007388 */ /* 0x0003e80000000400 */
[----:B0-----:R-:W3:Y:S01]  /*16670*/  LDL.LU R247, [R1+0x30c] ;  /* 0x00030c0001f77983 */ /* 0x001ee20000300800 */
[----:B-1----:R0:W-:Y:S03]  /*16680*/  MUFU.EX2 R235, R156 ;  /* 0x0000009c00eb7308 */ /* 0x0021e60000000800 */
[----:B------:R-:W3:Y:S04]  /*16690*/  LDL.LU R225, [R1+0x304] ;  /* 0x0003040001e17983 */ /* 0x000ee80000300800 */
[----:B------:R-:W3:Y:S01]  /*166a0*/  LDL.LU R250, [R1+0x2fc] ;  /* 0x0002fc0001fa7983 */ /* 0x000ee20000300800 */
[----:B0-----:R-:W-:-:S03]  /*166b0*/  FADD R156, R216, -R226 ;  /* 0x800000e2d89c7221 */ /* 0x001fc60000000000 */
[----:B------:R0:W-:Y:S04]  /*166c0*/  STS.U16 [R153+0x13100], R236 ;  /* 0x013100ec99007388 */ /* 0x0001e80000000400 */
[----:B------:R-:W-:Y:S01]  /*166d0*/  STS.U16 [R153+0x14900], R252 ;  /* 0x014900fc99007388 */ /* 0x000fe20000000400 */
[----:B0-----:R0:W-:Y:S02]  /*166e0*/  MUFU.EX2 R236, R157 ;  /* 0x0000009d00ec7308 */ /* 0x0011e40000000800 */
[----:B0-----:R-:W-:Y:S01]  /*166f0*/  FADD R157, R2, -R226 ;  /* 0x800000e2029d7221 */ /* 0x001fe20000000000 */
[----:B------:R0:W-:Y:S04]  /*16700*/  STS.U16 [R153+0x15d00], R240 ;  /* 0x015d00f099007388 */ /* 0x0001e80000000400 */
[----:B0-----:R-:W3:Y:S04]  /*16710*/  LDL.LU R240, [R1+0x2f4] ;  /* 0x0002f40001f07983 */ /* 0x001ee80000300800 */
[----:B------:R-:W3:Y:S04]  /*16720*/  LDL.LU R216, [R1+0x2e8] ;  /* 0x0002e80001d87983 */ /* 0x000ee80000300800 */
[----:B------:R-:W3:Y:S04]  /*16730*/  LDL.LU R252, [R1+0x2dc] ;  /* 0x0002dc0001fc7983 */ /* 0x000ee80000300800 */
[----:B------:R-:W3:Y:S04]  /*16740*/  LDL.LU R2, [R1+0x2cc] ;  /* 0x0002cc0001027983 */ /* 0x000ee80000300800 */
[----:B------:R-:W3:Y:S01]  /*16750*/  LDL.LU R4, [R1+0x2c0] ;  /* 0x0002c00001047983 */ /* 0x000ee20000300800 */
[----:B------:R-:W-:-:S03]  /*16760*/  FMUL R156, R156, 1.4426950216293334961 ;  /* 0x3fb8aa3b9c9c7820 */ /* 0x000fc60000400000 */
[----:B------:R0:W-:Y:S02]  /*16770*/  STS.U16 [R153+0x16100], R196 ;  /* 0x016100c499007388 */ /* 0x0001e40000000400 */
[----:B0-----:R0:W-:Y:S02]  /*16780*/  MUFU.EX2 R196, R156 ;  /* 0x0000009c00c47308 */ /* 0x0011e40000000800 */
[----:B0-----:R-:W-:Y:S01]  /*16790*/  LOP3.LUT R156, R230, 0x40, RZ, 0x3c, !PT ;  /* 0x00000040e69c7812 */ /* 0x001fe200078e3cff */
[----:B------:R-:W-:Y:S04]  /*167a0*/  STS.U16 [R153+0x16500], R204 ;  /* 0x016500cc99007388 */ /* 0x000fe80000000400 */
[----:B------:R-:W-:Y:S01]  /*167b0*/  IMAD.IADD R156, R0, 0x1, R156 ;  /* 0x00000001009c7824 */ /* 0x000fe200078e029c */
[----:B------:R-:W-:Y:S04]  /*167c0*/  STS.U16 [R153+0x16900], R209 ;  /* 0x016900d199007388 */ /* 0x000fe80000000400 */
[----:B------:R-:W-:Y:S04]  /*167d0*/  STS.U16 [R153+0x16d00], R213 ;  /* 0x016d00d599007388 */ /* 0x000fe80000000400 */
[----:B------:R-:W-:Y:S04]  /*167e0*/  STS.U16 [R153+0x17100], R219 ;  /* 0x017100db99007388 */ /* 0x000fe80000000400 */
[----:B------:R-:W-:Y:S04]  /*167f0*/  STS.U16 [R153+0x17500], R192 ;  /* 0x017500c099007388 */ /* 0x000fe80000000400 */
[----:B------:R-:W-:Y:S04]  /*16800*/  STS.U16 [R153+0x17900], R223 ;  /* 0x017900df99007388 */ /* 0x000fe80000000400 */
[----:B------:R-:W-:Y:S04]  /*16810*/  STS.U16 [R153+0x17d00], R227 ;  /* 0x017d00e399007388 */ /* 0x000fe80000000400 */
[----:B--2---:R0:W-:Y:S01]  /*16820*/  STS.U16 [R153+0x15900], R242 ;  /* 0x015900f299007388 */ /* 0x0041e20000000400 */
[----:B------:R-:W-:-:S03]  /*16830*/  FMUL R157, R157, 1.4426950216293334961 ;  /* 0x3fb8aa3b9d9d7820 */ /* 0x000fc60000400000 */
[----:B0-----:R-:W2:Y:S01]  /*16840*/  LDL.LU R242, [R1+0x2b8] ;  /* 0x0002b80001f27983 */ /* 0x001ea20000300800 */
[----:B------:R0:W-:Y:S02]  /*16850*/  MUFU.EX2 R204, R157 ;  /* 0x0000009d00cc7308 */ /* 0x0001e40000000800 */
[--C-:B0-----:R-:W-:Y:S01]  /*16860*/  FADD R157, R248, -R226.reuse ;  /* 0x800000e2f89d7221 */ /* 0x101fe20000000000 */
[----:B----4-:R0:W-:Y:S04]  /*16870*/  STS.U16 [R153+0x15500], R243 ;  /* 0x015500f399007388 */ /* 0x0101e80000000400 */
[----:B---3--:R-:W-:Y:S04]  /*16880*/  STS.U16 [R153+0x15100], R245 ;  /* 0x015100f599007388 */ /* 0x008fe80000000400 */
[----:B0-----:R-:W3:Y:S04]  /*16890*/  LDL.LU R243, [R1+0x2ac] ;  /* 0x0002ac0001f37983 */ /* 0x001ee80000300800 */
[----:B------:R0:W-:Y:S02]  /*168a0*/  STS.U16 [R153+0x14d00], R249 ;  /* 0x014d00f999007388 */ /* 0x0001e40000000400 */
[----:B0-----:R-:W-:-:S02]  /*168b0*/  FADD R153, R3, -R226 ;  /* 0x800000e203997221 */ /* 0x001fc40000000000 */
[----:B------:R-:W-:Y:S04]  /*168c0*/  STS.U16 [R156+0x200], R251 ;  /* 0x000200fb9c007388 */ /* 0x000fe80000000400 */
[----:B------:R0:W-:Y:S04]  /*168d0*/  STS.U16 [R156+0x600], R241 ;  /* 0x000600f19c007388 */ /* 0x0001e80000000400 */
[----:B0-----:R-:W4:Y:S04]  /*168e0*/  LDL.LU R241, [R1+0x2a0] ;  /* 0x0002a00001f17983 */ /* 0x001f280000300800 */
[----:B------:R-:W3:Y:S04]  /*168f0*/  LDL.LU R245, [R1+0x294] ;  /* 0x0002940001f57983 */ /* 0x000ee80000300800 */
[----:B------:R-:W3:Y:S04]  /*16900*/  LDL.LU R249, [R1+0x288] ;  /* 0x0002880001f97983 */ /* 0x000ee80000300800 */
[----:B------:R0:W-:Y:S04]  /*16910*/  STS.U16 [R156+0xa00], R247 ;  /* 0x000a00f79c007388 */ /* 0x0001e80000000400 */
[----:B------:R-:W3:Y:S04]  /*16920*/  LDL.LU R251, [R1+0x27c] ;  /* 0x00027c0001fb7983 */ /* 0x000ee80000300800 */
[----:B------:R1:W-:Y:S04]  /*16930*/  STS.U16 [R156+0xe00], R225 ;  /* 0x000e00e19c007388 */ /* 0x0003e80000000400 */
[----:B0-----:R-:W2:Y:S04]  /*16940*/  LDL.LU R247, [R1+0x274] ;  /* 0x0002740001f77983 */ /* 0x001ea80000300800 */
[----:B------:R-:W3:Y:S04]  /*16950*/  LDL.LU R3, [R1+0x268] ;  /* 0x0002680001037983 */ /* 0x000ee80000300800 */
[----:B------:R0:W-:Y:S04]  /*16960*/  STS.U16 [R156+0x1200], R250 ;  /* 0x001200fa9c007388 */ /* 0x0001e80000000400 */
[----:B-1----:R-:W3:Y:S04]  /*16970*/  LDL.LU R225, [R1+0x25c] ;  /* 0x00025c0001e17983 */ /* 0x002ee80000300800 */
[----:B0-----:R-:W3:Y:S04]  /*16980*/  LDL.LU R250, [R1+0x250] ;  /* 0x0002500001fa7983 */ /* 0x001ee80000300800 */
[----:B------:R0:W-:Y:S04]  /*16990*/  STS.U16 [R156+0x1a00], R216 ;  /* 0x001a00d89c007388 */ /* 0x0001e80000000400 */
[----:B------:R1:W-:Y:S04]  /*169a0*/  STS.U16 [R156+0x1e00], R252 ;  /* 0x001e00fc9c007388 */ /* 0x0003e80000000400 */
[----:B------:R1:W-:Y:S04]  /*169b0*/  STS.U16 [R156+0x2200], R2 ;  /* 0x002200029c007388 */ /* 0x0003e80000000400 */
[----:B0-----:R-:W3:Y:S04]  /*169c0*/  LDL.LU R216, [R1+0x244] ;  /* 0x0002440001d87983 */ /* 0x001ee80000300800 */
[----:B------:R-:W3:Y:S04]  /*169d0*/  LDL.LU R248, [R1+0x238] ;  /* 0x0002380001f87983 */ /* 0x000ee80000300800 */
[----:B-1----:R-:W3:Y:S04]  /*169e0*/  LDL.LU R252, [R1+0x230] ;  /* 0x0002300001fc7983 */ /* 0x002ee80000300800 */
[----:B------:R0:W-:Y:S04]  /*169f0*/  STS.U16 [R156+0x2600], R4 ;  /* 0x002600049c007388 */ /* 0x0001e80000000400 */
[----:B------:R-:W3:Y:S04]  /*16a00*/  LDL.LU R2, [R1+0x224] ;  /* 0x0002240001027983 */ /* 0x000ee80000300800 */
[----:B0-----:R-:W3:Y:S01]  /*16a10*/  LDL.LU R4, [R1+0x214] ;  /* 0x0002140001047983 */ /* 0x001ee20000300800 */
[----:B------:R-:W-:-:S04]  /*16a20*/  FMUL R153, R153, 1.4426950216293334961 ;  /* 0x3fb8aa3b99997820 */ /* 0x000fc80000400000 */
[----:B------:R0:W-:Y:S02]  /*16a30*/  MUFU.EX2 R209, R153 ;  /* 0x0000009900d17308 */ /* 0x0001e40000000800 */
[--C-:B0-----:R-:W-:Y:S02]  /*16a40*/  FADD R153, R221, -R226.reuse ;  /* 0x800000e2dd997221 */ /* 0x101fe40000000000 */
[----:B------:R-:W3:Y:S04]  /*16a50*/  LDL.LU R221, [R1+0x204] ;  /* 0x0002040001dd7983 */ /* 0x000ee80000300800 */
[----:B----4-:R0:W-:Y:S04]  /*16a60*/  STS.U16 [R156+0x3200], R241 ;  /* 0x003200f19c007388 */ /* 0x0101e80000000400 */
[----:B0-----:R-:W4:Y:S04]  /*16a70*/  LDL.LU R241, [R1+0x1f4] ;  /* 0x0001f40001f17983 */ /* 0x001f280000300800 */
[----:B--2---:R0:W-:Y:S04]  /*16a80*/  STS.U16 [R156+0x4200], R247 ;  /* 0x004200f79c007388 */ /* 0x0041e80000000400 */
[----:B0-----:R-:W2:Y:S04]  /*16a90*/  LDL.LU R247, [R1+0x1e4] ;  /* 0x0001e40001f77983 */ /* 0x001ea80000300800 */
[----:B---3--:R0:W-:Y:S04]  /*16aa0*/  STS.U16 [R156+0x4e00], R250 ;  /* 0x004e00fa9c007388 */ /* 0x0081e80000000400 */
[----:B0-----:R-:W3:Y:S04]  /*16ab0*/  LDL.LU R250, [R1+0x1d4] ;  /* 0x0001d40001fa7983 */ /* 0x001ee80000300800 */
[----:B------:R0:W-:Y:S04]  /*16ac0*/  STS.U16 [R156+0x5200], R216 ;  /* 0x005200d89c007388 */ /* 0x0001e80000000400 */
[----:B------:R1:W-:Y:S04]  /*16ad0*/  STS.U16 [R156+0x5600], R248 ;  /* 0x005600f89c007388 */ /* 0x0003e80000000400 */
[----:B------:R1:W-:Y:S04]  /*16ae0*/  STS.U16 [R156+0x5a00], R252 ;  /* 0x005a00fc9c007388 */ /* 0x0003e80000000400 */
[----:B0-----:R-:W3:Y:S04]  /*16af0*/  LDL.LU R216, [R1+0x1c0] ;  /* 0x0001c00001d87983 */ /* 0x001ee80000300800 */
[----:B-1----:R-:W3:Y:S04]  /*16b00*/  LDL.LU R248, [R1+0x1b4] ;  /* 0x0001b40001f87983 */ /* 0x002ee80000300800 */
[----:B------:R-:W3:Y:S04]  /*16b10*/  LDL.LU R252, [R1+0x1a0] ;  /* 0x0001a00001fc7983 */ /* 0x000ee80000300800 */
[----:B------:R0:W-:Y:S04]  /*16b20*/  STS.U16 [R156+0x5e00], R2 ;  /* 0x005e00029c007388 */ /* 0x0001e80000000400 */
[----:B------:R1:W-:Y:S04]  /*16b30*/  STS.U16 [R156+0x6200], R4 ;  /* 0x006200049c007388 */ /* 0x0003e80000000400 */
[----:B0-----:R-:W3:Y:S04]  /*16b40*/  LDL.LU R2, [R1+0x198] ;  /* 0x0001980001027983 */ /* 0x001ee80000300800 */
[----:B-1----:R-:W3:Y:S04]  /*16b50*/  LDL.LU R4, [R1+0x188] ;  /* 0x0001880001047983 */ /* 0x002ee80000300800 */
[----:B------:R-:W3:Y:S04]  /*16b60*/  LDL.LU R227, [R1+0x178] ;  /* 0x0001780001e37983 */ /* 0x000ee80000300800 */
[----:B------:R-:W3:Y:S04]  /*16b70*/  LDL.LU R223, [R1+0x168] ;  /* 0x0001680001df7983 */ /* 0x000ee80000300800 */
[----:B------:R0:W-:Y:S04]  /*16b80*/  STS.U16 [R156+0x1600], R240 ;  /* 0x001600f09c007388 */ /* 0x0001e80000000400 */
[----:B------:R-:W3:Y:S04]  /*16b90*/  LDL.LU R219, [R1+0x158] ;  /* 0x0001580001db7983 */ /* 0x000ee80000300800 */
[----:B------:R1:W-:Y:S04]  /*16ba0*/  STS.U16 [R156+0x2a00], R242 ;  /* 0x002a00f29c007388 */ /* 0x0003e80000000400 */
[----:B0-----:R-:W3:Y:S04]  /*16bb0*/  LDL.LU R240, [R1+0x148] ;  /* 0x0001480001f07983 */ /* 0x001ee80000300800 */
[----:B------:R0:W-:Y:S04]  /*16bc0*/  STS.U16 [R156+0x2e00], R243 ;  /* 0x002e00f39c007388 */ /* 0x0001e80000000400 */
[----:B-1----:R-:W3:Y:S04]  /*16bd0*/  LDL.LU R242, [R1+0x138] ;  /* 0x0001380001f27983 */ /* 0x002ee80000300800 */
        /* <DEDUP_REMOVED lines=12> */
[----:B0-----:R-:W3:Y:S04]  /*16ca0*/  LDL.LU R221, [R1+0x80] ;  /* 0x0000800001dd7983 */ /* 0x001ee80000300800 */
        /* <DEDUP_REMOVED lines=15> */
[----:B-1----:R-:W4:Y:S01]  /*16da0*/  LDL.LU R4, [R1+0xb98] ;  /* 0x000b980001047983 */ /* 0x002f220000300800 */
[----:B------:R-:W-:-:S04]  /*16db0*/  FADD R152, R152, -R226 ;  /* 0x800000e298987221 */ /* 0x000fc80000000000 */
[----:B------:R-:W-:Y:S01]  /*16dc0*/  FMUL R152, R152, 1.4426950216293334961 ;  /* 0x3fb8aa3b98987820 */ /* 0x000fe20000400000 */
[----:B------:R-:W-:Y:S04]  /*16dd0*/  STS.U16 [R156+0x10a00], R227 ;  /* 0x010a00e39c007388 */ /* 0x000fe80000000400 */
[----:B----4-:R0:W-:Y:S04]  /*16de0*/  STS.U16 [R156+0x14a00], R4 ;  /* 0x014a00049c007388 */ /* 0x0101e80000000400 */
[----:B0-----:R-:W4:Y:S01]  /*16df0*/  LDL.LU R4, [R1+0x334] ;  /* 0x0003340001047983 */ /* 0x001f220000300800 */
[----:B------:R0:W-:Y:S03]  /*16e00*/  MUFU.EX2 R227, R152 ;  /* 0x0000009800e37308 */ /* 0x0001e60000000800 */
[----:B------:R1:W-:Y:S04]  /*16e10*/  STS.U16 [R156+0x12a00], R251 ;  /* 0x012a00fb9c007388 */ /* 0x0003e80000000400 */
[----:B------:R2:W-:Y:S01]  /*16e20*/  STS.U16 [R156+0x12e00], R3 ;  /* 0x012e00039c007388 */ /* 0x0005e20000000400 */
[----:B0-----:R-:W-:-:S03]  /*16e30*/  LOP3.LUT R152, R230, 0x60, RZ, 0x3c, !PT ;  /* 0x00000060e6987812 */ /* 0x001fc600078e3cff */
[----:B-1----:R-:W4:Y:S04]  /*16e40*/  LDL.LU R251, [R1+0x330] ;  /* 0x0003300001fb7983 */ /* 0x002f280000300800 */
[----:B--2---:R-:W2:Y:S01]  /*16e50*/  LDL.LU R3, [R1+0x32c] ;  /* 0x00032c0001037983 */ /* 0x004ea20000300800 */
[----:B------:R-:W-:-:S03]  /*16e60*/  IADD3 R152, R0, R152, RZ ;  /* 0x0000009800987210 */ /* 0x000fc60007ffe0ff */
[----:B------:R0:W-:Y:S04]  /*16e70*/  STS.U16 [R156+0x13200], R225 ;  /* 0x013200e19c007388 */ /* 0x0001e80000000400 */
[----:B------:R1:W-:Y:S04]  /*16e80*/  STS.U16 [R156+0x13600], R221 ;  /* 0x013600dd9c007388 */ /* 0x0003e80000000400 */
[----:B------:R3:W-:Y:S04]  /*16e90*/  STS.U16 [R156+0x13a00], R241 ;  /* 0x013a00f19c007388 */ /* 0x0007e80000000400 */
[----:B0-----:R-:W2:Y:S04]  /*16ea0*/  LDL.LU R225, [R1+0x328] ;  /* 0x0003280001e17983 */ /* 0x001ea80000300800 */
[----:B-1----:R-:W2:Y:S04]  /*16eb0*/  LDL.LU R221, [R1+0x324] ;  /* 0x0003240001dd7983 */ /* 0x002ea80000300800 */
[----:B------:R0:W-:Y:S04]  /*16ec0*/  STS.U16 [R156+0x13e00], R247 ;  /* 0x013e00f79c007388 */ /* 0x0001e80000000400 */
[----:B---3--:R-:W3:Y:S04]  /*16ed0*/  LDL.LU R241, [R1+0x320] ;  /* 0x0003200001f17983 */ /* 0x008ee80000300800 */
[----:B------:R1:W-:Y:S04]  /*16ee0*/  STS.U16 [R156+0x14200], R250 ;  /* 0x014200fa9c007388 */ /* 0x0003e80000000400 */
[----:B0-----:R-:W3:Y:S04]  /*16ef0*/  LDL.LU R247, [R1+0x318] ;  /* 0x0003180001f77983 */ /* 0x001ee80000300800 */
[----:B------:R0:W-:Y:S04]  /*16f00*/  STS.U16 [R156+0x14600], R216 ;  /* 0x014600d89c007388 */ /* 0x0001e80000000400 */
[----:B-1----:R-:W3:Y:S04]  /*16f10*/  LDL.LU R250, [R1+0x310] ;  /* 0x0003100001fa7983 */ /* 0x002ee80000300800 */
[----:B------:R1:W-:Y:S04]  /*16f20*/  STS.U16 [R156+0x14e00], R2 ;  /* 0x014e00029c007388 */ /* 0x0003e80000000400 */
        /* <DEDUP_REMOVED lines=8> */
[----:B-1----:R-:W3:Y:S04]  /*16fb0*/  LDL.LU R2, [R1+0x2f8] ;  /* 0x0002f80001027983 */ /* 0x002ee80000300800 */
        /* <DEDUP_REMOVED lines=12> */
[----:B0-----:R-:W3:Y:S04]  /*17080*/  LDL.LU R252, [R1+0x300] ;  /* 0x0003000001fc7983 */ /* 0x001ee80000300800 */
[----:B----4-:R0:W-:Y:S04]  /*17090*/  STS.U16 [R152+0x300], R4 ;  /* 0x0003000498007388 */ /* 0x0101e80000000400 */
[----:B0-----:R-:W4:Y:S04]  /*170a0*/  LDL.LU R4, [R1+0x2ec] ;  /* 0x0002ec0001047983 */ /* 0x001f280000300800 */
[----:B------:R-:W4:Y:S04]  /*170b0*/  LDL.LU R242, [R1+0x2e0] ;  /* 0x0002e00001f27983 */ /* 0x000f280000300800 */
[----:B------:R-:W4:Y:S04]  /*170c0*/  LDL.LU R243, [R1+0x2d0] ;  /* 0x0002d00001f37983 */ /* 0x000f280000300800 */
[----:B------:R-:W4:Y:S04]  /*170d0*/  LDL.LU R245, [R1+0x2c4] ;  /* 0x0002c40001f57983 */ /* 0x000f280000300800 */
[----:B------:R0:W-:Y:S04]  /*170e0*/  STS.U16 [R152+0x700], R251 ;  /* 0x000700fb98007388 */ /* 0x0001e80000000400 */
[----:B------:R-:W4:Y:S04]  /*170f0*/  LDL.LU R249, [R1+0x2b0] ;  /* 0x0002b00001f97983 */ /* 0x000f280000300800 */
[----:B--2---:R1:W-:Y:S04]  /*17100*/  STS.U16 [R152+0xb00], R3 ;  /* 0x000b000398007388 */ /* 0x0043e80000000400 */
[----:B0-----:R-:W2:Y:S04]  /*17110*/  LDL.LU R251, [R1+0x2a4] ;  /* 0x0002a40001fb7983 */ /* 0x001ea80000300800 */
[----:B------:R0:W-:Y:S04]  /*17120*/  STS.U16 [R152+0xf00], R225 ;  /* 0x000f00e198007388 */ /* 0x0001e80000000400 */
[----:B-1----:R-:W2:Y:S04]  /*17130*/  LDL.LU R3, [R1+0x298] ;  /* 0x0002980001037983 */ /* 0x002ea80000300800 */
[----:B------:R1:W-:Y:S04]  /*17140*/  STS.U16 [R152+0x1300], R221 ;  /* 0x001300dd98007388 */ /* 0x0003e80000000400 */
[----:B0-----:R-:W2:Y:S04]  /*17150*/  LDL.LU R225, [R1+0x28c] ;  /* 0x00028c0001e17983 */ /* 0x001ea80000300800 */
[----:B---3--:R0:W-:Y:S04]  /*17160*/  STS.U16 [R152+0x1700], R241 ;  /* 0x001700f198007388 */ /* 0x0081e80000000400 */
[----:B-1----:R-:W3:Y:S04]  /*17170*/  LDL.LU R221, [R1+0x280] ;  /* 0x0002800001dd7983 */ /* 0x002ee80000300800 */
[----:B------:R1:W-:Y:S04]  /*17180*/  STS.U16 [R152+0x1b00], R247 ;  /* 0x001b00f798007388 */ /* 0x0003e80000000400 */
[----:B0-----:R-:W3:Y:S04]  /*17190*/  LDL.LU R241, [R1+0x270] ;  /* 0x0002700001f17983 */ /* 0x001ee80000300800 */
[----:B------:R0:W-:Y:S04]  /*171a0*/  STS.U16 [R152+0x1f00], R250 ;  /* 0x001f00fa98007388 */ /* 0x0001e80000000400 */
[----:B-1----:R-:W3:Y:S04]  /*171b0*/  LDL.LU R247, [R1+0x264] ;  /* 0x0002640001f77983 */ /* 0x002ee80000300800 */
[----:B------:R1:W-:Y:S04]  /*171c0*/  STS.U16 [R152+0x2300], R216 ;  /* 0x002300d898007388 */ /* 0x0003e80000000400 */
[----:B0-----:R-:W3:Y:S04]  /*171d0*/  LDL.LU R250, [R1+0x258] ;  /* 0x0002580001fa7983 */ /* 0x001ee80000300800 */
[----:B-1----:R-:W3:Y:S04]  /*171e0*/  LDL.LU R216, [R1+0x248] ;  /* 0x0002480001d87983 */ /* 0x002ee80000300800 */
[----:B------:R0:W-:Y:S04]  /*171f0*/  STS.U16 [R152+0x2b00], R2 ;  /* 0x002b000298007388 */ /* 0x0001e80000000400 */
[----:B0-----:R-:W3:Y:S04]  /*17200*/  LDL.LU R2, [R1+0x23c] ;  /* 0x00023c0001027983 */ /* 0x001ee80000300800 */
[----:B----4-:R0:W-:Y:S04]  /*17210*/  STS.U16 [R152+0x2f00], R4 ;  /* 0x002f000498007388 */ /* 0x0101e80000000400 */
[----:B0-----:R-:W4:Y:S04]  /*17220*/  LDL.LU R4, [R1+0x22c] ;  /* 0x00022c0001047983 */ /* 0x001f280000300800 */
[----:B------:R0:W-:Y:S04]  /*17230*/  STS.U16 [R152+0x3b00], R245 ;  /* 0x003b00f598007388 */ /* 0x0001e80000000400 */
[----:B------:R1:W-:Y:S04]  /*17240*/  STS.U16 [R152+0x3f00], R249 ;  /* 0x003f00f998007388 */ /* 0x0003e80000000400 */
[----:B0-----:R-:W4:Y:S04]  /*17250*/  LDL.LU R245, [R1+0x220] ;  /* 0x0002200001f57983 */ /* 0x001f280000300800 */
[----:B--2---:R0:W-:Y:S04]  /*17260*/  STS.U16 [R152+0x4300], R251 ;  /* 0x004300fb98007388 */ /* 0x0041e80000000400 */
[----:B-1----:R-:W2:Y:S04]  /*17270*/  LDL.LU R249, [R1+0x210] ;  /* 0x0002100001f97983 */ /* 0x002ea80000300800 */
[----:B------:R1:W-:Y:S04]  /*17280*/  STS.U16 [R152+0x4700], R3 ;  /* 0x0047000398007388 */ /* 0x0003e80000000400 */
[----:B0-----:R-:W2:Y:S04]  /*17290*/  LDL.LU R251, [R1+0x1fc] ;  /* 0x0001fc0001fb7983 */ /* 0x001ea80000300800 */
[----:B------:R0:W-:Y:S04]  /*172a0*/  STS.U16 [R152+0x4b00], R225 ;  /* 0x004b00e198007388 */ /* 0x0001e80000000400 */
[----:B-1----:R-:W2:Y:S04]  /*172b0*/  LDL.LU R3, [R1+0x1ec] ;  /* 0x0001ec0001037983 */ /* 0x002ea80000300800 */
[----:B------:R-:W2:Y:S04]  /*172c0*/  LDL.LU R228, [R1+0x1d8] ;  /* 0x0001d80001e47983 */ /* 0x000ea80000300800 */
[----:B---3--:R1:W-:Y:S04]  /*172d0*/  STS.U16 [R152+0x4f00], R221 ;  /* 0x004f00dd98007388 */ /* 0x0083e80000000400 */
[----:B0-----:R-:W3:Y:S04]  /*172e0*/  LDL.LU R225, [R1+0x1cc] ;  /* 0x0001cc0001e17983 */ /* 0x001ee80000300800 */
[----:B------:R0:W-:Y:S04]  /*172f0*/  STS.U16 [R152+0x5300], R241 ;  /* 0x005300f198007388 */ /* 0x0001e80000000400 */
[----:B-1----:R-:W3:Y:S04]  /*17300*/  LDL.LU R221, [R1+0x1b8] ;  /* 0x0001b80001dd7983 */ /* 0x002ee80000300800 */
[----:B------:R1:W-:Y:S04]  /*17310*/  STS.U16 [R152+0x5700], R247 ;  /* 0x005700f798007388 */ /* 0x0003e80000000400 */
[----:B0-----:R-:W3:Y:S04]  /*17320*/  LDL.LU R241, [R1+0x1a8] ;  /* 0x0001a80001f17983 */ /* 0x001ee80000300800 */
[----:B------:R0:W-:Y:S04]  /*17330*/  STS.U16 [R152+0x5b00], R250 ;  /* 0x005b00fa98007388 */ /* 0x0001e80000000400 */
[----:B-1----:R-:W3:Y:S04]  /*17340*/  LDL.LU R247, [R1+0x194] ;  /* 0x0001940001f77983 */ /* 0x002ee80000300800 */
[----:B------:R-:W3:Y:S04]  /*17350*/  LDL.LU R230, [R1+0x184] ;  /* 0x0001840001e67983 */ /* 0x000ee80000300800 */
[----:B------:R1:W-:Y:S04]  /*17360*/  STS.U16 [R152+0x5f00], R216 ;  /* 0x005f00d898007388 */ /* 0x0003e80000000400 */
[----:B0-----:R-:W3:Y:S04]  /*17370*/  LDL.LU R250, [R1+0x174] ;  /* 0x0001740001fa7983 */ /* 0x001ee80000300800 */
[----:B------:R0:W-:Y:S04]  /*17380*/  STS.U16 [R152+0x6300], R2 ;  /* 0x0063000298007388 */ /* 0x0001e80000000400 */
[----:B-1----:R-:W3:Y:S04]  /*17390*/  LDL.LU R216, [R1+0x164] ;  /* 0x0001640001d87983 */ /* 0x002ee80000300800 */
[----:B0-----:R-:W3:Y:S04]  /*173a0*/  LDL.LU R2, [R1+0x150] ;  /* 0x0001500001027983 */ /* 0x001ee80000300800 */
[----:B----4-:R0:W-:Y:S04]  /*173b0*/  STS.U16 [R152+0x6700], R4 ;  /* 0x0067000498007388 */ /* 0x0101e80000000400 */
[----:B0-----:R-:W4:Y:S04]  /*173c0*/  LDL.LU R4, [R1+0x13c] ;  /* 0x00013c0001047983 */ /* 0x001f280000300800 */
[----:B------:R-:W4:Y:S04]  /*173d0*/  LDL.LU R239, [R1+0x12c] ;  /* 0x00012c0001ef7983 */ /* 0x000f280000300800 */
[----:B------:R-:W4:Y:S04]  /*173e0*/  LDL.LU R244, [R1+0x110] ;  /* 0x0001100001f47983 */ /* 0x000f280000300800 */
[----:B------:R0:W-:Y:S04]  /*173f0*/  STS.U16 [R152+0x2700], R252 ;  /* 0x002700fc98007388 */ /* 0x0001e80000000400 */
[----:B------:R-:W4:Y:S04]  /*17400*/  LDL.LU R248, [R1+0xd0] ;  /* 0x0000d00001f87983 */ /* 0x000f280000300800 */
[----:B------:R1:W-:Y:S04]  /*17410*/  STS.U16 [R152+0x3300], R242 ;  /* 0x003300f298007388 */ /* 0x0003e80000000400 */
[----:B0-----:R-:W4:Y:S04]  /*17420*/  LDL.LU R252, [R1+0xc0] ;  /* 0x0000c00001fc7983 */ /* 0x001f280000300800 */
[----:B------:R0:W-:Y:S04]  /*17430*/  STS.U16 [R152+0x3700], R243 ;  /* 0x003700f398007388 */ /* 0x0001e80000000400 */
[----:B-1----:R-:W4:Y:S04]  /*17440*/  LDL.LU R242, [R1+0xa4] ;  /* 0x0000a40001f27983 */ /* 0x002f280000300800 */
[----:B------:R1:W-:Y:S04]  /*17450*/  STS.U16 [R152+0x6b00], R245 ;  /* 0x006b00f598007388 */ /* 0x0003e80000000400 */
[----:B0-----:R-:W4:Y:S04]  /*17460*/  LDL.LU R243, [R1+0x88] ;  /* 0x0000880001f37983 */ /* 0x001f280000300800 */
[----:B--2---:R0:W-:Y:S04]  /*17470*/  STS.U16 [R152+0x6f00], R249 ;  /* 0x006f00f998007388 */ /* 0x0041e80000000400 */
[----:B-1----:R-:W2:Y:S04]  /*17480*/  LDL.LU R245, [R1+0x74] ;  /* 0x0000740001f57983 */ /* 0x002ea80000300800 */
[----:B------:R1:W-:Y:S04]  /*17490*/  STS.U16 [R152+0x7300], R251 ;  /* 0x007300fb98007388 */ /* 0x0003e80000000400 */
[----:B0-----:R-:W2:Y:S04]  /*174a0*/  LDL.LU R249, [R1+0x5c] ;  /* 0x00005c0001f97983 */ /* 0x001ea80000300800 */
[----:B-1----:R-:W2:Y:S04]  /*174b0*/  LDL.LU R251, [R1+0x48] ;  /* 0x0000480001fb7983 */ /* 0x002ea80000300800 */
[----:B------:R0:W-:Y:S04]  /*174c0*/  STS.U16 [R152+0x7700], R3 ;  /* 0x0077000398007388 */ /* 0x0001e80000000400 */
[----:B---3--:R1:W-:Y:S04]  /*174d0*/  STS.U16 [R152+0x7f00], R225 ;  /* 0x007f00e198007388 */ /* 0x0083e80000000400 */
[----:B------:R3:W-:Y:S04]  /*174e0*/  STS.U16 [R152+0x10300], R221 ;  /* 0x010300dd98007388 */ /* 0x0007e80000000400 */
[----:B0-----:R-:W2:Y:S04]  /*174f0*/  LDL.LU R3, [R1+0xb94] ;  /* 0x000b940001037983 */ /* 0x001ea80000300800 */
[----:B-1----:R-:W2:Y:S04]  /*17500*/  LDL.LU R225, [R1+0xb90] ;  /* 0x000b900001e17983 */ /* 0x002ea80000300800 */
[----:B---3--:R-:W3:Y:S04]  /*17510*/  LDL.LU R221, [R1+0xb8c] ;  /* 0x000b8c0001dd7983 */ /* 0x008ee80000300800 */
        /* <DEDUP_REMOVED lines=10> */
[----:B----4-:R0:W-:Y:S04]  /*175c0*/  STS.U16 [R152+0x11f00], R4 ;  /* 0x011f000498007388 */ /* 0x0101e80000000400 */
[----:B0-----:R-:W4:Y:S01]  /*175d0*/  LDL.LU R4, [R1+0xb74] ;  /* 0x000b740001047983 */ /* 0x001f220000300800 */
[----:B------:R-:W-:Y:S01]  /*175e0*/  FMUL R157, R157, 1.4426950216293334961 ;  /* 0x3fb8aa3b9d9d7820 */ /* 0x000fe20000400000 */
[----:B------:R-:W-:-:S03]  /*175f0*/  FMUL R153, R153, 1.4426950216293334961 ;  /* 0x3fb8aa3b99997820 */ /* 0x000fc60000400000 */
[----:B------:R0:W-:Y:S02]  /*17600*/  MUFU.EX2 R213, R157 ;  /* 0x0000009d00d57308 */ /* 0x0001e40000000800 */
[----:B0-----:R-:W-:-:S06]  /*17610*/  FADD R157, R19, -R226 ;  /* 0x800000e2139d7221 */ /* 0x001fcc0000000000 */
[----:B------:R0:W-:Y:S01]  /*17620*/  MUFU.EX2 R19, R153 ;  /* 0x0000009900137308 */ /* 0x0001e20000000800 */
[----:B------:R-:W-:Y:S01]  /*17630*/  FMUL R157, R157, 1.4426950216293334961 ;  /* 0x3fb8aa3b9d9d7820 */ /* 0x000fe20000400000 */
[----:B0-----:R-:W-:-:S06]  /*17640*/  FADD R153, R18, -R226 ;  /* 0x800000e212997221 */ /* 0x001fcc0000000000 */
[----:B------:R0:W-:Y:S01]  /*17650*/  MUFU.EX2 R18, R157 ;  /* 0x0000009d00127308 */ /* 0x0001e20000000800 */
[----:B------:R-:W-:Y:S01]  /*17660*/  FMUL R153, R153, 1.4426950216293334961 ;  /* 0x3fb8aa3b99997820 */ /* 0x000fe20000400000 */
[----:B0-----:R-:W-:-:S06]  /*17670*/  FADD R157, R23, -R226 ;  /* 0x800000e2179d7221 */ /* 0x001fcc0000000000 */
[----:B------:R0:W-:Y:S02]  /*17680*/  MUFU.EX2 R23, R153 ;  /* 0x0000009900177308 */ /* 0x0001e40000000800 */
[--C-:B0-----:R-:W-:Y:S01]  /*17690*/  FADD R153, R22, -R226.reuse ;  /* 0x800000e216997221 */ /* 0x101fe20000000000 */
[----:B--2---:R0:W-:Y:S03]  /*176a0*/  STS.U16 [R152+0x14300], R251 ;  /* 0x014300fb98007388 */ /* 0x0041e60000000400 */
[----:B------:R-:W-:Y:S01]  /*176b0*/  FMUL R153, R153, 1.4426950216293334961 ;  /* 0x3fb8aa3b99997820 */ /* 0x000fe20000400000 */
[----:B0-----:R-:W0:Y:S03]  /*176c0*/  S2R R251, SR_TID.X ;  /* 0x0000000000fb7919 */ /* 0x001e260000002100 */
[----:B------:R1:W-:Y:S01]  /*176d0*/  MUFU.EX2 R219, R153 ;  /* 0x0000009900db7308 */ /* 0x0003e20000000800 */
[----:B------:R-:W-:Y:S04]  /*176e0*/  STS.U16 [R152+0x7b00], R228 ;  /* 0x007b00e498007388 */ /* 0x000fe80000000400 */
[----:B------:R-:W-:Y:S01]  /*176f0*/  STS.U16 [R152+0x10f00], R230 ;  /* 0x010f00e698007388 */ /* 0x000fe20000000400 */
[----:B-1----:R-:W-:-:S03]  /*17700*/  FADD R153, R170, -R226 ;  /* 0x800000e2aa997221 */ /* 0x002fc60000000000 */
[----:B------:R-:W-:Y:S04]  /*17710*/  STS.U16 [R152+0x12300], R239 ;  /* 0x012300ef98007388 */ /* 0x000fe80000000400 */
[----:B------:R-:W-:Y:S04]  /*17720*/  STS.U16 [R152+0x12700], R244 ;  /* 0x012700f498007388 */ /* 0x000fe80000000400 */
[----:B------:R-:W-:Y:S04]  /*17730*/  STS.U16 [R152+0x12b00], R248 ;  /* 0x012b00f898007388 */ /* 0x000fe80000000400 */
[----:B------:R-:W-:Y:S04]  /*17740*/  STS.U16 [R152+0x12f00], R252 ;  /* 0x012f00fc98007388 */ /* 0x000fe80000000400 */
[----:B------:R1:W-:Y:S04]  /*17750*/  STS.U16 [R152+0x13300], R242 ;  /* 0x013300f298007388 */ /* 0x0003e80000000400 */
[----:B------:R0:W-:Y:S04]  /*17760*/  STS.U16 [R152+0x13700], R243 ;  /* 0x013700f398007388 */ /* 0x0001e80000000400 */
[----:B------:R-:W-:Y:S04]  /*17770*/  STS.U16 [R152+0x13b00], R245 ;  /* 0x013b00f598007388 */ /* 0x000fe80000000400 */
[----:B------:R-:W-:Y:S04]  /*17780*/  STS.U16 [R152+0x13f00], R249 ;  /* 0x013f00f998007388 */ /* 0x000fe80000000400 */
[----:B---3--:R-:W-:Y:S04]  /*17790*/  STS.U16 [R152+0x15300], R250 ;  /* 0x015300fa98007388 */ /* 0x008fe80000000400 */
[----:B------:R-:W-:Y:S04]  /*177a0*/  STS.U16 [R152+0x15700], R247 ;  /* 0x015700f798007388 */ /* 0x000fe80000000400 */
        /* <DEDUP_REMOVED lines=8> */
[----:B------:R-:W-:Y:S04]  /*17830*/  STS.U16 [R152+0x17300], R221 ;  /* 0x017300dd98007388 */ /* 0x000fe80000000400 */
[----:B------:R3:W-:Y:S04]  /*17840*/  STS.U16 [R152+0x17700], R193 ;  /* 0x017700c198007388 */ /* 0x0007e80000000400 */
[----:B------:R-:W-:Y:S04]  /*17850*/  STS.U16 [R152+0x17b00], R225 ;  /* 0x017b00e198007388 */ /* 0x000fe80000000400 */
[----:B------:R-:W-:Y:S01]  /*17860*/  STS.U16 [R152+0x17f00], R229 ;  /* 0x017f00e598007388 */ /* 0x000fe20000000400 */
[----:B------:R-:W-:-:S04]  /*17870*/  FMUL R153, R153, 1.4426950216293334961 ;  /* 0x3fb8aa3b99997820 */ /* 0x000fc80000400000 */
[----:B------:R1:W-:Y:S02]  /*17880*/  MUFU.EX2 R224, R153 ;  /* 0x0000009900e07308 */ /* 0x0003e40000000800 */
[----:B-1----:R-:W-:-:S04]  /*17890*/  FADD R153, R237, -R226 ;  /* 0x800000e2ed997221 */ /* 0x002fc80000000000 */
[----:B------:R-:W-:Y:S01]  /*178a0*/  FMUL R153, R153, 1.4426950216293334961 ;  /* 0x3fb8aa3b99997820 */ /* 0x000fe20000400000 */
[--C-:B------:R-:W-:Y:S01]  /*178b0*/  FADD R10, R10, -R171.reuse ;  /* 0x800000ab0a0a7221 */ /* 0x100fe20000000000 */
[--C-:B------:R-:W-:Y:S01]  /*178c0*/  FADD R11, R11, -R171.reuse ;  /* 0x800000ab0b0b7221 */ /* 0x100fe20000000000 */
[--C-:B------:R-:W-:Y:S01]  /*178d0*/  FADD R12, R12, -R171.reuse ;  /* 0x800000ab0c0c7221 */ /* 0x100fe20000000000 */
[----:B------:R1:W-:Y:S01]  /*178e0*/  MUFU.EX2 R242, R153 ;  /* 0x0000009900f27308 */ /* 0x0003e20000000800 */
[--C-:B------:R-:W-:Y:S01]  /*178f0*/  FADD R13, R13, -R171.reuse ;  /* 0x800000ab0d0d7221 */ /* 0x100fe20000000000 */
[--C-:B------:R-:W-:Y:S01]  /*17900*/  FADD R14, R14, -R171.reuse ;  /* 0x800000ab0e0e7221 */ /* 0x100fe20000000000 */
[--C-:B------:R-:W-:Y:S01]  /*17910*/  FADD R15, R15, -R171.reuse ;  /* 0x800000ab0f0f7221 */ /* 0x100fe20000000000 */
[--C-:B------:R-:W-:Y:S01]  /*17920*/  FADD R16, R16, -R171.reuse ;  /* 0x800000ab10107221 */ /* 0x100fe20000000000 */
[--C-:B------:R-:W-:Y:S01]  /*17930*/  FADD R17, R17, -R171.reuse ;  /* 0x800000ab11117221 */ /* 0x100fe20000000000 */
[--C-:B------:R-:W-:Y:S01]  /*17940*/  FADD R20, R20, -R171.reuse ;  /* 0x800000ab14147221 */ /* 0x100fe20000000000 */
[--C-:B------:R-:W-:Y:S01]  /*17950*/  FADD R21, R21, -R171.reuse ;  /* 0x800000ab15157221 */ /* 0x100fe20000000000 */
[----:B------:R-:W-:Y:S01]  /*17960*/  FADD R238, R238, -R226 ;  /* 0x800000e2eeee7221 */ /* 0x000fe20000000000 */
[----:B-1----:R-:W-:Y:S01]  /*17970*/  FADD R153, -R226, R246 ;  /* 0x000000f6e2997221 */ /* 0x002fe20000000100 */
[--C-:B------:R-:W-:Y:S01]  /*17980*/  FADD R186, R186, -R171.reuse ;  /* 0x800000abbaba7221 */ /* 0x100fe20000000000 */
        /* <DEDUP_REMOVED lines=23> */
[----:B0-----:R-:W-:Y:S01]  /*17b00*/  SHF.R.U32.HI R243, RZ, 0x5, R251 ;  /* 0x00000005fff37819 */ /* 0x001fe200000116fb */
[----:B------:R-:W-:Y:S01]  /*17b10*/  FMUL R10, R10, 1.4426950216293334961 ;  /* 0x3fb8aa3b0a0a7820 */ /* 0x000fe20000400000 */
        /* <DEDUP_REMOVED lines=13> */
[----:B--2---:R-:W-:Y:S01]  /*17bf0*/  FMUL R200, R238, 1.4426950216293334961 ;  /* 0x3fb8aa3beec87820 */ /* 0x004fe20000400000 */
        /* <DEDUP_REMOVED lines=27> */
[----:B---3--:R-:W-:Y:S01]  /*17db0*/  IMAD.SHL.U32 R207, R243, 0x400, RZ ;  /* 0x00000400f3cf7824 */ /* 0x008fe200078e00ff */
[----:B------:R-:W0:Y:S04]  /*17dc0*/  MUFU.EX2 R193, R153 ;  /* 0x0000009900c17308 */ /* 0x000e280000000800 */
[----:B------:R-:W-:-:S04]  /*17dd0*/  LOP3.LUT R207, R207, 0x1000, RZ, 0xc0, !PT ;  /* 0x00001000cfcf7812 */ /* 0x000fc800078ec0ff */
[----:B------:R-:W-:Y:S01]  /*17de0*/  MUFU.EX2 R9, R9 ;  /* 0x0000000900097308 */ /* 0x000fe20000000800 */
[----:B----4-:R1:W-:Y:S01]  /*17df0*/  STS.U16 [R152+0x14700], R4 ;  /* 0x0147000498007388 */ /* 0x0103e20000000400 */
[----:B------:R2:W-:Y:S06]  /*17e00*/  MEMBAR.ALL.CTA ;  /* 0x0000000000007992 */ /* 0x0005ec0000008000 */
[----:B--2---:R-:W2:Y:S01]  /*17e10*/  FENCE.VIEW.ASYNC.S ;  /* 0x00000000000073c6 */ /* 0x004ea20000000000 */
[----:B------:R-:W-:Y:S01]  /*17e20*/  MUFU.EX2 R10, R10 ;  /* 0x0000000a000a7308 */ /* 0x000fe20000000800 */
[----:B------:R-:W-:-:S07]  /*17e30*/  LEA.HI R207, R0, R207, RZ, 0x1c ;  /* 0x000000cf00cf7211 */ /* 0x000fce00078fe0ff */
[----:B------:R-:W-:Y:S08]  /*17e40*/  MUFU.EX2 R11, R11 ;  /* 0x0000000b000b7308 */ /* 0x000ff00000000800 */
        /* <DEDUP_REMOVED lines=21> */
[----:B------:R-:W3:Y:S08]  /*17fa0*/  MUFU.EX2 R234, R234 ;  /* 0x000000ea00ea7308 */ /* 0x000ef00000000800 */
[----:B------:R-:W4:Y:S08]  /*17fb0*/  MUFU.EX2 R192, R158 ;  /* 0x0000009e00c07308 */ /* 0x000f300000000800 */
[----:B------:R-:W2:Y:S08]  /*17fc0*/  MUFU.EX2 R22, R157 ;  /* 0x0000009d00167308 */ /* 0x000eb00000000800 */
[----:B------:R-:W2:Y:S08]  /*17fd0*/  MUFU.EX2 R223, R185 ;  /* 0x000000b900df7308 */ /* 0x000eb00000000800 */
[----:B------:R3:W-:Y:S08]  /*17fe0*/  MUFU.EX2 R240, R154 ;  /* 0x0000009a00f07308 */ /* 0x0007f00000000800 */
[----:B------:R4:W2:Y:S08]  /*17ff0*/  MUFU.EX2 R198, R155 ;  /* 0x0000009b00c67308 */ /* 0x0008b00000000800 */
[----:B------:R-:W-:Y:S08]  /*18000*/  MUFU.EX2 R206, R160 ;  /* 0x000000a000ce7308 */ /* 0x000ff00000000800 */
[----:B------:R2:W2:Y:S08]  /*18010*/  MUFU.EX2 R194, R159 ;  /* 0x0000009f00c27308 */ /* 0x0004b00000000800 */
[----:B------:R-:W-:Y:S08]  /*18020*/  MUFU.EX2 R210, R163 ;  /* 0x000000a300d27308 */ /* 0x000ff00000000800 */
[----:B------:R2:W2:Y:S08]  /*18030*/  MUFU.EX2 R214, R162 ;  /* 0x000000a200d67308 */ /* 0x0004b00000000800 */
[----:B------:R2:W-:Y:S08]  /*18040*/  MUFU.EX2 R220, R164 ;  /* 0x000000a400dc7308 */ /* 0x0005f00000000800 */
[----:B------:R2:W2:Y:S08]  /*18050*/  MUFU.EX2 R170, R167 ;  /* 0x000000a700aa7308 */ /* 0x0004b00000000800 */
[----:B------:R-:W2:Y:S08]  /*18060*/  MUFU.EX2 R228, R178 ;  /* 0x000000b200e47308 */ /* 0x000eb00000000800 */
[----:B------:R2:W-:Y:S08]  /*18070*/  MUFU.EX2 R230, R175 ;  /* 0x000000af00e67308 */ /* 0x0005f00000000800 */
[----:B------:R-:W2:Y:S08]  /*18080*/  MUFU.EX2 R239, R182 ;  /* 0x000000b600ef7308 */ /* 0x000eb00000000800 */
[----:B------:R2:W2:Y:S08]  /*18090*/  MUFU.EX2 R237, R179 ;  /* 0x000000b300ed7308 */ /* 0x0004b00000000800 */
[----:B------:R2:W-:Y:S08]  /*180a0*/  MUFU.EX2 R188, R183 ;  /* 0x000000b700bc7308 */ /* 0x0005f00000000800 */
[----:B------:R-:W2:Y:S01]  /*180b0*/  MUFU.EX2 R200, R200 ;  /* 0x000000c800c87308 */ /* 0x000ea20000000800 */
[----:B------:R-:W-:Y:S01]  /*180c0*/  LOP3.LUT R207, R207, 0x3fff, RZ, 0xc0, !PT ;  /* 0x00003fffcfcf7812 */ /* 0x000fe200078ec0ff */
[-C--:B------:R-:W-:Y:S01]  /*180d0*/  FMUL R24, R24, R232.reuse ;  /* 0x000000e818187220 */ /* 0x080fe20000400000 */
[-C--:B------:R-:W-:Y:S01]  /*180e0*/  FMUL R25, R25, R232.reuse ;  /* 0x000000e819197220 */ /* 0x080fe20000400000 */
[-C--:B------:R-:W-:Y:S01]  /*180f0*/  FMUL R28, R28, R232.reuse ;  /* 0x000000e81c1c7220 */ /* 0x080fe20000400000 */
[----:B------:R-:W-:Y:S01]  /*18100*/  R2UR UR6, R207 ;  /* 0x00000000cf0672ca */ /* 0x000fe200000e0000 */
[-C--:B------:R-:W-:Y:S01]  /*18110*/  FMUL R29, R29, R232.reuse ;  /* 0x000000e81d1d7220 */ /* 0x080fe20000400000 */
        /* <DEDUP_REMOVED lines=59> */
[----:B------:R-:W-:Y:S01]  /*184d0*/  FMUL R149, R149, R232 ;  /* 0x000000e895957220 */ /* 0x000fe20000400000 */
[-C--:B0-----:R-:W-:Y:S01]  /*184e0*/  FMUL R26, R26, R193.reuse ;  /* 0x000000c11a1a7220 */ /* 0x081fe20000400000 */
        /* <DEDUP_REMOVED lines=63> */
[----:B-1----:R-:W-:Y:S01]  /*188e0*/  F2FP.F16.F32.PACK_AB R152, R6, R5 ;  /* 0x000000050698723e */ /* 0x002fe200000000ff */
[----:B------:R-:W-:Y:S01]  /*188f0*/  UMOV UR7, 0x40000040 ;  /* 0x4000004000077882 */ /* 0x000fe20000000000 */
[----:B---3--:R-:W-:Y:S01]  /*18900*/  F2FP.F16.F32.PACK_AB R154, R8, R7 ;  /* 0x00000007089a723e */ /* 0x008fe200000000ff */
[----:B------:R0:W5:Y:S01]  /*18910*/  LDL.LU R4, [R1+0xb70] ;  /* 0x000b700001047983 */ /* 0x0001620000300800 */
[----:B------:R-:W-:-:S02]  /*18920*/  F2FP.F16.F32.PACK_AB R153, R234, R233 ;  /* 0x000000e9ea99723e */ /* 0x000fc400000000ff */
[----:B----4-:R-:W-:Y:S01]  /*18930*/  F2FP.F16.F32.PACK_AB R155, R236, R235 ;  /* 0x000000ebec9b723e */ /* 0x010fe200000000ff */
[----:B------:R-:W3:Y:S01]  /*18940*/  LDL.LU R2, [R1+0xb6c] ;  /* 0x000b6c0001027983 */ /* 0x000ee20000300800 */
[----:B------:R-:W-:Y:S02]  /*18950*/  F2FP.F16.F32.PACK_AB R156, R10, R9 ;  /* 0x000000090a9c723e */ /* 0x000fe400000000ff */
[----:B------:R-:W-:Y:S01]  /*18960*/  F2FP.F16.F32.PACK_AB R157, R204, R196 ;  /* 0x000000c4cc9d723e */ /* 0x000fe200000000ff */
[----:B------:R0:W5:Y:S01]  /*18970*/  LDL.LU R216, [R1+0xb68] ;  /* 0x000b680001d87983 */ /* 0x0001620000300800 */
[----:B------:R-:W-:Y:S02]  /*18980*/  F2FP.F16.F32.PACK_AB R158, R12, R11 ;  /* 0x0000000b0c9e723e */ /* 0x000fe400000000ff */
[----:B--2---:R-:W-:Y:S01]  /*18990*/  F2FP.F16.F32.PACK_AB R159, R209, R192 ;  /* 0x000000c0d19f723e */ /* 0x004fe200000000ff */
[----:B------:R-:W2:Y:S01]  /*189a0*/  LDL.LU R244, [R1+0x344] ;  /* 0x0003440001f47983 */ /* 0x000ea20000300800 */
[----:B------:R-:W-:-:S02]  /*189b0*/  F2FP.F16.F32.PACK_AB R160, R14, R13 ;  /* 0x0000000d0ea0723e */ /* 0x000fc400000000ff */
[----:B------:R-:W-:Y:S01]  /*189c0*/  F2FP.F16.F32.PACK_AB R161, R19, R213 ;  /* 0x000000d513a1723e */ /* 0x000fe200000000ff */
[----:B------:R-:W4:Y:S01]  /*189d0*/  LDL.LU R243, [R1+0x340] ;  /* 0x0003400001f37983 */ /* 0x000f220000300800 */
[----:B------:R-:W-:Y:S02]  /*189e0*/  F2FP.F16.F32.PACK_AB R162, R16, R15 ;  /* 0x0000000f10a2723e */ /* 0x000fe400000000ff */
[----:B------:R-:W-:Y:S01]  /*189f0*/  F2FP.F16.F32.PACK_AB R163, R23, R18 ;  /* 0x0000001217a3723e */ /* 0x000fe200000000ff */
[----:B------:R-:W3:Y:S01]  /*18a00*/  LDL R238, [R1+0xb54] ;  /* 0x000b540001ee7983 */ /* 0x000ee20000100800 */
[----:B------:R-:W-:Y:S02]  /*18a10*/  F2FP.F16.F32.PACK_AB R164, R20, R17 ;  /* 0x0000001114a4723e */ /* 0x000fe400000000ff */
[----:B------:R-:W-:Y:S02]  /*18a20*/  F2FP.F16.F32.PACK_AB R165, R219, R22 ;  /* 0x00000016dba5723e */ /* 0x000fe400000000ff */
[----:B------:R-:W-:-:S02]  /*18a30*/  F2FP.F16.F32.PACK_AB R166, R190, R21 ;  /* 0x00000015bea6723e */ /* 0x000fc400000000ff */
[----:B------:R-:W-:Y:S02]  /*18a40*/  F2FP.F16.F32.PACK_AB R167, R227, R223 ;  /* 0x000000dfe3a7723e */ /* 0x000fe400000000ff */
[----:B------:R-:W-:Y:S02]  /*18a50*/  F2FP.F16.F32.PACK_AB R172, R201, R191 ;  /* 0x000000bfc9ac723e */ /* 0x000fe400000000ff */
[----:B------:R-:W-:Y:S02]  /*18a60*/  F2FP.F16.F32.PACK_AB R173, R198, R240 ;  /* 0x000000f0c6ad723e */ /* 0x000fe400000000ff */
        /* <DEDUP_REMOVED lines=13> */
[----:B------:R-:W-:Y:S01]  /*18b40*/  F2FP.F16.F32.PACK_AB R187, R200, R188 ;  /* 0x000000bcc8bb723e */ /* 0x000fe200000000ff */
[----:B------:R-:W-:Y:S06]  /*18b50*/  BAR.SYNC.DEFER_BLOCKING 0x0 ;  /* 0x0000000000007b1d */ /* 0x000fec0000010000 */
[----:B------:R-:W-:-:S06]  /*18b60*/  WARPGROUP.ARRIVE ;  /* 0x00000000000079c5 */ /* 0x000fcc0000000000 */
[----:B------:R-:W-:Y:S01]  /*18b70*/  HGMMA.64x256x16.F32 R24, R152, gdesc[UR4], R24 ;  /* 0x03e0000498187df0 */ /* 0x000fe20008700818 */
[----:B------:R-:W-:Y:S02]  /*18b80*/  MOV R211, RZ ;  /* 0x000000ff00d37202 */ /* 0x000fe40000000f00 */
[----:B------:R-:W-:-:S04]  /*18b90*/  IADD3 R207, P0, R207, 0x2, RZ ;  /* 0x00000002cfcf7810 */ /* 0x000fc80007f1e0ff */
[----:B------:R-:W-:Y:S02]  /*18ba0*/  IADD3.X R211, R211, 0x40000040, RZ, P0, !PT ;  /* 0x40000040d3d37810 */ /* 0x000fe400007fe4ff */
[----:B------:R-:W-:Y:S02]  /*18bb0*/  R2UR UR58, R207 ;  /* 0x00000000cf3a72ca */ /* 0x000fe400000e0000 */
[----:B------:R-:W-:-:S13]  /*18bc0*/  R2UR UR6, R211 ;  /* 0x00000000d30672ca */ /* 0x000fda00000e0000 */
[----:B------:R-:W-:Y:S01]  /*18bd0*/  UMOV UR7, UR6 ;  /* 0x0000000600077c82 */ /* 0x000fe20008000000 */
[----:B------:R-:W-:-:S03]  /*18be0*/  UMOV UR6, UR58 ;  /* 0x0000003a00067c82 */ /* 0x000fc60008000000 */
[----:B------:R-:W-:Y:S01]  /*18bf0*/  HGMMA.64x256x16.F32 R24, R156, gdesc[UR4], R24 ;  /* 0x03e000049c187df0 */ /* 0x000fe20008700818 */
[----:B------:R-:W-:-:S15]  /*18c00*/  UIADD3.64 UR58, UR6, 0x2, URZ ;  /* 0x00000002063a7897 */ /* 0x000fde000fffe03f */
[----:B------:R-:W-:-:S12]  /*18c10*/  NOP ;  /* 0x0000000000007918 */ /* 0x000fd80000000000 */
        /* <DEDUP_REMOVED lines=10> */
[----:B------:R-:W-:Y:S01]  /*18cc0*/  UIADD3.64 UR58, UR6, 0x802, URZ ;  /* 0x00000802063a7897 */ /* 0x000fe2000fffe03f */
[----:B------:R-:W-:Y:S01]  /*18cd0*/  FADD R5, R5, R6 ;  /* 0x0000000605057221 */ /* 0x000fe20000000000 */
[----:B------:R-:W-:-:S03]  /*18ce0*/  FADD R233, R233, R234 ;  /* 0x000000eae9e97221 */ /* 0x000fc60000000000 */
[----:B------:R-:W-:Y:S01]  /*18cf0*/  FADD R5, R7, R5 ;  /* 0x0000000507057221 */ /* 0x000fe20000000000 */
[----:B------:R-:W-:-:S03]  /*18d00*/  FADD R233, R235, R233 ;  /* 0x000000e9ebe97221 */ /* 0x000fc60000000000 */
[----:B------:R-:W-:Y:S01]  /*18d10*/  FADD R5, R8, R5 ;  /* 0x0000000508057221 */ /* 0x000fe20000000000 */
[----:B------:R-:W-:-:S03]  /*18d20*/  FADD R233, R236, R233 ;  /* 0x000000e9ece97221 */ /* 0x000fc60000000000 */
[----:B------:R-:W-:Y:S01]  /*18d30*/  FADD R5, R9, R5 ;  /* 0x0000000509057221 */ /* 0x000fe20000000000 */
[----:B------:R-:W-:Y:S01]  /*18d40*/  FADD R233, R196, R233 ;  /* 0x000000e9c4e97221 */ /* 0x000fe20000000000 */
[----:B------:R-:W-:Y:S01]  /*18d50*/  UIADD3.64 UR6, UR6, 0x804, URZ ;  /* 0x0000080406067897 */ /* 0x000fe2000fffe03f */
[----:B------:R-:W1:Y:S01]  /*18d60*/  S2R R241, SR_CTAID.X ;  /* 0x0000000000f17919 */ /* 0x000e620000002500 */
[----:B------:R-:W-:Y:S01]  /*18d70*/  FADD R5, R10, R5 ;  /* 0x000000050a057221 */ /* 0x000fe20000000000 */
[----:B------:R-:W-:Y:S01]  /*18d80*/  FADD R233, R204, R233 ;  /* 0x000000e9cce97221 */ /* 0x000fe20000000000 */
[----:B------:R-:W-:Y:S01]  /*18d90*/  VIADD R217, R217, 0x80 ;  /* 0x00000080d9d97836 */ /* 0x000fe20000000000 */
[----:B------:R-:W3:Y:S01]  /*18da0*/  LDC R9, c[0x0][0x254] ;  /* 0x00009500ff097b82 */ /* 0x000ee20000000800 */
[----:B------:R-:W-:Y:S01]  /*18db0*/  FADD R5, R11, R5 ;  /* 0x000000050b057221 */ /* 0x000fe20000000000 */
[----:B------:R-:W-:-:S05]  /*18dc0*/  FADD R233, R192, R233 ;  /* 0x000000e9c0e97221 */ /* 0x000fca0000000000 */
[----:B------:R-:W-:Y:S01]  /*18dd0*/  HGMMA.64x256x16.F32 R24, R180, gdesc[UR56], R24 ;  /* 0x03e00038b4187df0 */ /* 0x000fe20008700818 */
[----:B------:R-:W-:Y:S01]  /*18de0*/  FADD R5, R12, R5 ;  /* 0x000000050c057221 */ /* 0x000fe20000000000 */
[----:B------:R-:W-:-:S03]  /*18df0*/  FADD R233, R209, R233 ;  /* 0x000000e9d1e97221 */ /* 0x000fc60000000000 */
        /* <DEDUP_REMOVED lines=44> */
[----:B------:R-:W-:Y:S02]  /*190c0*/  HGMMA.64x256x16.F32 R24, R184, gdesc[UR4], R24, gsb0 ;  /* 0x03e00004b8187df0 */ /* 0x000fe40008000818 */
[----:B------:R-:W-:Y:S01]  /*190d0*/  FADD R5, R218, R5 ;  /* 0x00000005da057221 */ /* 0x000fe20000000000 */
[----:B------:R-:W-:-:S03]  /*190e0*/  FADD R233, R188, R233 ;  /* 0x000000e9bce97221 */ /* 0x000fc60000000000 */
[----:B------:R-:W-:Y:S01]  /*190f0*/  FADD R5, R222, R5 ;  /* 0x00000005de057221 */ /* 0x000fe20000000000 */
[----:B------:R-:W-:-:S04]  /*19100*/  FADD R233, R200, R233 ;  /* 0x000000e9c8e97221 */ /* 0x000fc80000000000 */
[----:B------:R-:W0:Y:S04]  /*19110*/  SHFL.BFLY PT, R6, R5, 0x2, 0x1f ;  /* 0x0c401f0005067f89 */ /* 0x000e2800000e0000 */
[----:B------:R-:W1:Y:S01]  /*19120*/  SHFL.BFLY PT, R7, R233, 0x2, 0x1f ;  /* 0x0c401f00e9077f89 */ /* 0x000e6200000e0000 */
[----:B0-----:R-:W-:Y:S01]  /*19130*/  FADD R6, R5, R6 ;  /* 0x0000000605067221 */ /* 0x001fe20000000000 */
[----:B-1----:R-:W-:-:S04]  /*19140*/  FADD R7, R233, R7 ;  /* 0x00000007e9077221 */ /* 0x002fc80000000000 */
[----:B------:R-:W0:Y:S04]  /*19150*/  SHFL.BFLY PT, R5, R6, 0x1, 0x1f ;  /* 0x0c201f0006057f89 */ /* 0x000e2800000e0000 */
[----:B------:R-:W1:Y:S01]  /*19160*/  SHFL.BFLY PT, R8, R7, 0x1, 0x1f ;  /* 0x0c201f0007087f89 */ /* 0x000e6200000e0000 */
[----:B------:R-:W-:-:S05]  /*19170*/  SHF.L.U32 R241, R241, 0x6, RZ ;  /* 0x00000006f1f17819 */ /* 0x000fca00000006ff */
[----:B------:R-:W-:Y:S01]  /*19180*/  VIADD R241, R241, 0x40 ;  /* 0x00000040f1f17836 */ /* 0x000fe20000000000 */
[----:B------:R3:W-:Y:S04]  /*19190*/  STL [R1+0x2d8], R217 ;  /* 0x0002d8d901007387 */ /* 0x0007e80000100800 */
[----:B------:R-:W-:Y:S01]  /*191a0*/  ISETP.GE.AND P0, PT, R217, R241, PT ;  /* 0x000000f1d900720c */ /* 0x000fe20003f06270 */
[----:B0-----:R-:W-:Y:S01]  /*191b0*/  FADD R5, R6, R5 ;  /* 0x0000000506057221 */ /* 0x001fe20000000000 */
[----:B-1----:R-:W-:-:S03]  /*191c0*/  FADD R8, R7, R8 ;  /* 0x0000000807087221 */ /* 0x002fc60000000000 */
[----:B--2---:R-:W-:Y:S01]  /*191d0*/  FFMA R244, R232, R244, R5 ;  /* 0x000000f4e8f47223 */ /* 0x004fe20000000005 */
[----:B----4-:R-:W-:-:S04]  /*191e0*/  FFMA R243, R193, R243, R8 ;  /* 0x000000f3c1f37223 */ /* 0x010fc80000000008 */
[----:B------:R0:W-:Y:S04]  /*191f0*/  STL [R1+0x344], R244 ;  /* 0x000344f401007387 */ /* 0x0001e80000100800 */
[----:B---3--:R0:W5:Y:S04]  /*19200*/  LDL.LU R217, [R1+0xb64] ;  /* 0x000b640001d97983 */ /* 0x0081680000300800 */
[----:B------:R0:W-:Y:S04]  /*19210*/  STL [R1+0x340], R243 ;  /* 0x000340f301007387 */ /* 0x0001e80000100800 */
[----:B------:R0:W-:Y:S04]  /*19220*/  STL [R1+0x338], R171 ;  /* 0x000338ab01007387 */ /* 0x0001e80000100800 */
[----:B------:R0:W-:Y:S01]  /*19230*/  STL [R1+0x33c], R226 ;  /* 0x00033ce201007387 */ /* 0x0001e20000100800 */
[----:B------:R-:W-:Y:S01]  /*19240*/  LEA R2, R9, R2, 0x7 ;  /* 0x0000000209027211 */ /* 0x000fe200078e38ff */
[----:B------:R-:W-:Y:S01]  /*19250*/  IMAD R3, R238, 0x80, R3 ;  /* 0x00000080ee037824 */ /* 0x000fe200078e0203 */
[----:B------:R-:W-:Y:S01]  /*19260*/  MOV R6, R171 ;  /* 0x000000ab00067202 */ /* 0x000fe20000000f00 */
[----:B------:R-:W-:Y:S01]  /*19270*/  IMAD.MOV.U32 R5, RZ, RZ, R226 ;  /* 0x000000ffff057224 */ /* 0x000fe200078e00e2 */
[----:B------:R-:W-:-:S02]  /*19280*/  WARPGROUP.DEPBAR.LE gsb0, 0x0 ;  /* 0x00008000000079c5 */ /* 0x000fc40000010000 */
[----:B------:R-:W-:Y:S05]  /*19290*/  @!P0 BRA `(.L_x_1) ;  /* 0xfffffef8003c8947 */ /* 0x000fea000383ffff */
.L_x_0:
[----:B------:R-:W2:Y:S04]  /*192a0*/  LDL.LU R12, [R1+0x344] ;  /* 0x00034400010c7983 */ /* 0x000ea80000300800 */
[----:B------:R-:W3:Y:S01]  /*192b0*/  LDL.LU R13, [R1+0x340] ;  /* 0x00034000010d7983 */ /* 0x000ee20000300800 */
[----:B------:R-:W-:Y:S01]  /*192c0*/  FMUL R14, R139, 0.25 ;  /* 0x3e8000008b0e7820 */ /* 0x000fe20000400000 */
[----:B------:R-:W-:Y:S01]  /*192d0*/  FMUL R15, R42, 0.25 ;  /* 0x3e8000002a0f7820 */ /* 0x000fe20000400000 */
[----:B------:R-:W-:Y:S01]  /*192e0*/  FMUL R16, R39, 0.25 ;  /* 0x3e80000027107820 */ /* 0x000fe20000400000 */
[----:B------:R-:W1:Y:S01]  /*192f0*/  S2R R218, SR_TID.X ;  /* 0x0000000000da7919 */ /* 0x000e620000002100 */
[----:B------:R-:W-:Y:S01]  /*19300*/  FMUL R17, R30, 0.25 ;  /* 0x3e8000001e117820 */ /* 0x000fe20000400000 */
[----:B------:R-:W-:Y:S01]  /*19310*/  FMUL R20, R27, 0.25 ;  /* 0x3e8000001b147820 */ /* 0x000fe20000400000 */
[----:B------:R-:W-:Y:S01]  /*19320*/  FMUL R19, R136, 0.25 ;  /* 0x3e80000088137820 */ /* 0x000fe20000400000 */
[----:B------:R-:W4:Y:S01]  /*19330*/  S2R R9, SR_TID.X ;  /* 0x0000000000097919 */ /* 0x000f220000002100 */
[----:B------:R-:W-:Y:S01]  /*19340*/  FMUL R21, R72, 0.25 ;  /* 0x3e80000048157820 */ /* 0x000fe20000400000 */
[----:B------:R-:W-:Y:S01]  /*19350*/  FMUL R22, R69, 0.25 ;  /* 0x3e80000045167820 */ /* 0x000fe20000400000 */
[----:B------:R-:W-:Y:S01]  /*19360*/  FMUL R23, R68, 0.25 ;  /* 0x3e80000044177820 */ /* 0x000fe20000400000 */
[----:B------:R-:W-:Y:S01]  /*19370*/  FMUL R156, R33, 0.25 ;  /* 0x3e800000219c7820 */ /* 0x000fe20000400000 */
[----:B------:R-:W0:Y:S01]  /*19380*/  S2R R236, SR_CTAID.X ;  /* 0x0000000000ec7919 */ /* 0x000e220000002500 */
[----:B------:R-:W3:Y:S01]  /*19390*/  S2R R237, SR_CTAID.Y ;  /* 0x0000000000ed7919 */ /* 0x000ee20000002600 */
[----:B-1----:R-:W-:-:S02]  /*193a0*/  LOP3.LUT R3, R218, 0x60, RZ, 0xc0, !PT ;  /* 0x00000060da037812 */ /* 0x002fc400078ec0ff */
[C---:B------:R-:W-:Y:S02]  /*193b0*/  LOP3.LUT R2, R218.reuse, 0x1c, RZ, 0xc0, !PT ;  /* 0x0000001cda027812 */ /* 0x040fe400078ec0ff */
[C---:B-----5:R-:W-:Y:S02]  /*193c0*/  LOP3.LUT R4, R218.reuse, 0xc0, RZ, 0xc0, !PT ;  /* 0x000000c0da047812 */ /* 0x060fe400078ec0ff */
[----:B------:R-:W-:Y:S01]  /*193d0*/  LEA R8, R3, R2, 0x1 ;  /* 0x0000000203087211 */ /* 0x000fe200078e08ff */
[----:B------:R-:W-:Y:S01]  /*193e0*/  IMAD.SHL.U32 R2, R218, 0x200, RZ ;  /* 0x00000200da027824 */ /* 0x000fe200078e00ff */
[----:B------:R-:W-:Y:S01]  /*193f0*/  ISETP.NE.U32.AND P0, PT, R4, RZ, PT ;  /* 0x000000ff0400720c */ /* 0x000fe20003f05070 */
[C---:B------:R-:W-:Y:S01]  /*19400*/  IMAD.SHL.U32 R4, R218.reuse, 0x8, RZ ;  /* 0x00000008da047824 */ /* 0x040fe200078e00ff */
[----:B------:R-:W-:Y:S01]  /*19410*/  SHF.L.U32 R3, R218, 0xb, RZ ;  /* 0x0000000bda037819 */ /* 0x000fe200000006ff */
[----:B0-----:R-:W-:Y:S01]  /*19420*/  IMAD.SHL.U32 R236, R236, 0x40, RZ ;  /* 0x00000040ecec7824 */ /* 0x001fe200078e00ff */
[----:B------:R-:W-:-:S02]  /*19430*/  SHF.L.U32 R7, R218, 0x2, RZ ;  /* 0x00000002da077819 */ /* 0x000fc400000006ff */
[----:B------:R-:W-:Y:S02]  /*19440*/  LOP3.LUT R11, R218, 0x3, RZ, 0xc0, !PT ;  /* 0x00000003da0b7812 */ /* 0x000fe400078ec0ff */
[----:B------:R-:W-:Y:S02]  /*19450*/  LOP3.LUT R2, R2, 0x3000, RZ, 0xc0, !PT ;  /* 0x0000300002027812 */ /* 0x000fe400078ec0ff */
[----:B----4-:R-:W-:Y:S02]  /*19460*/  LOP3.LUT R10, R9, 0x7f, RZ, 0xc0, !PT ;  /* 0x0000007f090a7812 */ /* 0x010fe400078ec0ff */
[----:B------:R-:W-:Y:S01]  /*19470*/  LOP3.LUT R3, R3, 0x3000, RZ, 0xc0, !PT ;  /* 0x0000300003037812 */ /* 0x000fe200078ec0ff */
[----:B------:R-:W-:Y:S01]  /*19480*/  IMAD R2, R11, 0x20, R2 ;  /* 0x000000200b027824 */ /* 0x000fe200078e0202 */
[----:B------:R-:W-:Y:S02]  /*19490*/  LOP3.LUT R9, R4, 0x38, RZ, 0xc0, !PT ;  /* 0x0000003804097812 */ /* 0x000fe400078ec0ff */
[----:B------:R-:W-:-:S02]  /*194a0*/  LOP3.LUT R4, R7, 0xc0, RZ, 0xc0, !PT ;  /* 0x000000c007047812 */ /* 0x000fc400078ec0ff */
[----:B------:R-:W-:Y:S01]  /*194b0*/  LEA R7, R10, R3, 0x4 ;  /* 0x000000030a077211 */ /* 0x000fe200078e20ff */
[----:B------:R-:W-:Y:S01]  /*194c0*/  IMAD.SHL.U32 R3, R8, 0x4, RZ ;  /* 0x0000000408037824 */ /* 0x000fe200078e00ff */
[----:B------:R-:W-:Y:S02]  /*194d0*/  IADD3 R11, R4, R0, R9 ;  /* 0x00000000040b7210 */ /* 0x000fe40007ffe009 */
[C---:B------:R-:W-:Y:S02]  /*194e0*/  LOP3.LUT R9, R218.reuse, 0x80, RZ, 0xc0, !PT ;  /* 0x00000080da097812 */ /* 0x040fe400078ec0ff */
[----:B------:R-:W-:Y:S02]  /*194f0*/  SHF.R.U32.HI R4, RZ, 0x1, R218 ;  /* 0x00000001ff047819 */ /* 0x000fe400000116da */
[----:B------:R-:W-:Y:S02]  /*19500*/  SHF.L.U32 R8, R218, 0x1, RZ ;  /* 0x00000001da087819 */ /* 0x000fe400000006ff */
[----:B------:R-:W-:-:S02]  /*19510*/  LOP3.LUT R3, R2, R3, RZ, 0x3c, !PT ;  /* 0x0000000302037212 */ /* 0x000fc400078e3cff */
[----:B------:R-:W-:Y:S01]  /*19520*/  LOP3.LUT R10, R4, 0x4, RZ, 0xc0, !PT ;  /* 0x00000004040a7812 */ /* 0x000fe200078ec0ff */
[----:B------:R-:W-:Y:S01]  /*19530*/  IMAD R4, R9, 0x10, R0 ;  /* 0x0000001009047824 */ /* 0x000fe200078e0200 */
[----:B------:R-:W-:Y:S02]  /*19540*/  SHF.R.U32.HI R2, RZ, 0x2, R9 ;  /* 0x00000002ff027819 */ /* 0x000fe40000011609 */
[----:B------:R-:W-:Y:S01]  /*19550*/  LOP3.LUT R9, R8, 0xf8, RZ, 0xc0, !PT ;  /* 0x000000f808097812 */ /* 0x000fe200078ec0ff */
[----:B------:R-:W-:Y:S01]  /*19560*/  IMAD.IADD R4, R3, 0x1, R4 ;  /* 0x0000000103047824 */ /* 0x000fe200078e0204 */
[----:B------:R-:W-:Y:S02]  /*19570*/  LOP3.LUT R7, R7, R2, RZ, 0x3c, !PT ;  /* 0x0000000207077212 */ /* 0x000fe400078e3cff */
[----:B------:R-:W-:Y:S01]  /*19580*/  IADD3 R3, R0, R9, RZ ;  /* 0x0000000900037210 */ /* 0x000fe20007ffe0ff */
[----:B------:R-:W-:Y:S01]  /*19590*/  FMUL R9, R150, 0.25 ;  /* 0x3e80000096097820 */ /* 0x000fe20000400000 */
[----:B------:R-:W-:Y:S01]  /*195a0*/  IADD3 R2, R10, R11, RZ ;  /* 0x0000000b0a027210 */ /* 0x000fe20007ffe0ff */
[----:B------:R-:W-:Y:S01]  /*195b0*/  FMUL R10, R151, 0.25 ;  /* 0x3e800000970a7820 */ /* 0x000fe20000400000 */
[----:B------:R-:W-:Y:S01]  /*195c0*/  FMUL R11, R26, 0.25 ;  /* 0x3e8000001a0b7820 */ /* 0x000fe20000400000 */
[----:B------:R-:W-:Y:S01]  /*195d0*/  LOP3.LUT R236, R236, 0x3f, R218, 0xf8, !PT ;  /* 0x0000003fecec7812 */ /* 0x000fe200078ef8da */
[----:B------:R-:W-:Y:S01]  /*195e0*/  BAR.SYNC.DEFER_BLOCKING 0x0 ;  /* 0x0000000000007b1d */ /* 0x000fe20000010000 */
[----:B--2---:R-:W-:Y:S01]  /*195f0*/  MOV R18, R12 ;  /* 0x0000000c00127202 */ /* 0x004fe20000000f00 */
[----:B------:R-:W-:Y:S01]  /*19600*/  FMUL R12, R143, 0.25 ;  /* 0x3e8000008f0c7820 */ /* 0x000fe20000400000 */
[----:B---3--:R-:W-:Y:S01]  /*19610*/  IMAD.MOV.U32 R8, RZ, RZ, R13 ;  /* 0x000000ffff087224 */ /* 0x008fe200078e000d */
[----:B------:R-:W-:Y:S01]  /*19620*/  LOP3.LUT R13, R7, 0x40, RZ, 0x3c, !PT ;  /* 0x00000040070d7812 */ /* 0x000fe200078e3cff */
[----:B------:R-:W-:-:S03]  /*19630*/  IMAD.IADD R7, R0, 0x1, R7 ;  /* 0x0000000100077824 */ /* 0x000fc600078e0207 */
[----:B------:R-:W-:Y:S02]  /*19640*/  FSETP.GT.AND P1, PT, |R8|, 8.50705917302346158658e+37, PT ;  /* 0x7e8000000800780b */ /* 0x000fe40003f24200 */
[----:B------:R-:W-:Y:S01]  /*19650*/  IADD3 R0, R0, R13, RZ ;  /* 0x0000000d00007210 */ /* 0x000fe20007ffe0ff */
[----:B------:R-:W-:Y:S01]  /*19660*/  FMUL R13, R130, 0.25 ;  /* 0x3e800000820d7820 */ /* 0x000fe20000400000 */
[----:B------:R-:W-:Y:S01]  /*19670*/  FSEL R150, R9, R150, P1 ;  /* 0x0000009609967208 */ /* 0x000fe20000800000 */
        /* <DEDUP_REMOVED lines=93> */
[----:B------:R-:W-:-:S02]  /*19c50*/  FSEL R58, R9, R58, P1 ;  /* 0x0000003a093a7208 */ /* 0x000fc40000800000 */
[----:B------:R-:W-:Y:S02]  /*19c60*/  FSEL R55, R10, R55, P1 ;  /* 0x000000370a377208 */ /* 0x000fe40000800000 */
[----:B------:R-:W-:Y:S01]  /*19c70*/  FSEL R9, R12, R51, P1 ;  /* 0x000000330c097208 */ /* 0x000fe20000800000 */
[----:B------:R-:W-:Y:S01]  /*19c80*/  FMUL R12, R47, 0.25 ;  /* 0x3e8000002f0c7820 */ /* 0x000fe20000400000 */
[----:B------:R-:W-:Y:S01]  /*19c90*/  FSEL R10, R13, R50, P1 ;  /* 0x000000320d0a7208 */ /* 0x000fe20000800000 */
[----:B------:R-:W-:Y:S01]  /*19ca0*/  FMUL R13, R46, 0.25 ;  /* 0x3e8000002e0d7820 */ /* 0x000fe20000400000 */
[----:B------:R-:W-:Y:S01]  /*19cb0*/  FSEL R59, R14, R59, P1 ;  /* 0x0000003b0e3b7208 */ /* 0x000fe20000800000 */
[----:B------:R-:W-:Y:S01]  /*19cc0*/  FMUL R14, R43, 0.25 ;  /* 0x3e8000002b0e7820 */ /* 0x000fe20000400000 */
[----:B------:R-:W-:Y:S01]  /*19cd0*/  FSEL R54, R11, R54, P1 ;  /* 0x000000360b367208 */ /* 0x000fe20000800000 */
[----:B------:R-:W-:Y:S01]  /*19ce0*/  IMAD.MOV.U32 R50, RZ, RZ, R18 ;  /* 0x000000ffff327224 */ /* 0x000fe200078e0012 */
        /* <DEDUP_REMOVED lines=14> */
[----:B------:R-:W-:Y:S01]  /*19dd0*/  FSETP.GT.AND P2, PT, |R50|, 8.50705917302346158658e+37, PT ;  /* 0x7e8000003200780b */ /* 0x000fe20003f44200 */
        /* <DEDUP_REMOVED lines=38> */
[----:B------:R-:W-:Y:S01]  /*1a040*/  FMUL R37, R50, 8388608 ;  /* 0x4b00000032257820 */ /* 0x000fe20000400000 */
[----:B------:R-:W-:Y:S01]  /*1a050*/  FSEL R132, R15, R132, P2 ;  /* 0x000000840f847208 */ /* 0x000fe20001000000 */
[----:B------:R-:W-:Y:S01]  /*1a060*/  FMUL R15, R124, 0.25 ;  /* 0x3e8000007c0f7820 */ /* 0x000fe20000400000 */
[----:B------:R-:W-:Y:S01]  /*1a070*/  FSETP.GEU.AND P3, PT, R50, 1.175494350822287508e-38, PT ;  /* 0x008000003200780b */ /* 0x000fe20003f6e000 */
[----:B------:R-:W-:Y:S01]  /*1a080*/  FMUL R35, R44, 0.25 ;  /* 0x3e8000002c237820 */ /* 0x000fe20000400000 */
[----:B------:R-:W-:Y:S01]  /*1a090*/  FSEL R133, R16, R133, P2 ;  /* 0x0000008510857208 */ /* 0x000fe20001000000 */
[----:B------:R-:W-:Y:S01]  /*1a0a0*/  FMUL R16, R121, 0.25 ;  /* 0x3e80000079107820 */ /* 0x000fe20000400000 */
[----:B------:R-:W-:Y:S01]  /*1a0b0*/  FSEL R128, R17, R128, P2 ;  /* 0x0000008011807208 */ /* 0x000fe20001000000 */
[----:B------:R-:W-:Y:S01]  /*1a0c0*/  FMUL R17, R120, 0.25 ;  /* 0x3e80000078117820 */ /* 0x000fe20000400000 */
[----:B------:R-:W-:Y:S01]  /*1a0d0*/  FSEL R129, R18, R129, P2 ;  /* 0x0000008112817208 */ /* 0x000fe20001000000 */
[----:B------:R-:W-:Y:S01]  /*1a0e0*/  FMUL R18, R117, 0.25 ;  /* 0x3e80000075127820 */ /* 0x000fe20000400000 */
[----:B------:R-:W-:Y:S01]  /*1a0f0*/  FSEL R37, R37, R50, !P3 ;  /* 0x0000003225257208 */ /* 0x000fe20005800000 */
        /* <DEDUP_REMOVED lines=9> */
[----:B------:R-:W-:Y:S01]  /*1a190*/  IADD3 R32, R37, -0x3f3504f3, RZ ;  /* 0xc0cafb0d25207810 */ /* 0x000fe20007ffe0ff */
[----:B------:R-:W-:Y:S01]  /*1a1a0*/  FMUL R45, R28, 0.25 ;  /* 0x3e8000001c2d7820 */ /* 0x000fe20000400000 */
[----:B------:R-:W-:Y:S01]  /*1a1b0*/  FSEL R117, R18, R117, P2 ;  /* 0x0000007512757208 */ /* 0x000fe20001000000 */
[----:B------:R-:W-:Y:S01]  /*1a1c0*/  FMUL R18, R109, 0.25 ;  /* 0x3e8000006d127820 */ /* 0x000fe20000400000 */
[----:B------:R-:W-:Y:S01]  /*1a1d0*/  FSETP.GEU.AND P5, PT, |R8|, 1.175494350822287508e-38, PT ;  /* 0x008000000800780b */ /* 0x000fe20003fae200 */
        /* <DEDUP_REMOVED lines=9> */
[----:B------:R-:W-:Y:S01]  /*1a270*/  LOP3.LUT R160, R32, 0xff800000, RZ, 0xc0, !PT ;  /* 0xff80000020a07812 */ /* 0x000fe200078ec0ff */
[----:B------:R-:W-:Y:S01]  /*1a280*/  FMUL R44, R29, 0.25 ;  /* 0x3e8000001d2c7820 */ /* 0x000fe20000400000 */
[----:B------:R-:W-:Y:S01]  /*1a290*/  FSEL R113, R16, R113, P2 ;  /* 0x0000007110717208 */ /* 0x000fe20001000000 */
[----:B------:R-:W-:Y:S01]  /*1a2a0*/  FMUL R16, R101, 0.25 ;  /* 0x3e80000065107820 */ /* 0x000fe20000400000 */
[----:B------:R-:W-:Y:S01]  /*1a2b0*/  FSEL R32, RZ, -23, P3 ;  /* 0xc1b80000ff207808 */ /* 0x000fe20001800000 */
[----:B------:R-:W-:Y:S01]  /*1a2c0*/  @!P5 FMUL R127, R127, 16777216 ;  /* 0x4b8000007f7fd820 */ /* 0x000fe20000400000 */
[----:B------:R-:W-:Y:S01]  /*1a2d0*/  FSEL R108, R17, R108, P2 ;  /* 0x0000006c116c7208 */ /* 0x000fe20001000000 */
[----:B------:R-:W-:Y:S01]  /*1a2e0*/  FMUL R17, R100, 0.25 ;  /* 0x3e80000064117820 */ /* 0x000fe20000400000 */
[----:B------:R-:W-:Y:S01]  /*1a2f0*/  FSETP.GEU.AND P4, PT, R8, 1.175494350822287508e-38, PT ;  /* 0x008000000800780b */ /* 0x000fe20003f8e000 */
[----:B------:R-:W-:Y:S01]  /*1a300*/  @!P5 FMUL R122, R122, 16777216 ;  /* 0x4b8000007a7ad820 */ /* 0x000fe20000400000 */
[C---:B------:R-:W-:Y:S01]  /*1a310*/  FSETP.GEU.AND P3, PT, |R50|.reuse, 1.175494350822287508e-38, PT ;  /* 0x008000003200780b */ /* 0x040fe20003f6e200 */
[----:B------:R-:W-:Y:S01]  /*1a320*/  @P2 FMUL R50, R50, 0.25 ;  /* 0x3e80000032322820 */ /* 0x000fe20000400000 */
[----:B------:R-:W-:Y:S01]  /*1a330*/  FSEL R109, R18, R109, P2 ;  /* 0x0000006d126d7208 */ /* 0x000fe20001000000 */
[----:B------:R-:W-:Y:S01]  /*1a340*/  FMUL R18, R97, 0.25 ;  /* 0x3e80000061127820 */ /* 0x000fe20000400000 */
[----:B------:R-:W-:Y:S01]  /*1a350*/  FSEL R136, R19, R136, P2 ;  /* 0x0000008813887208 */ /* 0x000fe20001000000 */
[----:B------:R-:W-:Y:S01]  /*1a360*/  FMUL R19, R116, 0.25 ;  /* 0x3e80000074137820 */ /* 0x000fe20000400000 */
[----:B------:R-:W-:Y:S01]  /*1a370*/  FSEL R125, R20, R125, P2 ;  /* 0x0000007d147d7208 */ /* 0x000fe20001000000 */
[----:B------:R-:W-:Y:S01]  /*1a380*/  FMUL R20, R105, 0.25 ;  /* 0x3e80000069147820 */ /* 0x000fe20000400000 */
[----:B------:R-:W-:Y:S01]  /*1a390*/  FSEL R169, R47, R36, P2 ;  /* 0x000000242fa97208 */ /* 0x000fe20001000000 */
[----:B------:R-:W-:Y:S01]  /*1a3a0*/  @!P5 FMUL R11, R11, 16777216 ;  /* 0x4b8000000b0bd820 */ /* 0x000fe20000400000 */
[----:B------:R-:W-:Y:S01]  /*1a3b0*/  FSEL R104, R15, R104, P2 ;  /* 0x000000680f687208 */ /* 0x000fe20001000000 */
[----:B------:R-:W-:Y:S01]  /*1a3c0*/  FMUL R15, R92, 0.25 ;  /* 0x3e8000005c0f7820 */ /* 0x000fe20000400000 */
[----:B------:R-:W-:Y:S01]  /*1a3d0*/  FSEL R36, R35, R8, !P4 ;  /* 0x0000000823247208 */ /* 0x000fe20006000000 */
        /* <DEDUP_REMOVED lines=22> */
[----:B------:R-:W-:Y:S01]  /*1a540*/  FSEL R85, R20, R85, P2 ;  /* 0x0000005514557208 */ /* 0x000fe20001000000 */
[----:B------:R-:W-:Y:S01]  /*1a550*/  FMUL R19, R76, 0.25 ;  /* 0x3e8000004c137820 */ /* 0x000fe20000400000 */
[----:B------:R-:W0:Y:S01]  /*1a560*/  MUFU.RCP R8, R8 ;  /* 0x0000000800087308 */ /* 0x000e220000001000 */
[----:B------:R-:W-:Y:S01]  /*1a570*/  FSEL R84, R15, R84, P2 ;  /* 0x000000540f547208 */ /* 0x000fe20001000000 */
[----:B------:R-:W-:Y:S01]  /*1a580*/  FMUL R20, R73, 0.25 ;  /* 0x3e80000049147820 */ /* 0x000fe20000400000 */
[----:B------:R-:W-:Y:S01]  /*1a590*/  FSEL R15, R16, R81, P2 ;  /* 0x00000051100f7208 */ /* 0x000fe20001000000 */
[----:B------:R-:W-:Y:S01]  /*1a5a0*/  @!P5 FMUL R12, R12, 16777216 ;  /* 0x4b8000000c0cd820 */ /* 0x000fe20000400000 */
[----:B------:R-:W-:Y:S01]  /*1a5b0*/  FSEL R16, R17, R80, P2 ;  /* 0x0000005011107208 */ /* 0x000fe20001000000 */
[----:B------:R-:W-:Y:S01]  /*1a5c0*/  @!P3 FMUL R161, R161, 16777216 ;  /* 0x4b800000a1a1b820 */ /* 0x000fe20000400000 */
[----:B------:R-:W-:Y:S01]  /*1a5d0*/  FSEL R17, R18, R77, P2 ;  /* 0x0000004d12117208 */ /* 0x000fe20001000000 */
[----:B------:R-:W1:Y:S01]  /*1a5e0*/  MUFU.RCP R158, R50 ;  /* 0x00000032009e7308 */ /* 0x000e620000001000 */
[----:B------:R-:W-:Y:S01]  /*1a5f0*/  FSEL R18, R19, R76, P2 ;  /* 0x0000004c13127208 */ /* 0x000fe20001000000 */
[----:B------:R-:W-:Y:S01]  /*1a600*/  @!P3 FMUL R163, R163, 16777216 ;  /* 0x4b800000a3a3b820 */ /* 0x000fe20000400000 */
[----:B------:R-:W-:Y:S01]  /*1a610*/  FSEL R19, R20, R73, P2 ;  /* 0x0000004914137208 */ /* 0x000fe20001000000 */
[----:B------:R-:W-:Y:S01]  /*1a620*/  @!P5 FMUL R139, R139, 16777216 ;  /* 0x4b8000008b8bd820 */ /* 0x000fe20000400000 */
[----:B------:R-:W-:Y:S01]  /*1a630*/  FSEL R20, R21, R72, P2 ;  /* 0x0000004815147208 */ /* 0x000fe20001000000 */
[----:B------:R-:W-:Y:S01]  /*1a640*/  @!P5 FMUL R13, R13, 16777216 ;  /* 0x4b8000000d0dd820 */ /* 0x000fe20000400000 */
[----:B------:R-:W-:Y:S01]  /*1a650*/  FSEL R21, R22, R69, P2 ;  /* 0x0000004516157208 */ /* 0x000fe20001000000 */
[----:B------:R-:W-:Y:S01]  /*1a660*/  @!P5 FMUL R115, R115, 16777216 ;  /* 0x4b8000007373d820 */ /* 0x000fe20000400000 */
[----:B------:R-:W-:Y:S01]  /*1a670*/  FSEL R22, R23, R68, P2 ;  /* 0x0000004417167208 */ /* 0x000fe20001000000 */
[----:B0-----:R-:W-:Y:S01]  /*1a680*/  FMUL R60, R8, R127 ;  /* 0x0000007f083c7220 */ /* 0x001fe20000400000 */
[----:B------:R-:W-:Y:S01]  /*1a690*/  FSEL R23, R34, R65, P2 ;  /* 0x0000004122177208 */ /* 0x000fe20001000000 */
[----:B------:R-:W-:Y:S01]  /*1a6a0*/  FMUL R34, R61, 0.25 ;  /* 0x3e8000003d227820 */ /* 0x000fe20000400000 */
[----:B------:R-:W-:Y:S01]  /*1a6b0*/  FSEL R156, R156, R33, P2 ;  /* 0x000000219c9c7208 */ /* 0x000fe20001000000 */
[----:B------:R-:W-:-:S02]  /*1a6c0*/  VIADD R33, R36, 0xc0cafb0d ;  /* 0xc0cafb0d24217836 */ /* 0x000fc40000000000 */
[C---:B------:R-:W-:Y:S01]  /*1a6d0*/  FMUL R127, R8.reuse, R12 ;  /* 0x0000000c087f7220 */ /* 0x040fe20000400000 */
[----:B------:R-:W-:Y:S01]  /*1a6e0*/  FMUL R47, R8, R139 ;  /* 0x0000008b082f7220 */ /* 0x000fe20000400000 */
[----:B------:R-:W-:Y:S01]  /*1a6f0*/  FSEL R153, R34, R61, P2 ;  /* 0x0000003d22997208 */ /* 0x000fe20001000000 */
[C---:B------:R-:W-:Y:S01]  /*1a700*/  FMUL R61, R8.reuse, R122 ;  /* 0x0000007a083d7220 */ /* 0x040fe20000400000 */
[----:B------:R-:W-:Y:S01]  /*1a710*/  FMUL R122, R8, R11 ;  /* 0x0000000b087a7220 */ /* 0x000fe20000400000 */
[C---:B-1----:R-:W-:Y:S01]  /*1a720*/  FMUL R11, R158.reuse, R161 ;  /* 0x000000a19e0b7220 */ /* 0x042fe20000400000 */
[----:B------:R-:W-:Y:S01]  /*1a730*/  FMUL R12, R158, R163 ;  /* 0x000000a39e0c7220 */ /* 0x000fe20000400000 */
[----:B------:R-:W-:Y:S01]  /*1a740*/  LOP3.LUT R159, R33, 0xff800000, RZ, 0xc0, !PT ;  /* 0xff800000219f7812 */ /* 0x000fe200078ec0ff */
[----:B------:R-:W-:Y:S01]  /*1a750*/  FMUL R34, R53, 0.25 ;  /* 0x3e80000035227820 */ /* 0x000fe20000400000 */
[----:B------:R-:W-:Y:S01]  /*1a760*/  I2FP.F32.S32 R33, R160 ;  /* 0x000000a000217245 */ /* 0x000fe20000201400 */
[----:B------:R-:W-:Y:S01]  /*1a770*/  IMAD.IADD R160, R37, 0x1, -R160 ;  /* 0x0000000125a07824 */ /* 0x000fe200078e0aa0 */
[----:B------:R-:W-:Y:S01]  /*1a780*/  F2FP.F16.F32.PACK_AB R11, R11, R12 ;  /* 0x0000000c0b0b723e */ /* 0x000fe200000000ff */
[----:B------:R-:W-:Y:S01]  /*1a790*/  FMUL R139, R8, R13 ;  /* 0x0000000d088b7220 */ /* 0x000fe20000400000 */
[----:B------:R-:W-:Y:S01]  /*1a7a0*/  MOV R12, 0x3dc6b27f ;  /* 0x3dc6b27f000c7802 */ /* 0x000fe20000000f00 */
[----:B------:R-:W-:Y:S01]  /*1a7b0*/  FADD R160, R160, -1 ;  /* 0xbf800000a0a07421 */ /* 0x000fe20000000000 */
[-C--:B------:R-:W-:Y:S01]  /*1a7c0*/  I2FP.F32.S32 R35, R159.reuse ;  /* 0x0000009f00237245 */ /* 0x080fe20000201400 */
[----:B------:R-:W-:Y:S01]  /*1a7d0*/  @!P5 FMUL R62, R62, 16777216 ;  /* 0x4b8000003e3ed820 */ /* 0x000fe20000400000 */
[----:B------:R-:W-:Y:S01]  /*1a7e0*/  IADD3 R159, R36, -R159, RZ ;  /* 0x8000009f249f7210 */ /* 0x000fe20007ffe0ff */
[----:B------:R-:W-:Y:S01]  /*1a7f0*/  FFMA.FTZ R13, R160, R12, -0.16845393180847167969 ;  /* 0xbe2c7f30a00d7423 */ /* 0x000fe2000001000c */
[----:B------:R-:W-:Y:S01]  /*1a800*/  FSEL R53, R34, R53, P2 ;  /* 0x0000003522357208 */ /* 0x000fe20001000000 */
[----:B------:R-:W-:Y:S01]  /*1a810*/  FMUL R34, R41, 0.25 ;  /* 0x3e80000029227820 */ /* 0x000fe20000400000 */
[----:B------:R-:W-:Y:S01]  /*1a820*/  @!P5 FMUL R138, R138, 16777216 ;  /* 0x4b8000008a8ad820 */ /* 0x000fe20000400000 */
[----:B------:R-:W-:Y:S01]  /*1a830*/  @!P5 FMUL R54, R54, 16777216 ;  /* 0x4b8000003636d820 */ /* 0x000fe20000400000 */
[----:B------:R-:W-:Y:S01]  /*1a840*/  FADD R159, R159, -1 ;  /* 0xbf8000009f9f7421 */ /* 0x000fe20000000000 */
[----:B------:R-:W-:Y:S01]  /*1a850*/  @!P5 FMUL R9, R9, 16777216 ;  /* 0x4b8000000909d820 */ /* 0x000fe20000400000 */
[----:B------:R-:W-:Y:S01]  /*1a860*/  @!P5 FMUL R14, R14, 16777216 ;  /* 0x4b8000000e0ed820 */ /* 0x000fe20000400000 */
[----:B------:R-:W-:Y:S01]  /*1a870*/  FFMA.FTZ R13, R160, R13, 0.1716887056827545166 ;  /* 0x3e2fcf2aa00d7423 */ /* 0x000fe2000001000d */
[----:B------:R-:W-:Y:S01]  /*1a880*/  FSEL R41, R34, R41, P2 ;  /* 0x0000002922297208 */ /* 0x000fe20001000000 */
[----:B------:R-:W-:Y:S01]  /*1a890*/  @!P3 FMUL R169, R169, 16777216 ;  /* 0x4b800000a9a9b820 */ /* 0x000fe20000400000 */
[----:B------:R-:W-:Y:S01]  /*1a8a0*/  @!P3 FMUL R171, R171, 16777216 ;  /* 0x4b800000ababb820 */ /* 0x000fe20000400000 */
[----:B------:R-:W-:Y:S01]  /*1a8b0*/  FMUL R72, R8, R115 ;  /* 0x0000007308487220 */ /* 0x000fe20000400000 */
[----:B------:R-:W-:Y:S01]  /*1a8c0*/  FSEL R34, RZ, -23, P4 ;  /* 0xc1b80000ff227808 */ /* 0x000fe20002000000 */
[----:B------:R-:W-:Y:S01]  /*1a8d0*/  @!P5 FMUL R107, R107, 16777216 ;  /* 0x4b8000006b6bd820 */ /* 0x000fe20000400000 */
[----:B------:R-:W-:Y:S01]  /*1a8e0*/  FSEL R157, R46, R25, P2 ;  /* 0x000000192e9d7208 */ /* 0x000fe20001000000 */
[----:B------:R-:W-:Y:S01]  /*1a8f0*/  FMUL R115, R8, R62 ;  /* 0x0000003e08737220 */ /* 0x000fe20000400000 */
[----:B------:R-:W-:Y:S01]  /*1a900*/  FSEL R173, R45, R28, P2 ;  /* 0x0000001c2dad7208 */ /* 0x000fe20001000000 */
[----:B------:R-:W-:Y:S01]  /*1a910*/  @!P5 FMUL R74, R74, 16777216 ;  /* 0x4b8000004a4ad820 */ /* 0x000fe20000400000 */
[C---:B------:R-:W-:Y:S01]  /*1a920*/  FMUL R46, R8.reuse, R138 ;  /* 0x0000008a082e7220 */ /* 0x040fe20000400000 */
[C---:B------:R-:W-:Y:S01]  /*1a930*/  FMUL R62, R8.reuse, R54 ;  /* 0x00000036083e7220 */ /* 0x040fe20000400000 */
[----:B------:R-:W-:Y:S01]  /*1a940*/  FFMA.FTZ R12, R159, R12, -0.16845393180847167969 ;  /* 0xbe2c7f309f0c7423 */ /* 0x000fe2000001000c */
[----:B------:R-:W-:Y:S01]  /*1a950*/  @!P5 FMUL R147, R147, 16777216 ;  /* 0x4b8000009393d820 */ /* 0x000fe20000400000 */
[----:B------:R-:W-:Y:S01]  /*1a960*/  @!P5 FMUL R67, R67, 16777216 ;  /* 0x4b8000004343d820 */ /* 0x000fe20000400000 */
[C---:B------:R-:W-:Y:S01]  /*1a970*/  FMUL R54, R8.reuse, R9 ;  /* 0x0000000908367220 */ /* 0x040fe20000400000 */
[----:B------:R-:W-:Y:S01]  /*1a980*/  FMUL R138, R8, R14 ;  /* 0x0000000e088a7220 */ /* 0x000fe20000400000 */
[----:B------:R-:W-:Y:S01]  /*1a990*/  FFMA.FTZ R13, R160, R13, -0.17900948226451873779 ;  /* 0xbe374e43a00d7423 */ /* 0x000fe2000001000d */
[----:B------:R-:W-:Y:S01]  /*1a9a0*/  @!P5 FMUL R99, R99, 16777216 ;  /* 0x4b8000006363d820 */ /* 0x000fe20000400000 */
[----:B------:R-:W-:Y:S01]  /*1a9b0*/  @!P5 FMUL R66, R66, 16777216 ;  /* 0x4b8000004242d820 */ /* 0x000fe20000400000 */
[----:B------:R-:W-:Y:S01]  /*1a9c0*/  @!P5 FMUL R27, R27, 16777216 ;  /* 0x4b8000001b1bd820 */ /* 0x000fe20000400000 */
[C---:B------:R-:W-:Y:S01]  /*1a9d0*/  FMUL R9, R158.reuse, R169 ;  /* 0x000000a99e097220 */ /* 0x040fe20000400000 */
[----:B------:R-:W-:Y:S01]  /*1a9e0*/  FMUL R14, R158, R171 ;  /* 0x000000ab9e0e7220 */ /* 0x000fe20000400000 */
[----:B------:R-:W-:Y:S01]  /*1a9f0*/  @!P5 FMUL R63, R63, 16777216 ;  /* 0x4b8000003f3fd820 */ /* 0x000fe20000400000 */
[----:B------:R-:W-:Y:S01]  /*1aa00*/  FMUL R76, R8, R107 ;  /* 0x0000006b084c7220 */ /* 0x000fe20000400000 */
[----:B------:R-:W-:Y:S01]  /*1aa10*/  @!P3 FMUL R120, R120, 16777216 ;  /* 0x4b8000007878b820 */ /* 0x000fe20000400000 */
[----:B------:R-:W-:Y:S01]  /*1aa20*/  @!P3 FMUL R84, R84, 16777216 ;  /* 0x4b8000005454b820 */ /* 0x000fe20000400000 */
[----:B------:R-:W-:Y:S01]  /*1aa30*/  FFMA.FTZ R28, R35, 1.1920928955078125e-07, R34 ;  /* 0x34000000231c7823 */ /* 0x000fe20000010022 */
[----:B------:R-:W-:Y:S01]  /*1aa40*/  @!P5 FMUL R10, R10, 16777216 ;  /* 0x4b8000000a0ad820 */ /* 0x000fe20000400000 */
[----:B------:R-:W-:Y:S01]  /*1aa50*/  FMUL R107, R8, R74 ;  /* 0x0000004a086b7220 */ /* 0x000fe20000400000 */
[----:B------:R-:W-:Y:S01]  /*1aa60*/  @!P3 FMUL R113, R113, 16777216 ;  /* 0x4b8000007171b820 */ /* 0x000fe20000400000 */
[----:B------:R-:W-:Y:S01]  /*1aa70*/  @!P3 FMUL R15, R15, 16777216 ;  /* 0x4b8000000f0fb820 */ /* 0x000fe20000400000 */
[----:B------:R-:W-:Y:S01]  /*1aa80*/  FFMA.FTZ R12, R159, R12, 0.1716887056827545166 ;  /* 0x3e2fcf2a9f0c7423 */ /* 0x000fe2000001000c */
[----:B------:R-:W-:Y:S01]  /*1aa90*/  @!P3 FMUL R24, R24, 16777216 ;  /* 0x4b8000001818b820 */ /* 0x000fe20000400000 */
[----:B------:R-:W-:Y:S01]  /*1aaa0*/  @!P3 FMUL R165, R165, 16777216 ;  /* 0x4b800000a5a5b820 */ /* 0x000fe20000400000 */
[----:B------:R-:W-:Y:S01]  /*1aab0*/  @!P3 FMUL R167, R167, 16777216 ;  /* 0x4b800000a7a7b820 */ /* 0x000fe20000400000 */
[----:B------:R-:W-:Y:S01]  /*1aac0*/  @!P3 FMUL R173, R173, 16777216 ;  /* 0x4b800000adadb820 */ /* 0x000fe20000400000 */
[C---:B------:R-:W-:Y:S01]  /*1aad0*/  FMUL R35, R8.reuse, R147 ;  /* 0x0000009308237220 */ /* 0x040fe20000400000 */
[----:B------:R-:W-:Y:S01]  /*1aae0*/  FMUL R74, R8, R67 ;  /* 0x00000043084a7220 */ /* 0x000fe20000400000 */
[----:B------:R-:W-:Y:S01]  /*1aaf0*/  @!P3 FMUL R112, R112, 16777216 ;  /* 0x4b8000007070b820 */ /* 0x000fe20000400000 */
[----:B------:R-:W-:Y:S01]  /*1ab00*/  FFMA.FTZ R13, R160, R13, 0.20512372255325317383 ;  /* 0x3e520bf4a00d7423 */ /* 0x000fe2000001000d */
[C---:B------:R-:W-:Y:S01]  /*1ab10*/  FMUL R80, R8.reuse, R99 ;  /* 0x0000006308507220 */ /* 0x040fe20000400000 */
[C---:B------:R-:W-:Y:S01]  /*1ab20*/  FMUL R67, R8.reuse, R66 ;  /* 0x0000004208437220 */ /* 0x040fe20000400000 */
[C---:B------:R-:W-:Y:S01]  /*1ab30*/  FMUL R147, R8.reuse, R27 ;  /* 0x0000001b08937220 */ /* 0x040fe20000400000 */
[----:B------:R-:W-:Y:S01]  /*1ab40*/  @!P3 FMUL R105, R105, 16777216 ;  /* 0x4b8000006969b820 */ /* 0x000fe20000400000 */
[----:B------:R-:W-:Y:S01]  /*1ab50*/  FSEL R56, R51, R56, P2 ;  /* 0x0000003833387208 */ /* 0x000fe20001000000 */
[----:B------:R-:W-:Y:S01]  /*1ab60*/  FMUL R66, R8, R63 ;  /* 0x0000003f08427220 */ /* 0x000fe20000400000 */
[----:B------:R-:W-:Y:S01]  /*1ab70*/  FSEL R29, R44, R29, P2 ;  /* 0x0000001d2c1d7208 */ /* 0x000fe20001000000 */
[----:B------:R-:W-:Y:S01]  /*1ab80*/  @!P3 FMUL R104, R104, 16777216 ;  /* 0x4b8000006868b820 */ /* 0x000fe20000400000 */
[----:B------:R-:W-:Y:S01]  /*1ab90*/  F2FP.F16.F32.PACK_AB R9, R9, R14 ;  /* 0x0000000e0909723e */ /* 0x000fe200000000ff */
[C---:B------:R-:W-:Y:S01]  /*1aba0*/  FMUL R99, R158.reuse, R120 ;  /* 0x000000789e637220 */ /* 0x040fe20000400000 */
[----:B------:R-:W-:Y:S01]  /*1abb0*/  FMUL R27, R158, R84 ;  /* 0x000000549e1b7220 */ /* 0x000fe20000400000 */
[----:B------:R-:W-:Y:S01]  /*1abc0*/  @!P5 FMUL R146, R146, 16777216 ;  /* 0x4b8000009292d820 */ /* 0x000fe20000400000 */
        /* <DEDUP_REMOVED lines=12> */
[----:B------:R-:W-:Y:S01]  /*1ac90*/  FMUL R63, R8, R10 ;  /* 0x0000000a083f7220 */ /* 0x000fe20000400000 */
[----:B------:R-:W-:Y:S01]  /*1aca0*/  @!P3 FMUL R97, R97, 16777216 ;  /* 0x4b8000006161b820 */ /* 0x000fe20000400000 */
[C---:B------:R-:W-:Y:S01]  /*1acb0*/  FMUL R120, R158.reuse, R113 ;  /* 0x000000719e787220 */ /* 0x040fe20000400000 */
[----:B------:R-:W-:Y:S01]  /*1acc0*/  FMUL R84, R158, R15 ;  /* 0x0000000f9e547220 */ /* 0x000fe20000400000 */
[----:B------:R-:W-:Y:S01]  /*1acd0*/  FFMA.FTZ R14, R159, R12, -0.17900948226451873779 ;  /* 0xbe374e439f0e7423 */ /* 0x000fe2000001000c */
        /* <DEDUP_REMOVED lines=30> */
[C---:B------:R-:W-:Y:S01]  /*1aec0*/  FMUL R10, R158.reuse, R165 ;  /* 0x000000a59e0a7220 */ /* 0x040fe20000400000 */
[C---:B------:R-:W-:Y:S01]  /*1aed0*/  FMUL R173, R158.reuse, R173 ;  /* 0x000000ad9ead7220 */ /* 0x040fe20000400000 */
[C---:B------:R-:W-:Y:S01]  /*1aee0*/  FMUL R24, R158.reuse, R24 ;  /* 0x000000189e187220 */ /* 0x040fe20000400000 */
[----:B------:R-:W-:Y:S01]  /*1aef0*/  FMUL R167, R158, R167 ;  /* 0x000000a79ea77220 */ /* 0x000fe20000400000 */
[----:B------:R-:W-:Y:S01]  /*1af00*/  @!P3 FMUL R96, R96, 16777216 ;  /* 0x4b8000006060b820 */ /* 0x000fe20000400000 */
[----:B------:R-:W-:Y:S01]  /*1af10*/  FMUL R113, R158, R112 ;  /* 0x000000709e717220 */ /* 0x000fe20000400000 */
[----:B------:R-:W-:Y:S01]  /*1af20*/  FFMA.FTZ R15, R160, R13, -0.24046532809734344482 ;  /* 0xbe763c8ba00f7423 */ /* 0x000fe2000001000d */
[----:B------:R-:W-:Y:S01]  /*1af30*/  @!P3 FMUL R128, R128, 16777216 ;  /* 0x4b8000008080b820 */ /* 0x000fe20000400000 */
[----:B------:R-:W-:Y:S01]  /*1af40*/  @!P3 FMUL R89, R89, 16777216 ;  /* 0x4b8000005959b820 */ /* 0x000fe20000400000 */
[----:B------:R-:W-:Y:S01]  /*1af50*/  FMUL R112, R158, R105 ;  /* 0x000000699e707220 */ /* 0x000fe20000400000 */
[----:B------:R-:W-:Y:S01]  /*1af60*/  @!P3 FMUL R121, R121, 16777216 ;  /* 0x4b8000007979b820 */ /* 0x000fe20000400000 */
[----:B------:R-:W-:Y:S01]  /*1af70*/  @!P3 FMUL R88, R88, 16777216 ;  /* 0x4b8000005858b820 */ /* 0x000fe20000400000 */
[----:B------:R-:W-:Y:S01]  /*1af80*/  @!P3 FMUL R85, R85, 16777216 ;  /* 0x4b8000005555b820 */ /* 0x000fe20000400000 */
[----:B------:R-:W-:Y:S01]  /*1af90*/  @!P3 FMUL R17, R17, 16777216 ;  /* 0x4b8000001111b820 */ /* 0x000fe20000400000 */
[----:B------:R-:W-:Y:S01]  /*1afa0*/  @!P3 FMUL R18, R18, 16777216 ;  /* 0x4b8000001212b820 */ /* 0x000fe20000400000 */
[----:B------:R-:W-:Y:S01]  /*1afb0*/  @!P3 FMUL R57, R57, 16777216 ;  /* 0x4b8000003939b820 */ /* 0x000fe20000400000 */
[----:B------:R-:W-:Y:S01]  /*1afc0*/  FMUL R105, R158, R104 ;  /* 0x000000689e697220 */ /* 0x000fe20000400000 */
[----:B------:R-:W-:Y:S01]  /*1afd0*/  FFMA.FTZ R25, R33, 1.1920928955078125e-07, R32 ;  /* 0x3400000021197823 */ /* 0x000fe20000010020 */
[C---:B------:R-:W-:Y:S01]  /*1afe0*/  FMUL R34, R8.reuse, R146 ;  /* 0x0000009208227220 */ /* 0x040fe20000400000 */
        /* <DEDUP_REMOVED lines=51> */
[----:B------:R-:W-:Y:S01]  /*1b320*/  FFMA.FTZ R14, R159, R14, 0.20512372255325317383 ;  /* 0x3e520bf49f0e7423 */ /* 0x000fe2000001000e */
        /* <DEDUP_REMOVED lines=31> */
[----:B------:R-:W-:Y:S01]  /*1b520*/  FMUL R97, R158, R96 ;  /* 0x000000609e617220 */ /* 0x000fe20000400000 */
[----:B------:R-:W-:Y:S01]  /*1b530*/  FFMA.FTZ R15, R160, R15, 0.28857114911079406738 ;  /* 0x3e93bf99a00f7423 */ /* 0x000fe2000001000f */
[----:B------:R-:W-:Y:S01]  /*1b540*/  F2FP.F16.F32.PACK_AB R8, R173, R24 ;  /* 0x00000018ad08723e */ /* 0x000fe200000000ff */
[----:B------:R-:W-:Y:S01]  /*1b550*/  FMUL R83, R158, R128 ;  /* 0x000000809e537220 */ /* 0x000fe20000400000 */
[----:B------:R-:W-:Y:S01]  /*1b560*/  F2FP.F16.F32.PACK_AB R10, R10, R167 ;  /* 0x000000a70a0a723e */ /* 0x000fe200000000ff */
        /* <DEDUP_REMOVED lines=45> */
[----:B------:R-:W-:Y:S01]  /*1b840*/  FFMA.FTZ R14, R159, R14, -0.24046532809734344482 ;  /* 0xbe763c8b9f0e7423 */ /* 0x000fe2000001000e */
[----:B------:R-:W-:Y:S01]  /*1b850*/  FMUL R158, R158, R157 ;  /* 0x0000009d9e9e7220 */ /* 0x000fe20000400000 */
[----:B------:R-:W-:Y:S01]  /*1b860*/  FFMA.FTZ R15, R160, R15, -0.36067417263984680176 ;  /* 0xbeb8aa49a00f7423 */ /* 0x000fe2000001000f */
[----:B------:R0:W-:Y:S01]  /*1b870*/  STS.128 [R4], R8 ;  /* 0x0000000804007388 */ /* 0x0001e20000000c00 */
[----:B------:R-:W-:-:S02]  /*1b880*/  F2FP.F16.F32.PACK_AB R13, R40, R17 ;  /* 0x00000011280d723e */ /* 0x000fc400000000ff */
[----:B------:R-:W-:Y:S02]  /*1b890*/  F2FP.F16.F32.PACK_AB R12, R29, R158 ;  /* 0x0000009e1d0c723e */ /* 0x000fe400000000ff */
[----:B------:R-:W-:Y:S02]  /*1b8a0*/  F2FP.F16.F32.PACK_AB R16, R143, R146 ;  /* 0x000000928f10723e */ /* 0x000fe400000000ff */
[----:B------:R-:W-:Y:S02]  /*1b8b0*/  F2FP.F16.F32.PACK_AB R20, R142, R147 ;  /* 0x000000938e14723e */ /* 0x000fe400000000ff */
[----:B------:R-:W-:Y:S02]  /*1b8c0*/  F2FP.F16.F32.PACK_AB R17, R135, R138 ;  /* 0x0000008a8711723e */ /* 0x000fe400000000ff */
[----:B------:R-:W-:Y:S02]  /*1b8d0*/  F2FP.F16.F32.PACK_AB R21, R134, R139 ;  /* 0x0000008b8615723e */ /* 0x000fe400000000ff */
[----:B------:R-:W-:-:S02]  /*1b8e0*/  F2FP.F16.F32.PACK_AB R22, R122, R131 ;  /* 0x000000837a16723e */ /* 0x000fc400000000ff */
[----:B------:R-:W-:Y:S01]  /*1b8f0*/  F2FP.F16.F32.PACK_AB R19, R62, R63 ;  /* 0x0000003f3e13723e */ /* 0x000fe200000000ff */
[----:B0-----:R-:W-:Y:S01]  /*1b900*/  FFMA.FTZ R8, R159, R14, 0.28857114911079406738 ;  /* 0x3e93bf999f087423 */ /* 0x001fe2000001000e */
[----:B------:R-:W-:Y:S01]  /*1b910*/  F2FP.F16.F32.PACK_AB R14, R155, R18 ;  /* 0x000000129b0e723e */ /* 0x000fe200000000ff */
[C---:B------:R-:W-:Y:S01]  /*1b920*/  FFMA.FTZ R9, R160.reuse, R15, 0.48089820146560668945 ;  /* 0x3ef6384aa0097423 */ /* 0x040fe2000001000f */
[----:B------:R-:W-:Y:S01]  /*1b930*/  F2FP.F16.F32.PACK_AB R18, R127, R130 ;  /* 0x000000827f12723e */ /* 0x000fe200000000ff */
[----:B------:R-:W-:Y:S01]  /*1b940*/  FFMA.FTZ R8, R159, R8, -0.36067417263984680176 ;  /* 0xbeb8aa499f087423 */ /* 0x000fe20000010008 */
[----:B------:R-:W-:Y:S01]  /*1b950*/  F2FP.F16.F32.PACK_AB R15, R53, R52 ;  /* 0x00000034350f723e */ /* 0x000fe200000000ff */
[C---:B------:R-:W-:Y:S01]  /*1b960*/  FFMA.FTZ R9, R160.reuse, R9, -0.72134751081466674805 ;  /* 0xbf38aa3ba0097423 */ /* 0x040fe20000010009 */
[----:B------:R-:W-:Y:S01]  /*1b970*/  F2FP.F16.F32.PACK_AB R23, R55, R54 ;  /* 0x000000363717723e */ /* 0x000fe200000000ff */
[----:B------:R-:W-:Y:S01]  /*1b980*/  STS.128 [R4+0x80], R16 ;  /* 0x0000801004007388 */ /* 0x000fe20000000c00 */
[----:B------:R-:W-:Y:S01]  /*1b990*/  FFMA.FTZ R8, R159, R8, 0.48089820146560668945 ;  /* 0x3ef6384a9f087423 */ /* 0x000fe20000010008 */
[----:B------:R-:W-:Y:S01]  /*1b9a0*/  ISETP.GE.U32.AND P2, PT, R37, 0x7f800000, PT ;  /* 0x7f8000002500780c */ /* 0x000fe20003f46070 */
[----:B------:R-:W-:Y:S01]  /*1b9b0*/  FMUL R9, R160, R9 ;  /* 0x00000009a0097220 */ /* 0x000fe20000400000 */
[----:B------:R-:W-:Y:S01]  /*1b9c0*/  STS.128 [R4+0x400], R12 ;  /* 0x0004000c04007388 */ /* 0x000fe20000000c00 */
[C---:B------:R-:W-:Y:S01]  /*1b9d0*/  FFMA.FTZ R8, R159.reuse, R8, -0.72134751081466674805 ;  /* 0xbf38aa3b9f087423 */ /* 0x040fe20000010008 */
[----:B------:R-:W-:Y:S01]  /*1b9e0*/  ISETP.GE.U32.AND P3, PT, R36, 0x7f800000, PT ;  /* 0x7f8000002400780c */ /* 0x000fe20003f66070 */
[C---:B------:R-:W-:Y:S01]  /*1b9f0*/  FMUL R9, R160.reuse, R9 ;  /* 0x00000009a0097220 */ /* 0x040fe20000400000 */
[----:B------:R-:W-:Y:S01]  /*1ba00*/  STS.128 [R4+0x480], R20 ;  /* 0x0004801404007388 */ /* 0x000fe20000000c00 */
[----:B------:R-:W-:Y:S01]  /*1ba10*/  FMUL R8, R159, R8 ;  /* 0x000000089f087220 */ /* 0x000fe20000400000 */
[----:B------:R-:W-:Y:S01]  /*1ba20*/  FSETP.NEU.AND P1, PT, R37, RZ, PT ;  /* 0x000000ff2500720b */ /* 0x000fe20003f2d000 */
[----:B------:R-:W-:Y:S01]  /*1ba30*/  FFMA.FTZ R160, R160, 1.4426950216293334961, R9 ;  /* 0x3fb8aa3ba0a07823 */ /* 0x000fe20000010009 */
[----:B------:R-:W-:Y:S01]  /*1ba40*/  BAR.SYNC.DEFER_BLOCKING 0x0 ;  /* 0x0000000000007b1d */ /* 0x000fe20000010000 */
[----:B------:R-:W-:Y:S01]  /*1ba50*/  FMUL R8, R159, R8 ;  /* 0x000000089f087220 */ /* 0x000fe20000400000 */
[----:B------:R-:W-:Y:S01]  /*1ba60*/  F2FP.F16.F32.PACK_AB R29, R38, R85 ;  /* 0x00000055261d723e */ /* 0x000fe200000000ff */
[----:B------:R-:W-:Y:S01]  /*1ba70*/  FADD R63, R25, R160 ;  /* 0x000000a0193f7221 */ /* 0x000fe20000000000 */
[----:B------:R-:W-:Y:S01]  /*1ba80*/  F2FP.F16.F32.PACK_AB R25, R42, R121 ;  /* 0x000000792a19723e */ /* 0x000fe200000000ff */
[----:B------:R-:W-:Y:S01]  /*1ba90*/  FFMA.FTZ R159, R159, 1.4426950216293334961, R8 ;  /* 0x3fb8aa3b9f9f7823 */ /* 0x000fe20000010008 */
[----:B------:R-:W-:Y:S01]  /*1baa0*/  @P2 IMAD.MOV.U32 R8, RZ, RZ, 0x7f800000 ;  /* 0x7f800000ff082424 */ /* 0x000fe200078e00ff */
[----:B------:R-:W-:-:S02]  /*1bab0*/  @P3 MOV R9, 0x7f800000 ;  /* 0x7f80000000093802 */ /* 0x000fc40000000f00 */
[----:B------:R-:W-:Y:S01]  /*1bac0*/  FADD R62, R28, R159 ;  /* 0x0000009f1c3e7221 */ /* 0x000fe20000000000 */
[----:B------:R-:W-:Y:S01]  /*1bad0*/  @P2 FFMA.FTZ R63, R37, R8, +INF ;  /* 0x7f800000253f2423 */ /* 0x000fe20000010008 */
[C---:B------:R-:W-:Y:S01]  /*1bae0*/  FSETP.NEU.AND P2, PT, R36.reuse, RZ, PT ;  /* 0x000000ff2400720b */ /* 0x040fe20003f4d000 */
[----:B------:R-:W-:Y:S01]  /*1baf0*/  @P3 FFMA.FTZ R62, R36, R9, +INF ;  /* 0x7f800000243e3423 */ /* 0x000fe20000010009 */
[----:B------:R-:W-:Y:S02]  /*1bb00*/  F2FP.F16.F32.PACK_AB R26, R26, R43 ;  /* 0x0000002b1a1a723e */ /* 0x000fe400000000ff */
[----:B------:R-:W-:Y:S02]  /*1bb10*/  F2FP.F16.F32.PACK_AB R30, R30, R39 ;  /* 0x000000271e1e723e */ /* 0x000fe400000000ff */
[----:B------:R-:W-:Y:S02]  /*1bb20*/  F2FP.F16.F32.PACK_AB R24, R24, R57 ;  /* 0x000000391818723e */ /* 0x000fe400000000ff */
[----:B------:R-:W-:-:S02]  /*1bb30*/  F2FP.F16.F32.PACK_AB R28, R153, R128 ;  /* 0x00000080991c723e */ /* 0x000fc400000000ff */
[----:B------:R-:W-:Y:S02]  /*1bb40*/  F2FP.F16.F32.PACK_AB R36, R115, R58 ;  /* 0x0000003a7324723e */ /* 0x000fe400000000ff */
[----:B------:R-:W-:Y:S01]  /*1bb50*/  F2FP.F16.F32.PACK_AB R40, R66, R59 ;  /* 0x0000003b4228723e */ /* 0x000fe200000000ff */
[----:B------:R-:W0:Y:S01]  /*1bb60*/  LDS.128 R8, [R7] ;  /* 0x0000000007087984 */ /* 0x000e220000000c00 */
[----:B------:R-:W-:Y:S02]  /*1bb70*/  F2FP.F16.F32.PACK_AB R37, R70, R67 ;  /* 0x000000434625723e */ /* 0x000fe400000000ff */
[----:B------:R-:W-:Y:S01]  /*1bb80*/  F2FP.F16.F32.PACK_AB R41, R71, R74 ;  /* 0x0000004a4729723e */ /* 0x000fe200000000ff */
[----:B------:R-:W-:Y:S01]  /*1bb90*/  LDS.128 R12, [R7+0x800] ;  /* 0x00080000070c7984 */ /* 0x000fe20000000c00 */
[----:B------:R-:W-:Y:S01]  /*1bba0*/  F2FP.F16.F32.PACK_AB R38, R106, R107 ;  /* 0x0000006b6a26723e */ /* 0x000fe200000000ff */
[----:B------:R-:W1:Y:S01]  /*1bbb0*/  LDC R74, c[0x0][0x278] ;  /* 0x00009e00ff4a7b82 */ /* 0x000e620000000800 */
[----:B------:R-:W-:Y:S01]  /*1bbc0*/  F2FP.F16.F32.PACK_AB R42, R103, R114 ;  /* 0x00000072672a723e */ /* 0x000fe200000000ff */
[----:B------:R-:W2:Y:S01]  /*1bbd0*/  LDS.128 R16, [R0] ;  /* 0x0000000000107984 */ /* 0x000ea20000000c00 */
[----:B------:R-:W-:-:S02]  /*1bbe0*/  F2FP.F16.F32.PACK_AB R27, R27, R88 ;  /* 0x000000581b1b723e */ /* 0x000fc400000000ff */
[----:B------:R-:W-:Y:S01]  /*1bbf0*/  F2FP.F16.F32.PACK_AB R31, R31, R84 ;  /* 0x000000541f1f723e */ /* 0x000fe200000000ff */
[----:B------:R-:W-:Y:S01]  /*1bc00*/  LDS.128 R20, [R0+0x800] ;  /* 0x0008000000147984 */ /* 0x000fe20000000c00 */
[----:B------:R-:W-:Y:S01]  /*1bc10*/  F2FP.F16.F32.PACK_AB R39, R95, R102 ;  /* 0x000000665f27723e */ /* 0x000fe200000000ff */
[----:B------:R-:W3:Y:S01]  /*1bc20*/  LDC.64 R66, c[0x0][0x270] ;  /* 0x00009c00ff427b82 */ /* 0x000ee20000000a00 */
[----:B------:R-:W-:-:S07]  /*1bc30*/  F2FP.F16.F32.PACK_AB R43, R87, R94 ;  /* 0x0000005e572b723e */ /* 0x000fce00000000ff */
[----:B------:R-:W-:Y:S01]  /*1bc40*/  BAR.SYNC.DEFER_BLOCKING 0x0 ;  /* 0x0000000000007b1d */ /* 0x000fe20000010000 */
[----:B------:R-:W-:Y:S02]  /*1bc50*/  F2FP.F16.F32.PACK_AB R56, R93, R96 ;  /* 0x000000605d38723e */ /* 0x000fe400000000ff */
[----:B------:R-:W-:Y:S02]  /*1bc60*/  SHF.R.U32.HI R93, RZ, 0x6, R218 ;  /* 0x00000006ff5d7819 */ /* 0x000fe400000116da */
[----:B------:R-:W-:Y:S02]  /*1bc70*/  F2FP.F16.F32.PACK_AB R52, R92, R89 ;  /* 0x000000595c34723e */ /* 0x000fe400000000ff */
[----:B------:R-:W-:Y:S02]  /*1bc80*/  SGXT.U32 R93, R93, 0x2 ;  /* 0x000000025d5d781a */ /* 0x000fe40000000000 */
[----:B------:R-:W-:Y:S02]  /*1bc90*/  F2FP.F16.F32.PACK_AB R53, R100, R97 ;  /* 0x000000616435723e */ /* 0x000fe400000000ff */
[----:B------:R-:W-:-:S02]  /*1bca0*/  F2FP.F16.F32.PACK_AB R57, R101, R104 ;  /* 0x000000686539723e */ /* 0x000fc400000000ff */
[----:B------:R-:W-:Y:S01]  /*1bcb0*/  F2FP.F16.F32.PACK_AB R54, R108, R105 ;  /* 0x000000696c36723e */ /* 0x000fe200000000ff */
[----:B-1----:R-:W-:Y:S01]  /*1bcc0*/  IMAD R93, R93, R74, RZ ;  /* 0x0000004a5d5d7224 */ /* 0x002fe200078e02ff */
[----:B------:R-:W-:Y:S01]  /*1bcd0*/  F2FP.F16.F32.PACK_AB R58, R109, R112 ;  /* 0x000000706d3a723e */ /* 0x000fe200000000ff */
[----:B------:R-:W1:Y:S01]  /*1bce0*/  LDC.64 R104, c[0x0][0x228] ;  /* 0x00008a00ff687b82 */ /* 0x000e620000000a00 */
[----:B------:R-:W-:Y:S02]  /*1bcf0*/  F2FP.F16.F32.PACK_AB R55, R116, R113 ;  /* 0x000000717437723e */ /* 0x000fe400000000ff */
[----:B------:R-:W-:Y:S02]  /*1bd00*/  LEA R95, R74, R93, 0x2 ;  /* 0x0000005d4a5f7211 */ /* 0x000fe400078e10ff */
[----:B------:R-:W-:Y:S01]  /*1bd10*/  F2FP.F16.F32.PACK_AB R59, R117, R120 ;  /* 0x00000078753b723e */ /* 0x000fe200000000ff */
[----:B---3--:R-:W-:Y:S01]  /*1bd20*/  IMAD R88, R237, R66, RZ ;  /* 0x00000042ed587224 */ /* 0x008fe200078e02ff */
[----:B------:R-:W-:Y:S01]  /*1bd30*/  F2FP.F16.F32.PACK_AB R64, R64, R81 ;  /* 0x000000514040723e */ /* 0x000fe200000000ff */
[----:B------:R-:W-:Y:S01]  /*1bd40*/  STS.128 [R4], R24 ;  /* 0x0000001804007388 */ /* 0x000fe20000000c00 */
[----:B------:R-:W-:Y:S01]  /*1bd50*/  IMAD R89, R236, R67, RZ ;  /* 0x00000043ec597224 */ /* 0x000fe200078e02ff */
[----:B------:R-:W-:Y:S01]  /*1bd60*/  F2FP.F16.F32.PACK_AB R68, R68, R91 ;  /* 0x0000005b4444723e */ /* 0x000fe200000000ff */
[----:B------:R-:W-:Y:S01]  /*1bd70*/  IMAD R91, R74, 0x4, R95 ;  /* 0x000000044a5b7824 */ /* 0x000fe200078e025f */
[----:B------:R-:W-:Y:S01]  /*1bd80*/  STS.128 [R4+0x400], R28 ;  /* 0x0004001c04007388 */ /* 0x000fe20000000c00 */
[----:B------:R-:W-:-:S02]  /*1bd90*/  F2FP.F16.F32.PACK_AB R65, R65, R98 ;  /* 0x000000624141723e */ /* 0x000fc400000000ff */
[----:B------:R-:W-:Y:S01]  /*1bda0*/  F2FP.F16.F32.PACK_AB R69, R69, R80 ;  /* 0x000000504545723e */ /* 0x000fe200000000ff */
[----:B------:R-:W-:Y:S01]  /*1bdb0*/  STS.128 [R4+0x80], R36 ;  /* 0x0000802404007388 */ /* 0x000fe20000000c00 */
[----:B------:R-:W-:Y:S02]  /*1bdc0*/  F2FP.F16.F32.PACK_AB R66, R110, R77 ;  /* 0x0000004d6e42723e */ /* 0x000fe400000000ff */
[----:B------:R-:W-:Y:S01]  /*1bdd0*/  F2FP.F16.F32.PACK_AB R70, R111, R76 ;  /* 0x0000004c6f46723e */ /* 0x000fe200000000ff */
[----:B------:R-:W-:Y:S01]  /*1bde0*/  STS.128 [R4+0x480], R40 ;  /* 0x0004802804007388 */ /* 0x000fe20000000c00 */
[----:B------:R-:W-:Y:S01]  /*1bdf0*/  F2FP.F16.F32.PACK_AB R67, R118, R73 ;  /* 0x000000497643723e */ /* 0x000fe200000000ff */
[----:B------:R-:W-:Y:S01]  /*1be00*/  IMAD.HI R73, R89, 0x2, RZ ;  /* 0x0000000259497827 */ /* 0x000fe200078e02ff */
[----:B------:R-:W-:Y:S01]  /*1be10*/  F2FP.F16.F32.PACK_AB R71, R119, R72 ;  /* 0x000000487747723e */ /* 0x000fe200000000ff */
[----:B------:R-:W-:Y:S01]  /*1be20*/  BAR.SYNC.DEFER_BLOCKING 0x0 ;  /* 0x0000000000007b1d */ /* 0x000fe20000010000 */
[----:B------:R-:W-:Y:S01]  /*1be30*/  LEA R77, R74, R91, 0x2 ;  /* 0x0000005b4a4d7211 */ /* 0x000fe200078e10ff */
[----:B------:R-:W-:Y:S01]  /*1be40*/  IMAD.SHL.U32 R72, R89, 0x2, RZ ;  /* 0x0000000259487824 */ /* 0x000fe200078e00ff */
[----:B------:R-:W-:-:S02]  /*1be50*/  F2FP.F16.F32.PACK_AB R84, R124, R99 ;  /* 0x000000637c54723e */ /* 0x000fc400000000ff */
[----:B------:R-:W-:Y:S01]  /*1be60*/  F2FP.F16.F32.PACK_AB R87, R148, R75 ;  /* 0x0000004b9457723e */ /* 0x000fe200000000ff */
[----:B------:R-:W-:Y:S01]  /*1be70*/  IMAD R97, R74, 0x4, R77 ;  /* 0x000000044a617824 */ /* 0x000fe200078e024d */
[----:B------:R-:W-:Y:S02]  /*1be80*/  F2FP.F16.F32.PACK_AB R81, R133, R86 ;  /* 0x000000568551723e */ /* 0x000fe400000000ff */
[----:B------:R-:W-:Y:S02]  /*1be90*/  F2FP.F16.F32.PACK_AB R86, R140, R79 ;  /* 0x0000004f8c56723e */ /* 0x000fe400000000ff */
[----:B------:R-:W-:Y:S02]  /*1bea0*/  LEA R101, R74, R97, 0x2 ;  /* 0x000000614a657211 */ /* 0x000fe400078e10ff */
[----:B------:R-:W-:Y:S02]  /*1beb0*/  F2FP.F16.F32.PACK_AB R85, R132, R83 ;  /* 0x000000538455723e */ /* 0x000fe400000000ff */
[----:B------:R-:W-:Y:S01]  /*1bec0*/  F2FP.F16.F32.PACK_AB R80, R125, R90 ;  /* 0x0000005a7d50723e */ /* 0x000fe200000000ff */
[----:B------:R-:W-:Y:S01]  /*1bed0*/  IMAD R99, R74, 0x4, R101 ;  /* 0x000000044a637824 */ /* 0x000fe200078e0265 */
[----:B------:R-:W-:-:S02]  /*1bee0*/  F2FP.F16.F32.PACK_AB R82, R141, R82 ;  /* 0x000000528d52723e */ /* 0x000fc400000000ff */
[----:B------:R-:W-:Y:S02]  /*1bef0*/  F2FP.F16.F32.PACK_AB R83, R149, R78 ;  /* 0x0000004e9553723e */ /* 0x000fe400000000ff */
[----:B------:R-:W-:Y:S02]  /*1bf00*/  LEA R103, R74, R99, 0x2 ;  /* 0x000000634a677211 */ /* 0x000fe400078e10ff */
[----:B------:R-:W-:Y:S01]  /*1bf10*/  F2FP.F16.F32.PACK_AB R109, R48, R51 ;  /* 0x00000033306d723e */ /* 0x000fe200000000ff */
[----:B------:R-:W3:Y:S01]  /*1bf20*/  LDS.128 R36, [R7] ;  /* 0x0000000007247984 */ /* 0x000ee20000000c00 */
[----:B------:R-:W-:Y:S01]  /*1bf30*/  F2FP.F16.F32.PACK_AB R108, R60, R123 ;  /* 0x0000007b3c6c723e */ /* 0x000fe200000000ff */
[----:B------:R-:W-:Y:S01]  /*1bf40*/  IMAD R75, R74, 0x4, R103 ;  /* 0x000000044a4b7824 */ /* 0x000fe200078e0267 */
[----:B------:R-:W-:Y:S01]  /*1bf50*/  F2FP.F16.F32.PACK_AB R106, R45, R46 ;  /* 0x0000002e2d6a723e */ /* 0x000fe200000000ff */
[----:B------:R-:W-:Y:S01]  /*1bf60*/  LDS.128 R28, [R7+0x800] ;  /* 0x00080000071c7984 */ /* 0x000fe20000000c00 */
[----:B------:R-:W-:-:S02]  /*1bf70*/  F2FP.F16.F32.PACK_AB R107, R33, R34 ;  /* 0x00000022216b723e */ /* 0x000fc400000000ff */
[----:B------:R-:W-:Y:S01]  /*1bf80*/  LEA R79, R74, R75, 0x2 ;  /* 0x0000004b4a4f7211 */ /* 0x000fe200078e10ff */
[----:B------:R-:W4:Y:S01]  /*1bf90*/  LDS.128 R40, [R0] ;  /* 0x0000000000287984 */ /* 0x000f220000000c00 */
[----:B------:R-:W-:Y:S02]  /*1bfa0*/  F2FP.F16.F32.PACK_AB R110, R44, R47 ;  /* 0x0000002f2c6e723e */ /* 0x000fe400000000ff */
[----:B------:R-:W-:Y:S01]  /*1bfb0*/  F2FP.F16.F32.PACK_AB R111, R32, R35 ;  /* 0x00000023206f723e */ /* 0x000fe200000000ff */
[----:B------:R-:W-:Y:S01]  /*1bfc0*/  LDS.128 R24, [R0+0x800] ;  /* 0x0008000000187984 */ /* 0x000fe20000000c00 */
[----:B------:R-:W-:Y:S01]  /*1bfd0*/  IMAD R89, R74, 0x4, R79 ;  /* 0x000000044a597824 */ /* 0x000fe200078e024f */
[----:B------:R-:W-:Y:S01]  /*1bfe0*/  FSEL R63, R63, -INF , P1 ;  /* 0xff8000003f3f7808 */ /* 0x000fe20000800000 */
[----:B------:R-:W-:Y:S01]  /*1bff0*/  BAR.SYNC.DEFER_BLOCKING 0x0 ;  /* 0x0000000000007b1d */ /* 0x000fe20000010000 */
[----:B------:R-:W-:-:S05]  /*1c000*/  FSEL R62, R62, -INF , P2 ;  /* 0xff8000003e3e7808 */ /* 0x000fca0001000000 */
[----:B------:R-:W-:Y:S01]  /*1c010*/  FFMA R5, R62, 0.69314718246459960938, R5 ;  /* 0x3f3172183e057823 */ /* 0x000fe20000000005 */
[----:B------:R0:W-:Y:S04]  /*1c020*/  STS.128 [R4], R52 ;  /* 0x0000003404007388 */ /* 0x0001e80000000c00 */
[----:B------:R-:W-:Y:S04]  /*1c030*/  STS.128 [R4+0x400], R56 ;  /* 0x0004003804007388 */ /* 0x000fe80000000c00 */
[----:B------:R-:W-:Y:S04]  /*1c040*/  STS.128 [R4+0x80], R64 ;  /* 0x0000804004007388 */ /* 0x000fe80000000c00 */
[----:B------:R-:W-:Y:S01]  /*1c050*/  STS.128 [R4+0x480], R68 ;  /* 0x0004804404007388 */ /* 0x000fe20000000c00 */
[----:B------:R-:W-:Y:S01]  /*1c060*/  BAR.SYNC.DEFER_BLOCKING 0x0 ;  /* 0x0000000000007b1d */ /* 0x000fe20000010000 */
[C---:B0-----:R-:W-:Y:S01]  /*1c070*/  SHF.L.U32 R53, R88.reuse, 0x1, RZ ;  /* 0x0000000158357819 */ /* 0x041fe200000006ff */
[----:B------:R-:W-:-:S03]  /*1c080*/  IMAD.HI R88, R88, 0x2, RZ ;  /* 0x0000000258587827 */ /* 0x000fc600078e02ff */
[----:B-1----:R-:W-:Y:S02]  /*1c090*/  IADD3 R72, P3, P4, R72, R104, R53 ;  /* 0x0000006848487210 */ /* 0x002fe40007c7e035 */
[----:B------:R-:W-:Y:S02]  /*1c0a0*/  F2FP.F16.F32.PACK_AB R104, R126, R61 ;  /* 0x0000003d7e68723e */ /* 0x000fe400000000ff */
[C---:B------:R-:W-:Y:S02]  /*1c0b0*/  LEA R61, R74.reuse, R89, 0x2 ;  /* 0x000000594a3d7211 */ /* 0x040fe400078e10ff */
[----:B------:R-:W-:Y:S02]  /*1c0c0*/  IADD3.X R73, R73, R105, R88, P3, P4 ;  /* 0x0000006949497210 */ /* 0x000fe40001fe8458 */
[----:B------:R-:W-:Y:S01]  /*1c0d0*/  F2FP.F16.F32.PACK_AB R105, R49, R50 ;  /* 0x000000323169723e */ /* 0x000fe200000000ff */
[----:B------:R-:W-:Y:S01]  /*1c0e0*/  IMAD R51, R74, 0x4, R61 ;  /* 0x000000044a337824 */ /* 0x000fe200078e023d */
[----:B------:R-:W-:-:S02]  /*1c0f0*/  LEA R32, P3, R93, R72, 0x1 ;  /* 0x000000485d207211 */ /* 0x000fc400078608ff */
[-C--:B------:R-:W-:Y:S02]  /*1c100*/  LEA R34, P4, R95, R72.reuse, 0x1 ;  /* 0x000000485f227211 */ /* 0x080fe400078808ff */
[-C--:B------:R-:W-:Y:S02]  /*1c110*/  LEA.HI.X.SX32 R33, R93, R73.reuse, 0x1, P3 ;  /* 0x000000495d217211 */ /* 0x080fe400018f0eff */
[-C--:B------:R-:W-:Y:S02]  /*1c120*/  LEA R44, P3, R91, R72.reuse, 0x1 ;  /* 0x000000485b2c7211 */ /* 0x080fe400078608ff */
[-C--:B------:R-:W-:Y:S01]  /*1c130*/  LEA.HI.X.SX32 R35, R95, R73.reuse, 0x1, P4 ;  /* 0x000000495f237211 */ /* 0x080fe200020f0eff */
[----:B------:R-:W0:Y:S01]  /*1c140*/  LDS.128 R52, [R7] ;  /* 0x0000000007347984 */ /* 0x000e220000000c00 */
[-C--:B------:R-:W-:Y:S02]  /*1c150*/  LEA.HI.X.SX32 R45, R91, R73.reuse, 0x1, P3 ;  /* 0x000000495b2d7211 */ /* 0x080fe400018f0eff */
[CC--:B------:R-:W-:Y:S01]  /*1c160*/  LEA R46, P3, R77.reuse, R72.reuse, 0x1 ;  /* 0x000000484d2e7211 */ /* 0x0c0fe200078608ff */
[----:B------:R-:W-:Y:S03]  /*1c170*/  LDS.128 R64, [R7+0x800] ;  /* 0x0008000007407984 */ /* 0x000fe60000000c00 */
[----:B------:R-:W-:Y:S01]  /*1c180*/  LEA.HI.X.SX32 R47, R77, R73, 0x1, P3 ;  /* 0x000000494d2f7211 */ /* 0x000fe200018f0eff */
[----:B------:R-:W1:Y:S01]  /*1c190*/  LDS.128 R68, [R0] ;  /* 0x0000000000447984 */ /* 0x000e620000000c00 */
[----:B------:R-:W-:-:S03]  /*1c1a0*/  LEA R48, P3, R97, R72, 0x1 ;  /* 0x0000004861307211 */ /* 0x000fc600078608ff */
[----:B------:R-:W-:Y:S01]  /*1c1b0*/  LDS.128 R56, [R0+0x800] ;  /* 0x0008000000387984 */ /* 0x000fe20000000c00 */
[----:B------:R-:W-:Y:S01]  /*1c1c0*/  LEA.HI.X.SX32 R49, R97, R73, 0x1, P3 ;  /* 0x0000004961317211 */ /* 0x000fe200018f0eff */
[----:B------:R-:W-:Y:S06]  /*1c1d0*/  BAR.SYNC.DEFER_BLOCKING 0x0 ;  /* 0x0000000000007b1d */ /* 0x000fec0000010000 */
[----:B------:R2:W-:Y:S04]  /*1c1e0*/  STS.128 [R4+0x400], R80 ;  /* 0x0004005004007388 */ /* 0x0005e80000000c00 */
[----:B------:R3:W-:Y:S04]  /*1c1f0*/  STS.128 [R4], R84 ;  /* 0x0000005404007388 */ /* 0x0007e80000000c00 */
[----:B------:R-:W-:Y:S04]  /*1c200*/  STS.128 [R4+0x80], R104 ;  /* 0x0000806804007388 */ /* 0x000fe80000000c00 */
[----:B------:R4:W-:Y:S01]  /*1c210*/  STS.128 [R4+0x480], R108 ;  /* 0x0004806c04007388 */ /* 0x0009e20000000c00 */
[C---:B--2---:R-:W-:Y:S01]  /*1c220*/  LEA R81, R74.reuse, R51, 0x2 ;  /* 0x000000334a517211 */ /* 0x044fe200078e10ff */
[----:B------:R-:W-:Y:S04]  /*1c230*/  BAR.SYNC.DEFER_BLOCKING 0x0 ;  /* 0x0000000000007b1d */ /* 0x000fe80000010000 */
[----:B------:R-:W-:-:S05]  /*1c240*/  IMAD R83, R74, 0x4, R81 ;  /* 0x000000044a537824 */ /* 0x000fca00078e0251 */
[----:B---3--:R-:W-:Y:S02]  /*1c250*/  LEA R85, R74, R83, 0x2 ;  /* 0x000000534a557211 */ /* 0x008fe400078e10ff */
[----:B----4-:R-:W-:-:S03]  /*1c260*/  PRMT R4, R8, 0x7632, R4 ;  /* 0x0000763208047816 */ /* 0x010fc60000000004 */
[----:B------:R-:W-:-:S05]  /*1c270*/  IMAD R87, R74, 0x4, R85 ;  /* 0x000000044a577824 */ /* 0x000fca00078e0255 */
[----:B------:R-:W-:-:S05]  /*1c280*/  LEA R91, R74, R87, 0x2 ;  /* 0x000000574a5b7211 */ /* 0x000fca00078e10ff */
[C---:B------:R-:W-:Y:S01]  /*1c290*/  IMAD R93, R74.reuse, 0x4, R91 ;  /* 0x000000044a5d7824 */ /* 0x040fe200078e025b */
[----:B------:R2:W-:Y:S04]  /*1c2a0*/  STG.E.U16 desc[UR4][R32.64], R8 ;  /* 0x0000000820007986 */ /* 0x0005e8000c101504 */
[C---:B------:R-:W-:Y:S01]  /*1c2b0*/  LEA R77, R74.reuse, R93, 0x2 ;  /* 0x0000005d4a4d7211 */ /* 0x040fe200078e10ff */
[----:B------:R3:W-:Y:S04]  /*1c2c0*/  STG.E.U16 desc[UR4][R34.64], R16 ;  /* 0x0000001022007986 */ /* 0x0007e8000c101504 */
[----:B------:R-:W-:Y:S01]  /*1c2d0*/  IMAD R95, R74, 0x4, R77 ;  /* 0x000000044a5f7824 */ /* 0x000fe200078e024d */
[----:B------:R4:W-:Y:S01]  /*1c2e0*/  STG.E.U16 desc[UR4][R44.64], R4 ;  /* 0x000000042c007986 */ /* 0x0009e2000c101504 */
[----:B--2---:R-:W-:-:S03]  /*1c2f0*/  LEA R32, P3, R101, R72, 0x1 ;  /* 0x0000004865207211 */ /* 0x004fc600078608ff */
[C---:B------:R-:W-:Y:S02]  /*1c300*/  LEA R97, R74.reuse, R95, 0x2 ;  /* 0x0000005f4a617211 */ /* 0x040fe400078e10ff */
[-C--:B------:R-:W-:Y:S02]  /*1c310*/  LEA.HI.X.SX32 R33, R101, R73.reuse, 0x1, P3 ;  /* 0x0000004965217211 */ /* 0x080fe400018f0eff */
[CC--:B---3--:R-:W-:Y:S01]  /*1c320*/  LEA R34, P3, R99.reuse, R72.reuse, 0x1 ;  /* 0x0000004863227211 */ /* 0x0c8fe200078608ff */
[----:B------:R-:W-:Y:S01]  /*1c330*/  IMAD R101, R74, 0x4, R97 ;  /* 0x000000044a657824 */ /* 0x000fe200078e0261 */
[----:B------:R-:W-:Y:S02]  /*1c340*/  PRMT R8, R16, 0x7632, R8 ;  /* 0x0000763210087816 */ /* 0x000fe40000000008 */
[----:B------:R-:W-:Y:S02]  /*1c350*/  LEA.HI.X.SX32 R35, R99, R73, 0x1, P3 ;  /* 0x0000004963237211 */ /* 0x000fe400018f0eff */
[----:B------:R-:W-:Y:S01]  /*1c360*/  LEA R99, R74, R101, 0x2 ;  /* 0x000000654a637211 */ /* 0x000fe200078e10ff */
[----:B------:R2:W-:Y:S01]  /*1c370*/  STG.E.U16 desc[UR4][R46.64], R8 ;  /* 0x000000082e007986 */ /* 0x0005e2000c101504 */
[----:B----4-:R-:W-:-:S02]  /*1c380*/  LEA R44, P3, R103, R72, 0x1 ;  /* 0x00000048672c7211 */ /* 0x010fc400078608ff */
[----:B------:R-:W-:Y:S01]  /*1c390*/  PRMT R4, R9, 0x7632, R4 ;  /* 0x0000763209047816 */ /* 0x000fe20000000004 */
[----:B------:R-:W-:Y:S01]  /*1c3a0*/  IMAD R105, R74, 0x4, R99 ;  /* 0x000000044a697824 */ /* 0x000fe200078e0263 */
[----:B------:R3:W-:Y:S01]  /*1c3b0*/  STG.E.U16 desc[UR4][R48.64], R9 ;  /* 0x0000000930007986 */ /* 0x0007e2000c101504 */
[----:B------:R-:W-:-:S03]  /*1c3c0*/  LEA.HI.X.SX32 R45, R103, R73, 0x1, P3 ;  /* 0x00000049672d7211 */ /* 0x000fc600018f0eff */
[C---:B------:R-:W-:Y:S01]  /*1c3d0*/  LEA R107, R74.reuse, R105, 0x2 ;  /* 0x000000694a6b7211 */ /* 0x040fe200078e10ff */
[----:B------:R-:W-:Y:S01]  /*1c3e0*/  STG.E.U16 desc[UR4][R32.64], R17 ;  /* 0x0000001120007986 */ /* 0x000fe2000c101504 */
[-C--:B--2---:R-:W-:Y:S02]  /*1c3f0*/  LEA R46, P4, R75, R72.reuse, 0x1 ;  /* 0x000000484b2e7211 */ /* 0x084fe400078808ff */
[----:B------:R-:W-:Y:S01]  /*1c400*/  LEA R8, P3, R79, R72, 0x1 ;  /* 0x000000484f087211 */ /* 0x000fe200078608ff */
[----:B------:R2:W-:Y:S01]  /*1c410*/  STG.E.U16 desc[UR4][R34.64], R4 ;  /* 0x0000000422007986 */ /* 0x0005e2000c101504 */
[----:B------:R-:W-:Y:S01]  /*1c420*/  LEA.HI.X.SX32 R47, R75, R73, 0x1, P4 ;  /* 0x000000494b2f7211 */ /* 0x000fe200020f0eff */
[----:B---3--:R-:W-:Y:S01]  /*1c430*/  IMAD R49, R74, 0x4, R107 ;  /* 0x000000044a317824 */ /* 0x008fe200078e026b */
[----:B------:R-:W-:-:S04]  /*1c440*/  PRMT R9, R17, 0x7632, R9 ;  /* 0x0000763211097816 */ /* 0x000fc80000000009 */
[----:B------:R-:W-:Y:S01]  /*1c450*/  LEA R75, R74, R49, 0x2 ;  /* 0x000000314a4b7211 */ /* 0x000fe200078e10ff */
[----:B------:R3:W-:Y:S04]  /*1c460*/  STG.E.U16 desc[UR4][R44.64], R9 ;  /* 0x000000092c007986 */ /* 0x0007e8000c101504 */
[----:B------:R-:W-:Y:S01]  /*1c470*/  STG.E.U16 desc[UR4][R46.64], R10 ;  /* 0x0000000a2e007986 */ /* 0x000fe2000c101504 */
[----:B--2---:R-:W-:Y:S02]  /*1c480*/  PRMT R4, R10, 0x7632, R4 ;  /* 0x000076320a047816 */ /* 0x004fe40000000004 */
[----:B---3--:R-:W-:Y:S01]  /*1c490*/  LEA.HI.X.SX32 R9, R79, R73, 0x1, P3 ;  /* 0x000000494f097211 */ /* 0x008fe200018f0eff */
[----:B------:R-:W-:Y:S01]  /*1c4a0*/  IMAD R79, R74, 0x4, R75 ;  /* 0x000000044a4f7824 */ /* 0x000fe200078e024b */
[----:B------:R-:W-:-:S03]  /*1c4b0*/  LEA R16, P3, R89, R72, 0x1 ;  /* 0x0000004859107211 */ /* 0x000fc600078608ff */
[----:B------:R2:W-:Y:S01]  /*1c4c0*/  STG.E.U16 desc[UR4][R8.64], R18 ;  /* 0x0000001208007986 */ /* 0x0005e2000c101504 */
[----:B------:R-:W-:Y:S02]  /*1c4d0*/  LEA.HI.X.SX32 R17, R89, R73, 0x1, P3 ;  /* 0x0000004959117211 */ /* 0x000fe400018f0eff */
[C---:B------:R-:W-:Y:S02]  /*1c4e0*/  LEA R89, R74.reuse, R79, 0x2 ;  /* 0x0000004f4a597211 */ /* 0x040fe400078e10ff */
[CC--:B------:R-:W-:Y:S01]  /*1c4f0*/  LEA R32, P3, R61.reuse, R72.reuse, 0x1 ;  /* 0x000000483d207211 */ /* 0x0c0fe200078608ff */
[----:B------:R3:W-:Y:S02]  /*1c500*/  STG.E.U16 desc[UR4][R16.64], R4 ;  /* 0x0000000410007986 */ /* 0x0007e4000c101504 */
[----:B------:R-:W-:Y:S01]  /*1c510*/  IMAD R103, R74, 0x4, R89 ;  /* 0x000000044a677824 */ /* 0x000fe200078e0259 */
[----:B------:R-:W-:Y:S02]  /*1c520*/  LEA.HI.X.SX32 R33, R61, R73, 0x1, P3 ;  /* 0x000000493d217211 */ /* 0x000fe400018f0eff */
[----:B------:R-:W-:-:S02]  /*1c530*/  LEA R34, P3, R51, R72, 0x1 ;  /* 0x0000004833227211 */ /* 0x000fc400078608ff */
[----:B------:R-:W-:Y:S02]  /*1c540*/  LEA R61, R74, R103, 0x2 ;  /* 0x000000674a3d7211 */ /* 0x000fe400078e10ff */
[----:B--2---:R-:W-:Y:S02]  /*1c550*/  PRMT R9, R18, 0x7632, R9 ;  /* 0x0000763212097816 */ /* 0x004fe40000000009 */
[----:B------:R-:W-:Y:S01]  /*1c560*/  LEA.HI.X.SX32 R35, R51, R73, 0x1, P3 ;  /* 0x0000004933237211 */ /* 0x000fe200018f0eff */
[C---:B------:R-:W-:Y:S01]  /*1c570*/  IMAD R47, R74.reuse, 0x4, R61 ;  /* 0x000000044a2f7824 */ /* 0x040fe200078e023d */
[----:B------:R-:W-:Y:S01]  /*1c580*/  LEA R8, P3, R81, R72, 0x1 ;  /* 0x0000004851087211 */ /* 0x000fe200078608ff */
[----:B------:R2:W-:Y:S01]  /*1c590*/  STG.E.U16 desc[UR4][R32.64], R9 ;  /* 0x0000000920007986 */ /* 0x0005e2000c101504 */
[----:B------:R-:W-:Y:S02]  /*1c5a0*/  PRMT R18, R11, 0x7632, R18 ;  /* 0x000076320b127816 */ /* 0x000fe40000000012 */
[----:B------:R-:W-:Y:S01]  /*1c5b0*/  LEA R51, R74, R47, 0x2 ;  /* 0x0000002f4a337211 */ /* 0x000fe200078e10ff */
[----:B------:R4:W-:Y:S01]  /*1c5c0*/  STG.E.U16 desc[UR4][R34.64], R11 ;  /* 0x0000000b22007986 */ /* 0x0009e2000c101504 */
[----:B---3--:R-:W-:-:S02]  /*1c5d0*/  PRMT R4, R19, 0x7632, R4 ;  /* 0x0000763213047816 */ /* 0x008fc40000000004 */
[----:B--2---:R-:W-:Y:S01]  /*1c5e0*/  LEA.HI.X.SX32 R9, R81, R73, 0x1, P3 ;  /* 0x0000004951097211 */ /* 0x004fe200018f0eff */
[C---:B------:R-:W-:Y:S01]  /*1c5f0*/  IMAD R81, R74.reuse, 0x4, R51 ;  /* 0x000000044a517824 */ /* 0x040fe200078e0233 */
[-C--:B------:R-:W-:Y:S02]  /*1c600*/  LEA R44, P3, R83, R72.reuse, 0x1 ;  /* 0x00000048532c7211 */ /* 0x080fe400078608ff */
[-C--:B------:R-:W-:Y:S01]  /*1c610*/  LEA R32, P4, R87, R72.reuse, 0x1 ;  /* 0x0000004857207211 */ /* 0x080fe200078808ff */
[----:B------:R2:W-:Y:S01]  /*1c620*/  STG.E.U16 desc[UR4][R8.64], R19 ;  /* 0x0000001308007986 */ /* 0x0005e2000c101504 */
[C---:B------:R-:W-:Y:S02]  /*1c630*/  LEA R109, R74.reuse, R81, 0x2 ;  /* 0x000000514a6d7211 */ /* 0x040fe400078e10ff */
[-C--:B------:R-:W-:Y:S02]  /*1c640*/  LEA.HI.X.SX32 R45, R83, R73.reuse, 0x1, P3 ;  /* 0x00000049532d7211 */ /* 0x080fe400018f0eff */
[----:B------:R-:W-:Y:S01]  /*1c650*/  LEA R16, P3, R85, R72, 0x1 ;  /* 0x0000004855107211 */ /* 0x000fe200078608ff */
[----:B------:R-:W-:Y:S01]  /*1c660*/  IMAD R83, R74, 0x4, R109 ;  /* 0x000000044a537824 */ /* 0x000fe200078e026d */
[-C--:B------:R-:W-:Y:S01]  /*1c670*/  LEA.HI.X.SX32 R33, R87, R73.reuse, 0x1, P4 ;  /* 0x0000004957217211 */ /* 0x080fe200020f0eff */
[----:B------:R3:W-:Y:S01]  /*1c680*/  STG.E.U16 desc[UR4][R44.64], R18 ;  /* 0x000000122c007986 */ /* 0x0007e2000c101504 */
[----:B------:R-:W-:-:S02]  /*1c690*/  LEA.HI.X.SX32 R17, R85, R73, 0x1, P3 ;  /* 0x0000004955117211 */ /* 0x000fc400018f0eff */
[C---:B------:R-:W-:Y:S02]  /*1c6a0*/  LEA R111, R74.reuse, R83, 0x2 ;  /* 0x000000534a6f7211 */ /* 0x040fe400078e10ff */
[CC--:B------:R-:W-:Y:S01]  /*1c6b0*/  LEA R10, P3, R91.reuse, R72.reuse, 0x1 ;  /* 0x000000485b0a7211 */ /* 0x0c0fe200078608ff */
[----:B------:R0:W-:Y:S02]  /*1c6c0*/  STG.E.U16 desc[UR4][R16.64], R4 ;  /* 0x0000000410007986 */ /* 0x0001e4000c101504 */
[C---:B----4-:R-:W-:Y:S01]  /*1c6d0*/  IMAD R35, R74.reuse, 0x4, R111 ;  /* 0x000000044a237824 */ /* 0x050fe200078e026f */
[----:B------:R-:W-:Y:S01]  /*1c6e0*/  LEA.HI.X.SX32 R11, R91, R73, 0x1, P3 ;  /* 0x000000495b0b7211 */ /* 0x000fe200018f0eff */
[----:B------:R-:W-:Y:S01]  /*1c6f0*/  STG.E.U16 desc[UR4][R32.64], R36 ;  /* 0x0000002420007986 */ /* 0x000fe2000c101504 */
[C---:B--2---:R-:W-:Y:S02]  /*1c700*/  LEA R8, P3, R93.reuse, R72, 0x1 ;  /* 0x000000485d087211 */ /* 0x044fe400078608ff */
[----:B------:R-:W-:Y:S01]  /*1c710*/  LEA R85, R74, R35, 0x2 ;  /* 0x000000234a557211 */ /* 0x000fe200078e10ff */
[----:B------:R2:W-:Y:S01]  /*1c720*/  STG.E.U16 desc[UR4][R10.64], R40 ;  /* 0x000000280a007986 */ /* 0x0005e2000c101504 */
[----:B------:R-:W-:-:S02]  /*1c730*/  LEA.HI.X.SX32 R9, R93, R73, 0x1, P3 ;  /* 0x000000495d097211 */ /* 0x000fc400018f0eff */
[-C--:B---3--:R-:W-:Y:S01]  /*1c740*/  LEA R18, P3, R77, R72.reuse, 0x1 ;  /* 0x000000484d127211 */ /* 0x088fe200078608ff */
[C---:B------:R-:W-:Y:S01]  /*1c750*/  IMAD R87, R74.reuse, 0x4, R85 ;  /* 0x000000044a577824 */ /* 0x040fe200078e0255 */
[----:B0-----:R-:W-:Y:S02]  /*1c760*/  PRMT R4, R37, 0x7632, R4 ;  /* 0x0000763225047816 */ /* 0x001fe40000000004 */
[----:B------:R-:W-:Y:S02]  /*1c770*/  LEA.HI.X.SX32 R19, R77, R73, 0x1, P3 ;  /* 0x000000494d137211 */ /* 0x000fe400018f0eff */
[----:B------:R-:W-:Y:S02]  /*1c780*/  LEA R91, R74, R87, 0x2 ;  /* 0x000000574a5b7211 */ /* 0x000fe400078e10ff */
[C---:B------:R-:W-:Y:S02]  /*1c790*/  LEA R16, P3, R95.reuse, R72, 0x1 ;  /* 0x000000485f107211 */ /* 0x040fe400078608ff */
[----:B--2---:R-:W-:Y:S01]  /*1c7a0*/  PRMT R11, R36, 0x7632, R11 ;  /* 0x00007632240b7816 */ /* 0x004fe2000000000b */
[----:B------:R-:W-:Y:S01]  /*1c7b0*/  IMAD R93, R74, 0x4, R91 ;  /* 0x000000044a5d7824 */ /* 0x000fe200078e025b */
[----:B------:R-:W-:-:S02]  /*1c7c0*/  LEA.HI.X.SX32 R17, R95, R73, 0x1, P3 ;  /* 0x000000495f117211 */ /* 0x000fc400018f0eff */
[----:B------:R-:W-:Y:S01]  /*1c7d0*/  LEA R10, P3, R97, R72, 0x1 ;  /* 0x00000048610a7211 */ /* 0x000fe200078608ff */
[----:B------:R0:W-:Y:S01]  /*1c7e0*/  STG.E.U16 desc[UR4][R8.64], R11 ;  /* 0x0000000b08007986 */ /* 0x0001e2000c101504 */
[----:B------:R-:W-:-:S05]  /*1c7f0*/  LEA R77, R74, R93, 0x2 ;  /* 0x0000005d4a4d7211 */ /* 0x000fca00078e10ff */
[----:B------:R-:W-:-:S05]  /*1c800*/  IMAD R95, R74, 0x4, R77 ;  /* 0x000000044a5f7824 */ /* 0x000fca00078e024d */
[C---:B------:R-:W-:Y:S02]  /*1c810*/  LEA R113, R74.reuse, R95, 0x2 ;  /* 0x0000005f4a717211 */ /* 0x040fe400078e10ff */
[-C--:B0-----:R-:W-:Y:S02]  /*1c820*/  LEA.HI.X.SX32 R11, R97, R73.reuse, 0x1, P3 ;  /* 0x00000049610b7211 */ /* 0x081fe400018f0eff */
[CC--:B------:R-:W-:Y:S01]  /*1c830*/  LEA R32, P3, R101.reuse, R72.reuse, 0x1 ;  /* 0x0000004865207211 */ /* 0x0c0fe200078608ff */
[----:B------:R-:W-:Y:S01]  /*1c840*/  IMAD R97, R74, 0x4, R113 ;  /* 0x000000044a617824 */ /* 0x000fe200078e0271 */
[----:B------:R-:W-:Y:S02]  /*1c850*/  PRMT R9, R40, 0x7632, R9 ;  /* 0x0000763228097816 */ /* 0x000fe40000000009 */
[----:B------:R-:W-:Y:S02]  /*1c860*/  LEA.HI.X.SX32 R33, R101, R73, 0x1, P3 ;  /* 0x0000004965217211 */ /* 0x000fe400018f0eff */
[----:B------:R-:W-:Y:S01]  /*1c870*/  LEA R101, R74, R97, 0x2 ;  /* 0x000000614a657211 */ /* 0x000fe200078e10ff */
[----:B------:R0:W-:Y:S01]  /*1c880*/  STG.E.U16 desc[UR4][R18.64], R9 ;  /* 0x0000000912007986 */ /* 0x0001e2000c101504 */
[----:B------:R-:W-:-:S03]  /*1c890*/  LEA R8, P3, R99, R72, 0x1 ;  /* 0x0000004863087211 */ /* 0x000fc600078608ff */
[C---:B------:R-:W-:Y:S01]  /*1c8a0*/  IMAD R115, R74.reuse, 0x4, R101 ;  /* 0x000000044a737824 */ /* 0x040fe200078e0265 */
[----:B------:R2:W-:Y:S04]  /*1c8b0*/  STG.E.U16 desc[UR4][R16.64], R37 ;  /* 0x0000002510007986 */ /* 0x0005e8000c101504 */
[C---:B------:R-:W-:Y:S01]  /*1c8c0*/  LEA R117, R74.reuse, R115, 0x2 ;  /* 0x000000734a757211 */ /* 0x040fe200078e10ff */
[----:B------:R3:W-:Y:S01]  /*1c8d0*/  STG.E.U16 desc[UR4][R10.64], R41 ;  /* 0x000000290a007986 */ /* 0x0007e2000c101504 */
[----:B0-----:R-:W-:Y:S02]  /*1c8e0*/  LEA.HI.X.SX32 R9, R99, R73, 0x1, P3 ;  /* 0x0000004963097211 */ /* 0x001fe400018f0eff */
[----:B------:R-:W-:Y:S01]  /*1c8f0*/  LEA R18, P4, R105, R72, 0x1 ;  /* 0x0000004869127211 */ /* 0x000fe200078808ff */
[----:B------:R0:W-:Y:S01]  /*1c900*/  STG.E.U16 desc[UR4][R32.64], R4 ;  /* 0x0000000420007986 */ /* 0x0001e2000c101504 */
[----:B--2---:R-:W-:-:S02]  /*1c910*/  IMAD R37, R74, 0x4, R117 ;  /* 0x000000044a257824 */ /* 0x004fc400078e0275 */
[----:B------:R-:W-:Y:S02]  /*1c920*/  LEA.HI.X.SX32 R19, R105, R73, 0x1, P4 ;  /* 0x0000004969137211 */ /* 0x000fe400020f0eff */
[-C--:B------:R-:W-:Y:S02]  /*1c930*/  LEA R16, P3, R107, R72.reuse, 0x1 ;  /* 0x000000486b107211 */ /* 0x080fe400078608ff */
[C---:B------:R-:W-:Y:S02]  /*1c940*/  LEA R99, R74.reuse, R37, 0x2 ;  /* 0x000000254a637211 */ /* 0x040fe400078e10ff */
[----:B---3--:R-:W-:Y:S02]  /*1c950*/  PRMT R11, R41, 0x7632, R11 ;  /* 0x00007632290b7816 */ /* 0x008fe4000000000b */
[----:B------:R-:W-:Y:S01]  /*1c960*/  LEA.HI.X.SX32 R17, R107, R73, 0x1, P3 ;  /* 0x000000496b117211 */ /* 0x000fe200018f0eff */
[----:B------:R-:W-:Y:S01]  /*1c970*/  IMAD R105, R74, 0x4, R99 ;  /* 0x000000044a697824 */ /* 0x000fe200078e0263 */
[----:B------:R-:W-:Y:S01]  /*1c980*/  LEA R10, P3, R49, R72, 0x1 ;  /* 0x00000048310a7211 */ /* 0x000fe200078608ff */
[----:B------:R2:W-:Y:S01]  /*1c990*/  STG.E.U16 desc[UR4][R8.64], R11 ;  /* 0x0000000b08007986 */ /* 0x0005e2000c101504 */
[----:B0-----:R-:W-:-:S02]  /*1c9a0*/  PRMT R4, R38, 0x7632, R4 ;  /* 0x0000763226047816 */ /* 0x001fc40000000004 */
[C---:B------:R-:W-:Y:S01]  /*1c9b0*/  LEA R107, R74.reuse, R105, 0x2 ;  /* 0x000000694a6b7211 */ /* 0x040fe200078e10ff */
[----:B------:R-:W-:Y:S04]  /*1c9c0*/  STG.E.U16 desc[UR4][R18.64], R38 ;  /* 0x0000002612007986 */ /* 0x000fe8000c101504 */
[----:B------:R-:W-:Y:S01]  /*1c9d0*/  IMAD R119, R74, 0x4, R107 ;  /* 0x000000044a777824 */ /* 0x000fe200078e026b */
[----:B------:R0:W-:Y:S01]  /*1c9e0*/  STG.E.U16 desc[UR4][R16.64], R42 ;  /* 0x0000002a10007986 */ /* 0x0001e2000c101504 */
[----:B--2---:R-:W-:Y:S02]  /*1c9f0*/  LEA.HI.X.SX32 R11, R49, R73, 0x1, P3 ;  /* 0x00000049310b7211 */ /* 0x004fe400018f0eff */
[----:B------:R-:W-:-:S03]  /*1ca00*/  LEA R32, P3, R75, R72, 0x1 ;  /* 0x000000484b207211 */ /* 0x000fc600078608ff */
[----:B------:R2:W-:Y:S01]  /*1ca10*/  STG.E.U16 desc[UR4][R10.64], R4 ;  /* 0x000000040a007986 */ /* 0x0005e2000c101504 */
[----:B------:R-:W-:Y:S02]  /*1ca20*/  LEA.HI.X.SX32 R33, R75, R73, 0x1, P3 ;  /* 0x000000494b217211 */ /* 0x000fe400018f0eff */
[----:B------:R-:W-:Y:S02]  /*1ca30*/  LEA R75, R74, R119, 0x2 ;  /* 0x000000774a4b7211 */ /* 0x000fe400078e10ff */
[----:B------:R-:W-:-:S03]  /*1ca40*/  LEA R8, P3, R79, R72, 0x1 ;  /* 0x000000484f087211 */ /* 0x000fc600078608ff */
[C---:B------:R-:W-:Y:S01]  /*1ca50*/  IMAD R121, R74.reuse, 0x4, R75 ;  /* 0x000000044a797824 */ /* 0x040fe200078e024b */
[----:B------:R-:W-:Y:S02]  /*1ca60*/  LEA.HI.X.SX32 R9, R79, R73, 0x1, P3 ;  /* 0x000000494f097211 */ /* 0x000fe400018f0eff */
[CC--:B0-----:R-:W-:Y:S02]  /*1ca70*/  LEA R16, P3, R89.reuse, R72.reuse, 0x1 ;  /* 0x0000004859107211 */ /* 0x0c1fe400078608ff */
[C---:B------:R-:W-:Y:S02]  /*1ca80*/  LEA R123, R74.reuse, R121, 0x2 ;  /* 0x000000794a7b7211 */ /* 0x040fe400078e10ff */
[----:B------:R-:W-:Y:S02]  /*1ca90*/  LEA.HI.X.SX32 R17, R89, R73, 0x1, P3 ;  /* 0x0000004959117211 */ /* 0x000fe400018f0eff */
[----:B------:R-:W-:Y:S01]  /*1caa0*/  LEA R18, P3, R103, R72, 0x1 ;  /* 0x0000004867127211 */ /* 0x000fe200078608ff */
[----:B------:R-:W-:Y:S01]  /*1cab0*/  IMAD R125, R74, 0x4, R123 ;  /* 0x000000044a7d7824 */ /* 0x000fe200078e027b */
[----:B--2---:R-:W-:-:S02]  /*1cac0*/  PRMT R11, R42, 0x7632, R11 ;  /* 0x000076322a0b7816 */ /* 0x004fc4000000000b */
[----:B------:R-:W-:Y:S02]  /*1cad0*/  LEA.HI.X.SX32 R19, R103, R73, 0x1, P3 ;  /* 0x0000004967137211 */ /* 0x000fe400018f0eff */
[C---:B------:R-:W-:Y:S01]  /*1cae0*/  LEA R127, R74.reuse, R125, 0x2 ;  /* 0x0000007d4a7f7211 */ /* 0x040fe200078e10ff */
[----:B------:R0:W-:Y:S01]  /*1caf0*/  STG.E.U16 desc[UR4][R32.64], R11 ;  /* 0x0000000b20007986 */ /* 0x0001e2000c101504 */
[-C--:B------:R-:W-:Y:S02]  /*1cb00*/  LEA R10, P3, R61, R72.reuse, 0x1 ;  /* 0x000000483d0a7211 */ /* 0x080fe400078608ff */
[----:B------:R-:W-:Y:S01]  /*1cb10*/  PRMT R4, R43, 0x7632, R4 ;  /* 0x000076322b047816 */ /* 0x000fe20000000004 */
[----:B------:R-:W-:Y:S01]  /*1cb20*/  IMAD R129, R74, 0x4, R127 ;  /* 0x000000044a817824 */ /* 0x000fe200078e027f */
[----:B------:R2:W-:Y:S01]  /*1cb30*/  STG.E.U16 desc[UR4][R8.64], R39 ;  /* 0x0000002708007986 */ /* 0x0005e2000c101504 */
[----:B------:R-:W-:-:S03]  /*1cb40*/  LEA R42, P5, R85, R72, 0x1 ;  /* 0x00000048552a7211 */ /* 0x000fc600078a08ff */
[----:B------:R-:W-:Y:S01]  /*1cb50*/  LEA R131, R74, R129, 0x2 ;  /* 0x000000814a837211 */ /* 0x000fe200078e10ff */
[----:B------:R3:W-:Y:S01]  /*1cb60*/  STG.E.U16 desc[UR4][R16.64], R43 ;  /* 0x0000002b10007986 */ /* 0x0007e2000c101504 */
[----:B0-----:R-:W-:-:S03]  /*1cb70*/  PRMT R33, R39, 0x7632, R33 ;  /* 0x0000763227217816 */ /* 0x001fc60000000021 */
[C---:B------:R-:W-:Y:S01]  /*1cb80*/  IMAD R133, R74.reuse, 0x4, R131 ;  /* 0x000000044a857824 */ /* 0x040fe200078e0283 */
[----:B------:R-:W-:Y:S01]  /*1cb90*/  LEA.HI.X.SX32 R11, R61, R73, 0x1, P3 ;  /* 0x000000493d0b7211 */ /* 0x000fe200018f0eff */
[----:B------:R0:W-:Y:S01]  /*1cba0*/  STG.E.U16 desc[UR4][R18.64], R33 ;  /* 0x0000002112007986 */ /* 0x0001e2000c101504 */
[-C--:B------:R-:W-:Y:S02]  /*1cbb0*/  LEA R32, P4, R47, R72.reuse, 0x1 ;  /* 0x000000482f207211 */ /* 0x080fe400078808ff */
[C---:B------:R-:W-:Y:S01]  /*1cbc0*/  LEA R135, R74.reuse, R133, 0x2 ;  /* 0x000000854a877211 */ /* 0x040fe200078e10ff */
[----:B------:R4:W-:Y:S01]  /*1cbd0*/  STG.E.U16 desc[UR4][R10.64], R4 ;  /* 0x000000040a007986 */ /* 0x0009e2000c101504 */
[----:B--2---:R-:W-:Y:S02]  /*1cbe0*/  LEA R8, P3, R51, R72, 0x1 ;  /* 0x0000004833087211 */ /* 0x004fe400078608ff */
[-C--:B---3--:R-:W-:Y:S01]  /*1cbf0*/  LEA.HI.X.SX32 R43, R85, R73.reuse, 0x1, P5 ;  /* 0x00000049552b7211 */ /* 0x088fe200028f0eff */
[----:B------:R-:W-:Y:S01]  /*1cc00*/  IMAD R137, R74, 0x4, R135 ;  /* 0x000000044a897824 */ /* 0x000fe200078e0287 */
[----:B------:R-:W-:-:S02]  /*1cc10*/  LEA.HI.X.SX32 R9, R51, R73, 0x1, P3 ;  /* 0x0000004933097211 */ /* 0x000fc400018f0eff */
[-C--:B------:R-:W-:Y:S02]  /*1cc20*/  LEA R16, P3, R81, R72.reuse, 0x1 ;  /* 0x0000004851107211 */ /* 0x080fe400078608ff */
[C---:B------:R-:W-:Y:S02]  /*1cc30*/  LEA R139, R74.reuse, R137, 0x2 ;  /* 0x000000894a8b7211 */ /* 0x040fe400078e10ff */
[-C--:B0-----:R-:W-:Y:S02]  /*1cc40*/  LEA.HI.X.SX32 R33, R47, R73.reuse, 0x1, P4 ;  /* 0x000000492f217211 */ /* 0x081fe400020f0eff */
[----:B------:R-:W-:Y:S01]  /*1cc50*/  LEA.HI.X.SX32 R17, R81, R73, 0x1, P3 ;  /* 0x0000004951117211 */ /* 0x000fe200018f0eff */
[----:B----4-:R-:W-:Y:S01]  /*1cc60*/  IMAD R11, R74, 0x4, R139 ;  /* 0x000000044a0b7824 */ /* 0x010fe200078e028b */
[----:B------:R-:W-:Y:S01]  /*1cc70*/  LEA R18, P3, R109, R72, 0x1 ;  /* 0x000000486d127211 */ /* 0x000fe200078608ff */
[----:B------:R0:W-:Y:S01]  /*1cc80*/  STG.E.U16 desc[UR4][R32.64], R52 ;  /* 0x0000003420007986 */ /* 0x0001e2000c101504 */
[----:B-1----:R-:W-:-:S02]  /*1cc90*/  PRMT R4, R68, 0x7632, R4 ;  /* 0x0000763244047816 */ /* 0x002fc40000000004 */
[----:B------:R-:W-:Y:S01]  /*1cca0*/  LEA R141, R74, R11, 0x2 ;  /* 0x0000000b4a8d7211 */ /* 0x000fe200078e10ff */
[----:B------:R1:W-:Y:S01]  /*1ccb0*/  STG.E.U16 desc[UR4][R8.64], R68 ;  /* 0x0000004408007986 */ /* 0x0003e2000c101504 */
[-C--:B------:R-:W-:Y:S02]  /*1ccc0*/  LEA.HI.X.SX32 R19, R109, R73.reuse, 0x1, P3 ;  /* 0x000000496d137211 */ /* 0x080fe400018f0eff */
[-C--:B------:R-:W-:Y:S02]  /*1ccd0*/  LEA R40, P4, R35, R72.reuse, 0x1 ;  /* 0x0000004823287211 */ /* 0x080fe400078808ff */
[----:B------:R-:W-:Y:S02]  /*1cce0*/  LEA R48, P5, R93, R72, 0x1 ;  /* 0x000000485d307211 */ /* 0x000fe400078a08ff */
[----:B------:R-:W-:Y:S02]  /*1ccf0*/  LEA.HI.X.SX32 R41, R35, R73, 0x1, P4 ;  /* 0x0000004923297211 */ /* 0x000fe400020f0eff */
[----:B0-----:R-:W-:-:S02]  /*1cd00*/  PRMT R33, R52, 0x7632, R33 ;  /* 0x0000763234217816 */ /* 0x001fc40000000021 */
[-C--:B------:R-:W-:Y:S01]  /*1cd10*/  LEA R32, P3, R83, R72.reuse, 0x1 ;  /* 0x0000004853207211 */ /* 0x080fe200078608ff */
[C---:B-1----:R-:W-:Y:S01]  /*1cd20*/  IMAD R9, R74.reuse, 0x4, R141 ;  /* 0x000000044a097824 */ /* 0x042fe200078e028d */
[-C--:B------:R-:W-:Y:S01]  /*1cd30*/  LEA R46, P4, R91, R72.reuse, 0x1 ;  /* 0x000000485b2e7211 */ /* 0x080fe200078808ff */
[----:B------:R0:W-:Y:S01]  /*1cd40*/  STG.E.U16 desc[UR4][R16.64], R33 ;  /* 0x0000002110007986 */ /* 0x0001e2000c101504 */
[----:B------:R-:W-:Y:S02]  /*1cd50*/  LEA.HI.X.SX32 R49, R93, R73, 0x1, P5 ;  /* 0x000000495d317211 */ /* 0x000fe400028f0eff */
[C---:B------:R-:W-:Y:S01]  /*1cd60*/  LEA R143, R74.reuse, R9, 0x2 ;  /* 0x000000094a8f7211 */ /* 0x040fe200078e10ff */
[----:B------:R1:W-:Y:S01]  /*1cd70*/  STG.E.U16 desc[UR4][R18.64], R4 ;  /* 0x0000000412007986 */ /* 0x0003e2000c101504 */
[----:B------:R-:W-:Y:S02]  /*1cd80*/  LEA.HI.X.SX32 R47, R91, R73, 0x1, P4 ;  /* 0x000000495b2f7211 */ /* 0x000fe400020f0eff */
[-C--:B------:R-:W-:Y:S01]  /*1cd90*/  LEA R60, P4, R95, R72.reuse, 0x1 ;  /* 0x000000485f3c7211 */ /* 0x080fe200078808ff */
[----:B------:R-:W-:Y:S01]  /*1cda0*/  IMAD R145, R74, 0x4, R143 ;  /* 0x000000044a917824 */ /* 0x000fe200078e028f */
[----:B------:R-:W-:-:S02]  /*1cdb0*/  LEA R76, P5, R113, R72, 0x1 ;  /* 0x00000048714c7211 */ /* 0x000fc400078a08ff */
[----:B------:R-:W-:Y:S02]  /*1cdc0*/  LEA.HI.X.SX32 R61, R95, R73, 0x1, P4 ;  /* 0x000000495f3d7211 */ /* 0x000fe400020f0eff */
[C---:B0-----:R-:W-:Y:S02]  /*1cdd0*/  LEA R17, R74.reuse, R145, 0x2 ;  /* 0x000000914a117211 */ /* 0x041fe400078e10ff */
[-C--:B------:R-:W-:Y:S02]  /*1cde0*/  LEA.HI.X.SX32 R33, R83, R73.reuse, 0x1, P3 ;  /* 0x0000004953217211 */ /* 0x080fe400018f0eff */
[-C--:B------:R-:W-:Y:S01]  /*1cdf0*/  LEA R38, P3, R111, R72.reuse, 0x1 ;  /* 0x000000486f267211 */ /* 0x080fe200078608ff */
[----:B-1----:R-:W-:Y:S01]  /*1ce00*/  IMAD R19, R74, 0x4, R17 ;  /* 0x000000044a137824 */ /* 0x002fe200078e0211 */
[----:B------:R-:W-:Y:S01]  /*1ce10*/  LEA R80, P4, R101, R72, 0x1 ;  /* 0x0000004865507211 */ /* 0x000fe200078808ff */
[----:B------:R0:W-:Y:S01]  /*1ce20*/  STG.E.U16 desc[UR4][R32.64], R53 ;  /* 0x0000003520007986 */ /* 0x0001e2000c101504 */
[----:B------:R-:W-:-:S02]  /*1ce30*/  LEA.HI.X.SX32 R39, R111, R73, 0x1, P3 ;  /* 0x000000496f277211 */ /* 0x000fc400018f0eff */
[C---:B------:R-:W-:Y:S02]  /*1ce40*/  LEA R35, R74.reuse, R19, 0x2 ;  /* 0x000000134a237211 */ /* 0x040fe400078e10ff */
[-C--:B------:R-:W-:Y:S01]  /*1ce50*/  LEA R44, P3, R87, R72.reuse, 0x1 ;  /* 0x00000048572c7211 */ /* 0x080fe200078608ff */
[----:B------:R1:W-:Y:S01]  /*1ce60*/  STG.E.U16 desc[UR4][R38.64], R69 ;  /* 0x0000004526007986 */ /* 0x0003e2000c101504 */
[-C--:B------:R-:W-:Y:S01]  /*1ce70*/  LEA.HI.X.SX32 R81, R101, R73.reuse, 0x1, P4 ;  /* 0x0000004965517211 */ /* 0x080fe200020f0eff */
[C---:B------:R-:W-:Y:S01]  /*1ce80*/  IMAD R147, R74.reuse, 0x4, R35 ;  /* 0x000000044a937824 */ /* 0x040fe200078e0223 */
[----:B------:R-:W-:Y:S02]  /*1ce90*/  LEA.HI.X.SX32 R45, R87, R73, 0x1, P3 ;  /* 0x00000049572d7211 */ /* 0x000fe400018f0eff */
[----:B------:R-:W-:Y:S02]  /*1cea0*/  LEA R50, P3, R77, R72, 0x1 ;  /* 0x000000484d327211 */ /* 0x000fe400078608ff */
[----:B------:R-:W-:-:S02]  /*1ceb0*/  LEA R149, R74, R147, 0x2 ;  /* 0x000000934a957211 */ /* 0x000fc400078e10ff */
[-C--:B------:R-:W-:Y:S02]  /*1cec0*/  LEA.HI.X.SX32 R51, R77, R73.reuse, 0x1, P3 ;  /* 0x000000494d337211 */ /* 0x080fe400018f0eff */
[-C--:B------:R-:W-:Y:S01]  /*1ced0*/  LEA R78, P3, R97, R72.reuse, 0x1 ;  /* 0x00000048614e7211 */ /* 0x080fe200078608ff */
[C---:B------:R-:W-:Y:S01]  /*1cee0*/  IMAD R151, R74.reuse, 0x4, R149 ;  /* 0x000000044a977824 */ /* 0x040fe200078e0295 */
[----:B------:R-:W-:Y:S02]  /*1cef0*/  LEA R86, P4, R37, R72, 0x1 ;  /* 0x0000004825567211 */ /* 0x000fe400078808ff */
[----:B------:R-:W-:Y:S02]  /*1cf00*/  LEA.HI.X.SX32 R79, R97, R73, 0x1, P3 ;  /* 0x00000049614f7211 */ /* 0x000fe400018f0eff */
[----:B------:R-:W-:Y:S02]  /*1cf10*/  LEA R153, R74, R151, 0x2 ;  /* 0x000000974a997211 */ /* 0x000fe400078e10ff */
[----:B------:R-:W-:-:S02]  /*1cf20*/  LEA.HI.X.SX32 R87, R37, R73, 0x1, P4 ;  /* 0x0000004925577211 */ /* 0x000fc400020f0eff */
[-C--:B------:R-:W-:Y:S01]  /*1cf30*/  LEA R84, P3, R117, R72.reuse, 0x1 ;  /* 0x0000004875547211 */ /* 0x080fe200078608ff */
[C---:B------:R-:W-:Y:S01]  /*1cf40*/  IMAD R155, R74.reuse, 0x4, R153 ;  /* 0x000000044a9b7824 */ /* 0x040fe200078e0299 */
[-C--:B------:R-:W-:Y:S02]  /*1cf50*/  LEA.HI.X.SX32 R77, R113, R73.reuse, 0x1, P5 ;  /* 0x00000049714d7211 */ /* 0x080fe400028f0eff */
[----:B------:R-:W-:Y:S02]  /*1cf60*/  LEA.HI.X.SX32 R85, R117, R73, 0x1, P3 ;  /* 0x0000004975557211 */ /* 0x000fe400018f0eff */
[C---:B------:R-:W-:Y:S02]  /*1cf70*/  LEA R37, R74.reuse, R155, 0x2 ;  /* 0x0000009b4a257211 */ /* 0x040fe400078e10ff */
[-C--:B------:R-:W-:Y:S02]  /*1cf80*/  LEA R90, P3, R105, R72.reuse, 0x1 ;  /* 0x00000048695a7211 */ /* 0x080fe400078608ff */
[----:B------:R-:W-:Y:S01]  /*1cf90*/  LEA R82, P5, R115, R72, 0x1 ;  /* 0x0000004873527211 */ /* 0x000fe200078a08ff */
[----:B------:R-:W-:Y:S01]  /*1cfa0*/  IMAD R157, R74, 0x4, R37 ;  /* 0x000000044a9d7824 */ /* 0x000fe200078e0225 */
[----:B------:R-:W-:-:S02]  /*1cfb0*/  LEA.HI.X.SX32 R91, R105, R73, 0x1, P3 ;  /* 0x00000049695b7211 */ /* 0x000fc400018f0eff */
[CC--:B------:R-:W-:Y:S02]  /*1cfc0*/  LEA R96, P3, R75.reuse, R72.reuse, 0x1 ;  /* 0x000000484b607211 */ /* 0x0c0fe400078608ff */
[C---:B------:R-:W-:Y:S02]  /*1cfd0*/  LEA R159, R74.reuse, R157, 0x2 ;  /* 0x0000009d4a9f7211 */ /* 0x040fe400078e10ff */
[-C--:B------:R-:W-:Y:S02]  /*1cfe0*/  LEA.HI.X.SX32 R97, R75, R73.reuse, 0x1, P3 ;  /* 0x000000494b617211 */ /* 0x080fe400018f0eff */
[----:B------:R-:W-:Y:S01]  /*1cff0*/  LEA.HI.X.SX32 R83, R115, R73, 0x1, P5 ;  /* 0x0000004973537211 */ /* 0x000fe200028f0eff */
[----:B------:R-:W-:Y:S01]  /*1d000*/  IMAD R75, R74, 0x4, R159 ;  /* 0x000000044a4b7824 */ /* 0x000fe200078e029f */
[-C--:B------:R-:W-:Y:S02]  /*1d010*/  LEA R88, P5, R99, R72.reuse, 0x1 ;  /* 0x0000004863587211 */ /* 0x080fe400078a08ff */
[----:B------:R-:W-:-:S02]  /*1d020*/  LEA R92, P4, R107, R72, 0x1 ;  /* 0x000000486b5c7211 */ /* 0x000fc400078808ff */
[C---:B------:R-:W-:Y:S02]  /*1d030*/  LEA R161, R74.reuse, R75, 0x2 ;  /* 0x0000004b4aa17211 */ /* 0x040fe400078e10ff */
[-C--:B------:R-:W-:Y:S02]  /*1d040*/  LEA.HI.X.SX32 R89, R99, R73.reuse, 0x1, P5 ;  /* 0x0000004963597211 */ /* 0x080fe400028f0eff */
[-C--:B------:R-:W-:Y:S01]  /*1d050*/  LEA R94, P5, R119, R72.reuse, 0x1 ;  /* 0x00000048775e7211 */ /* 0x080fe200078a08ff */
[----:B------:R-:W-:Y:S01]  /*1d060*/  IMAD R163, R74, 0x4, R161 ;  /* 0x000000044aa37824 */ /* 0x000fe200078e02a1 */
[-C--:B------:R-:W-:Y:S02]  /*1d070*/  LEA.HI.X.SX32 R93, R107, R73.reuse, 0x1, P4 ;  /* 0x000000496b5d7211 */ /* 0x080fe400020f0eff */
[----:B------:R-:W-:Y:S02]  /*1d080*/  LEA.HI.X.SX32 R95, R119, R73, 0x1, P5 ;  /* 0x00000049775f7211 */ /* 0x000fe400028f0eff */
[----:B------:R-:W-:-:S02]  /*1d090*/  LEA R100, P5, R123, R72, 0x1 ;  /* 0x000000487b647211 */ /* 0x000fc400078a08ff */
[C---:B------:R-:W-:Y:S02]  /*1d0a0*/  LEA R165, R74.reuse, R163, 0x2 ;  /* 0x000000a34aa57211 */ /* 0x040fe400078e10ff */
[-C--:B------:R-:W-:Y:S02]  /*1d0b0*/  LEA.HI.X.SX32 R101, R123, R73.reuse, 0x1, P5 ;  /* 0x000000497b657211 */ /* 0x080fe400028f0eff */
[-C--:B------:R-:W-:Y:S01]  /*1d0c0*/  LEA R98, P4, R121, R72.reuse, 0x1 ;  /* 0x0000004879627211 */ /* 0x080fe200078808ff */
[----:B------:R-:W-:Y:S01]  /*1d0d0*/  IMAD R167, R74, 0x4, R165 ;  /* 0x000000044aa77824 */ /* 0x000fe200078e02a5 */
[----:B------:R-:W-:Y:S02]  /*1d0e0*/  LEA R106, P5, R129, R72, 0x1 ;  /* 0x00000048816a7211 */ /* 0x000fe400078a08ff */
[-C--:B------:R-:W-:Y:S02]  /*1d0f0*/  LEA.HI.X.SX32 R99, R121, R73.reuse, 0x1, P4 ;  /* 0x0000004979637211 */ /* 0x080fe400020f0eff */
[----:B------:R-:W-:-:S02]  /*1d100*/  LEA.HI.X.SX32 R107, R129, R73, 0x1, P5 ;  /* 0x00000049816b7211 */ /* 0x000fc400028f0eff */
[-C--:B------:R-:W-:Y:S02]  /*1d110*/  LEA R104, P4, R127, R72.reuse, 0x1 ;  /* 0x000000487f687211 */ /* 0x080fe400078808ff */
[-C--:B------:R-:W-:Y:S02]  /*1d120*/  LEA R112, P5, R135, R72.reuse, 0x1 ;  /* 0x0000004887707211 */ /* 0x080fe400078a08ff */
[C---:B------:R-:W-:Y:S02]  /*1d130*/  LEA R169, R74.reuse, R167, 0x2 ;  /* 0x000000a74aa97211 */ /* 0x040fe400078e10ff */
[-C--:B------:R-:W-:Y:S02]  /*1d140*/  LEA.HI.X.SX32 R105, R127, R73.reuse, 0x1, P4 ;  /* 0x000000497f697211 */ /* 0x080fe400020f0eff */
[----:B------:R-:W-:Y:S01]  /*1d150*/  LEA.HI.X.SX32 R113, R135, R73, 0x1, P5 ;  /* 0x0000004987717211 */ /* 0x000fe200028f0eff */
[----:B------:R-:W-:Y:S01]  /*1d160*/  IMAD R171, R74, 0x4, R169 ;  /* 0x000000044aab7824 */ /* 0x000fe200078e02a9 */
[----:B------:R-:W-:-:S02]  /*1d170*/  LEA R110, P4, R133, R72, 0x1 ;  /* 0x00000048856e7211 */ /* 0x000fc400078808ff */
[-C--:B------:R-:W-:Y:S02]  /*1d180*/  LEA R118, P5, R11, R72.reuse, 0x1 ;  /* 0x000000480b767211 */ /* 0x080fe400078a08ff */
[-C--:B------:R-:W-:Y:S02]  /*1d190*/  LEA.HI.X.SX32 R111, R133, R73.reuse, 0x1, P4 ;  /* 0x00000049856f7211 */ /* 0x080fe400020f0eff */
[----:B------:R-:W-:Y:S02]  /*1d1a0*/  LEA.HI.X.SX32 R119, R11, R73, 0x1, P5 ;  /* 0x000000490b777211 */ /* 0x000fe400028f0eff */
[-C--:B------:R-:W-:Y:S02]  /*1d1b0*/  LEA R102, P3, R125, R72.reuse, 0x1 ;  /* 0x000000487d667211 */ /* 0x080fe400078608ff */
[----:B------:R-:W-:Y:S02]  /*1d1c0*/  LEA R116, P4, R139, R72, 0x1 ;  /* 0x000000488b747211 */ /* 0x000fe400078808ff */
[----:B------:R-:W-:-:S02]  /*1d1d0*/  LEA R11, R74, R171, 0x2 ;  /* 0x000000ab4a0b7211 */ /* 0x000fc400078e10ff */
[-C--:B------:R-:W-:Y:S02]  /*1d1e0*/  LEA.HI.X.SX32 R103, R125, R73.reuse, 0x1, P3 ;  /* 0x000000497d677211 */ /* 0x080fe400018f0eff */
[-C--:B------:R-:W-:Y:S01]  /*1d1f0*/  LEA.HI.X.SX32 R117, R139, R73.reuse, 0x1, P4 ;  /* 0x000000498b757211 */ /* 0x080fe200020f0eff */
[----:B------:R-:W-:Y:S01]  /*1d200*/  IMAD R173, R74, 0x4, R11 ;  /* 0x000000044aad7824 */ /* 0x000fe200078e020b */
[-C--:B------:R-:W-:Y:S02]  /*1d210*/  LEA R108, P3, R131, R72.reuse, 0x1 ;  /* 0x00000048836c7211 */ /* 0x080fe400078608ff */
[----:B------:R-:W-:Y:S02]  /*1d220*/  LEA R122, P4, R9, R72, 0x1 ;  /* 0x00000048097a7211 */ /* 0x000fe400078808ff */
[-C--:B------:R-:W-:Y:S02]  /*1d230*/  LEA.HI.X.SX32 R109, R131, R73.reuse, 0x1, P3 ;  /* 0x00000049836d7211 */ /* 0x080fe400018f0eff */
[----:B------:R-:W-:-:S02]  /*1d240*/  LEA.HI.X.SX32 R123, R9, R73, 0x1, P4 ;  /* 0x00000049097b7211 */ /* 0x000fc400020f0eff */
[CC--:B------:R-:W-:Y:S02]  /*1d250*/  LEA R114, P3, R137.reuse, R72.reuse, 0x1 ;  /* 0x0000004889727211 */ /* 0x0c0fe400078608ff */
[C---:B------:R-:W-:Y:S02]  /*1d260*/  LEA R9, R74.reuse, R173, 0x2 ;  /* 0x000000ad4a097211 */ /* 0x040fe400078e10ff */
[----:B------:R-:W-:Y:S02]  /*1d270*/  LEA.HI.X.SX32 R115, R137, R73, 0x1, P3 ;  /* 0x0000004989737211 */ /* 0x000fe400018f0eff */
[-C--:B------:R-:W-:Y:S01]  /*1d280*/  LEA R120, P3, R141, R72.reuse, 0x1 ;  /* 0x000000488d787211 */ /* 0x080fe200078608ff */
[----:B------:R-:W-:Y:S01]  /*1d290*/  IMAD R175, R74, 0x4, R9 ;  /* 0x000000044aaf7824 */ /* 0x000fe200078e0209 */
[-C--:B------:R-:W-:Y:S02]  /*1d2a0*/  LEA R124, P5, R143, R72.reuse, 0x1 ;  /* 0x000000488f7c7211 */ /* 0x080fe400078a08ff */
[----:B------:R-:W-:-:S02]  /*1d2b0*/  LEA R128, P4, R17, R72, 0x1 ;  /* 0x0000004811807211 */ /* 0x000fc400078808ff */
[-C--:B------:R-:W-:Y:S02]  /*1d2c0*/  LEA.HI.X.SX32 R121, R141, R73.reuse, 0x1, P3 ;  /* 0x000000498d797211 */ /* 0x080fe400018f0eff */
[-C--:B------:R-:W-:Y:S02]  /*1d2d0*/  LEA.HI.X.SX32 R125, R143, R73.reuse, 0x1, P5 ;  /* 0x000000498f7d7211 */ /* 0x080fe400028f0eff */
[----:B------:R-:W-:Y:S02]  /*1d2e0*/  LEA.HI.X.SX32 R129, R17, R73, 0x1, P4 ;  /* 0x0000004911817211 */ /* 0x000fe400020f0eff */
[-C--:B------:R-:W-:Y:S02]  /*1d2f0*/  LEA R126, P3, R145, R72.reuse, 0x1 ;  /* 0x00000048917e7211 */ /* 0x080fe400078608ff */
[----:B------:R-:W-:Y:S02]  /*1d300*/  LEA R130, P5, R19, R72, 0x1 ;  /* 0x0000004813827211 */ /* 0x000fe400078a08ff */
[----:B------:R-:W-:-:S02]  /*1d310*/  LEA R17, R74, R175, 0x2 ;  /* 0x000000af4a117211 */ /* 0x000fc400078e10ff */
[-C--:B------:R-:W-:Y:S02]  /*1d320*/  LEA.HI.X.SX32 R127, R145, R73.reuse, 0x1, P3 ;  /* 0x00000049917f7211 */ /* 0x080fe400018f0eff */
[-C--:B------:R-:W-:Y:S01]  /*1d330*/  LEA.HI.X.SX32 R131, R19, R73.reuse, 0x1, P5 ;  /* 0x0000004913837211 */ /* 0x080fe200028f0eff */
[C---:B------:R-:W-:Y:S01]  /*1d340*/  IMAD R19, R74.reuse, 0x4, R17 ;  /* 0x000000044a137824 */ /* 0x040fe200078e0211 */
[-C--:B------:R-:W-:Y:S02]  /*1d350*/  LEA R132, P3, R35, R72.reuse, 0x1 ;  /* 0x0000004823847211 */ /* 0x080fe400078608ff */
[----:B------:R-:W-:Y:S02]  /*1d360*/  LEA R134, P4, R147, R72, 0x1 ;  /* 0x0000004893867211 */ /* 0x000fe400078808ff */
[----:B------:R-:W-:Y:S02]  /*1d370*/  LEA.HI.X.SX32 R133, R35, R73, 0x1, P3 ;  /* 0x0000004923857211 */ /* 0x000fe400018f0eff */
[----:B------:R-:W-:-:S02]  /*1d380*/  LEA R35, R74, R19, 0x2 ;  /* 0x000000134a237211 */ /* 0x000fc400078e10ff */
[-C--:B------:R-:W-:Y:S02]  /*1d390*/  LEA R138, P3, R151, R72.reuse, 0x1 ;  /* 0x00000048978a7211 */ /* 0x080fe400078608ff */
[-C--:B------:R-:W-:Y:S01]  /*1d3a0*/  LEA.HI.X.SX32 R135, R147, R73.reuse, 0x1, P4 ;  /* 0x0000004993877211 */ /* 0x080fe200020f0eff */
[C---:B------:R-:W-:Y:S01]  /*1d3b0*/  IMAD R179, R74.reuse, 0x4, R35 ;  /* 0x000000044ab37824 */ /* 0x040fe200078e0223 */
[----:B------:R-:W-:Y:S02]  /*1d3c0*/  LEA.HI.X.SX32 R139, R151, R73, 0x1, P3 ;  /* 0x00000049978b7211 */ /* 0x000fe400018f0eff */
[C---:B------:R-:W-:Y:S02]  /*1d3d0*/  LEA R144, P3, R37.reuse, R72, 0x1 ;  /* 0x0000004825907211 */ /* 0x040fe400078608ff */
[----:B------:R-:W-:Y:S02]  /*1d3e0*/  LEA R181, R74, R179, 0x2 ;  /* 0x000000b34ab57211 */ /* 0x000fe400078e10ff */
[----:B------:R-:W-:-:S02]  /*1d3f0*/  LEA.HI.X.SX32 R145, R37, R73, 0x1, P3 ;  /* 0x0000004925917211 */ /* 0x000fc400018f0eff */
[-C--:B------:R-:W-:Y:S01]  /*1d400*/  LEA R150, P3, R75, R72.reuse, 0x1 ;  /* 0x000000484b967211 */ /* 0x080fe200078608ff */
[C---:B------:R-:W-:Y:S01]  /*1d410*/  IMAD R37, R74.reuse, 0x4, R181 ;  /* 0x000000044a257824 */ /* 0x040fe200078e02b5 */
[-C--:B------:R-:W-:Y:S02]  /*1d420*/  LEA R136, P5, R149, R72.reuse, 0x1 ;  /* 0x0000004895887211 */ /* 0x080fe400078a08ff */
[----:B------:R-:W-:Y:S02]  /*1d430*/  LEA.HI.X.SX32 R151, R75, R73, 0x1, P3 ;  /* 0x000000494b977211 */ /* 0x000fe400018f0eff */
[C---:B------:R-:W-:Y:S02]  /*1d440*/  LEA R185, R74.reuse, R37, 0x2 ;  /* 0x000000254ab97211 */ /* 0x040fe400078e10ff */
[----:B------:R-:W-:Y:S02]  /*1d450*/  LEA R140, P4, R153, R72, 0x1 ;  /* 0x00000048998c7211 */ /* 0x000fe400078808ff */
[-C--:B------:R-:W-:Y:S01]  /*1d460*/  LEA.HI.X.SX32 R137, R149, R73.reuse, 0x1, P5 ;  /* 0x0000004995897211 */ /* 0x080fe200028f0eff */
[----:B------:R-:W-:Y:S01]  /*1d470*/  IMAD R75, R74, 0x4, R185 ;  /* 0x000000044a4b7824 */ /* 0x000fe200078e02b9 */
        /* <DEDUP_REMOVED lines=12> */
[-C--:B------:R-:W-:Y:S02]  /*1d540*/  LEA R156, P3, R165, R72.reuse, 0x1 ;  /* 0x00000048a59c7211 */ /* 0x080fe400078608ff */
[----:B------:R-:W-:-:S02]  /*1d550*/  LEA R158, P4, R167, R72, 0x1 ;  /* 0x00000048a79e7211 */ /* 0x000fc400078808ff */
[C---:B------:R-:W-:Y:S02]  /*1d560*/  LEA R193, R74.reuse, R191, 0x2 ;  /* 0x000000bf4ac17211 */ /* 0x040fe400078e10ff */
[-C--:B------:R-:W-:Y:S02]  /*1d570*/  LEA.HI.X.SX32 R155, R163, R73.reuse, 0x1, P5 ;  /* 0x00000049a39b7211 */ /* 0x080fe400028f0eff */
[-C--:B------:R-:W-:Y:S01]  /*1d580*/  LEA.HI.X.SX32 R157, R165, R73.reuse, 0x1, P3 ;  /* 0x00000049a59d7211 */ /* 0x080fe200018f0eff */
[----:B------:R-:W-:Y:S01]  /*1d590*/  IMAD R195, R74, 0x4, R193 ;  /* 0x000000044ac37824 */ /* 0x000fe200078e02c1 */
[----:B------:R-:W-:Y:S02]  /*1d5a0*/  LEA.HI.X.SX32 R159, R167, R73, 0x1, P4 ;  /* 0x00000049a79f7211 */ /* 0x000fe400020f0eff */
[-C--:B------:R-:W-:Y:S02]  /*1d5b0*/  LEA R160, P5, R169, R72.reuse, 0x1 ;  /* 0x00000048a9a07211 */ /* 0x080fe400078a08ff */
[----:B------:R-:W-:-:S02]  /*1d5c0*/  LEA R162, P3, R171, R72, 0x1 ;  /* 0x00000048aba27211 */ /* 0x000fc400078608ff */
[-C--:B------:R-:W-:Y:S02]  /*1d5d0*/  LEA R164, P4, R11, R72.reuse, 0x1 ;  /* 0x000000480ba47211 */ /* 0x080fe400078808ff */
[-C--:B------:R-:W-:Y:S02]  /*1d5e0*/  LEA.HI.X.SX32 R161, R169, R73.reuse, 0x1, P5 ;  /* 0x00000049a9a17211 */ /* 0x080fe400028f0eff */
[-C--:B------:R-:W-:Y:S02]  /*1d5f0*/  LEA.HI.X.SX32 R163, R171, R73.reuse, 0x1, P3 ;  /* 0x00000049aba37211 */ /* 0x080fe400018f0eff */
[----:B------:R-:W-:Y:S02]  /*1d600*/  LEA.HI.X.SX32 R165, R11, R73, 0x1, P4 ;  /* 0x000000490ba57211 */ /* 0x000fe400020f0eff */
[-C--:B------:R-:W-:Y:S02]  /*1d610*/  LEA R166, P5, R173, R72.reuse, 0x1 ;  /* 0x00000048ada67211 */ /* 0x080fe400078a08ff */
[----:B------:R-:W-:-:S02]  /*1d620*/  LEA R168, P3, R9, R72, 0x1 ;  /* 0x0000004809a87211 */ /* 0x000fc400078608ff */
[C---:B------:R-:W-:Y:S02]  /*1d630*/  LEA R11, R74.reuse, R195, 0x2 ;  /* 0x000000c34a0b7211 */ /* 0x040fe400078e10ff */
[-C--:B------:R-:W-:Y:S02]  /*1d640*/  LEA.HI.X.SX32 R167, R173, R73.reuse, 0x1, P5 ;  /* 0x00000049ada77211 */ /* 0x080fe400028f0eff */
[-C--:B------:R-:W-:Y:S01]  /*1d650*/  LEA.HI.X.SX32 R169, R9, R73.reuse, 0x1, P3 ;  /* 0x0000004909a97211 */ /* 0x080fe200018f0eff */
[----:B------:R-:W-:Y:S01]  /*1d660*/  IMAD R9, R74, 0x4, R11 ;  /* 0x000000044a097824 */ /* 0x000fe200078e020b */
[-C--:B------:R-:W-:Y:S02]  /*1d670*/  LEA R172, P5, R17, R72.reuse, 0x1 ;  /* 0x0000004811ac7211 */ /* 0x080fe400078a08ff */
[----:B------:R-:W-:Y:S02]  /*1d680*/  LEA R170, P4, R175, R72, 0x1 ;  /* 0x00000048afaa7211 */ /* 0x000fe400078808ff */
[----:B------:R-:W-:-:S02]  /*1d690*/  LEA.HI.X.SX32 R173, R17, R73, 0x1, P5 ;  /* 0x0000004911ad7211 */ /* 0x000fc400028f0eff */
[-C--:B------:R-:W-:Y:S02]  /*1d6a0*/  LEA R174, P3, R19, R72.reuse, 0x1 ;  /* 0x0000004813ae7211 */ /* 0x080fe400078608ff */
[C---:B------:R-:W-:Y:S02]  /*1d6b0*/  LEA R17, R74.reuse, R9, 0x2 ;  /* 0x000000094a117211 */ /* 0x040fe400078e10ff */
[-C--:B------:R-:W-:Y:S02]  /*1d6c0*/  LEA.HI.X.SX32 R171, R175, R73.reuse, 0x1, P4 ;  /* 0x00000049afab7211 */ /* 0x080fe400020f0eff */
[----:B------:R-:W-:Y:S01]  /*1d6d0*/  LEA.HI.X.SX32 R175, R19, R73, 0x1, P3 ;  /* 0x0000004913af7211 */ /* 0x000fe200018f0eff */
[----:B------:R-:W-:Y:S01]  /*1d6e0*/  IMAD R19, R74, 0x4, R17 ;  /* 0x000000044a137824 */ /* 0x000fe200078e0211 */
[-C--:B------:R-:W-:Y:S02]  /*1d6f0*/  LEA R176, P4, R35, R72.reuse, 0x1 ;  /* 0x0000004823b07211 */ /* 0x080fe400078808ff */
[----:B------:R-:W-:-:S02]  /*1d700*/  LEA R180, P3, R181, R72, 0x1 ;  /* 0x00000048b5b47211 */ /* 0x000fc400078608ff */
[----:B------:R-:W-:Y:S02]  /*1d710*/  LEA.HI.X.SX32 R177, R35, R73, 0x1, P4 ;  /* 0x0000004923b17211 */ /* 0x000fe400020f0eff */
[C---:B------:R-:W-:Y:S02]  /*1d720*/  LEA R35, R74.reuse, R19, 0x2 ;  /* 0x000000134a237211 */ /* 0x040fe400078e10ff */
[-C--:B------:R-:W-:Y:S02]  /*1d730*/  LEA R182, P4, R37, R72.reuse, 0x1 ;  /* 0x0000004825b67211 */ /* 0x080fe400078808ff */
[-C--:B------:R-:W-:Y:S01]  /*1d740*/  LEA.HI.X.SX32 R181, R181, R73.reuse, 0x1, P3 ;  /* 0x00000049b5b57211 */ /* 0x080fe200018f0eff */
[----:B------:R-:W-:Y:S01]  /*1d750*/  IMAD R207, R74, 0x4, R35 ;  /* 0x000000044acf7824 */ /* 0x000fe200078e0223 */
[----:B------:R-:W-:Y:S02]  /*1d760*/  LEA.HI.X.SX32 R183, R37, R73, 0x1, P4 ;  /* 0x0000004925b77211 */ /* 0x000fe400020f0eff */
[----:B------:R-:W-:-:S02]  /*1d770*/  LEA R178, P5, R179, R72, 0x1 ;  /* 0x00000048b3b27211 */ /* 0x000fc400078a08ff */
        /* <DEDUP_REMOVED lines=8> */
[CC--:B------:R-:W-:Y:S02]  /*1d800*/  LEA R190, P5, R191.reuse, R72.reuse, 0x1 ;  /* 0x00000048bfbe7211 */ /* 0x0c0fe400078a08ff */
[C---:B------:R-:W-:Y:S02]  /*1d810*/  LEA R213, R74.reuse, R75, 0x2 ;  /* 0x0000004b4ad57211 */ /* 0x040fe400078e10ff */
[----:B------:R-:W-:Y:S02]  /*1d820*/  LEA.HI.X.SX32 R191, R191, R73, 0x1, P5 ;  /* 0x00000049bfbf7211 */ /* 0x000fe400028f0eff */
[-C--:B------:R-:W-:Y:S01]  /*1d830*/  LEA R192, P3, R193, R72.reuse, 0x1 ;  /* 0x00000048c1c07211 */ /* 0x080fe200078608ff */
[----:B------:R-:W-:Y:S01]  /*1d840*/  IMAD R215, R74, 0x4, R213 ;  /* 0x000000044ad77824 */ /* 0x000fe200078e02d5 */
        /* <DEDUP_REMOVED lines=14> */
[-C--:B------:R-:W-:Y:S02]  /*1d930*/  LEA.HI.X.SX32 R203, R19, R73.reuse, 0x1, P5 ;  /* 0x0000004913cb7211 */ /* 0x080fe400028f0eff */
[-C--:B------:R-:W-:Y:S01]  /*1d940*/  LEA R204, P3, R35, R72.reuse, 0x1 ;  /* 0x0000004823cc7211 */ /* 0x080fe200078608ff */
[C---:B------:R-:W-:Y:S01]  /*1d950*/  IMAD R19, R74.reuse, 0x4, R17 ;  /* 0x000000044a137824 */ /* 0x040fe200078e0211 */
[-C--:B------:R-:W-:Y:S02]  /*1d960*/  LEA R208, P5, R37, R72.reuse, 0x1 ;  /* 0x0000004825d07211 */ /* 0x080fe400078a08ff */
[----:B------:R-:W-:Y:S02]  /*1d970*/  LEA.HI.X.SX32 R205, R35, R73, 0x1, P3 ;  /* 0x0000004923cd7211 */ /* 0x000fe400018f0eff */
[----:B------:R-:W-:Y:S02]  /*1d980*/  LEA R35, R74, R19, 0x2 ;  /* 0x000000134a237211 */ /* 0x000fe400078e10ff */
[----:B------:R-:W-:-:S02]  /*1d990*/  LEA R206, P4, R207, R72, 0x1 ;  /* 0x00000048cfce7211 */ /* 0x000fc400078808ff */
[-C--:B------:R-:W-:Y:S01]  /*1d9a0*/  LEA.HI.X.SX32 R209, R37, R73.reuse, 0x1, P5 ;  /* 0x0000004925d17211 */ /* 0x080fe200028f0eff */
[----:B------:R-:W-:Y:S01]  /*1d9b0*/  IMAD R37, R74, 0x4, R35 ;  /* 0x000000044a257824 */ /* 0x000fe200078e0223 */
[-C--:B------:R-:W-:Y:S02]  /*1d9c0*/  LEA R210, P3, R75, R72.reuse, 0x1 ;  /* 0x000000484bd27211 */ /* 0x080fe400078608ff */
[-C--:B------:R-:W-:Y:S02]  /*1d9d0*/  LEA.HI.X.SX32 R207, R207, R73.reuse, 0x1, P4 ;  /* 0x00000049cfcf7211 */ /* 0x080fe400020f0eff */
[-C--:B------:R-:W-:Y:S02]  /*1d9e0*/  LEA R212, P4, R213, R72.reuse, 0x1 ;  /* 0x00000048d5d47211 */ /* 0x080fe400078808ff */
[----:B------:R-:W-:Y:S02]  /*1d9f0*/  LEA R214, P5, R215, R72, 0x1 ;  /* 0x00000048d7d67211 */ /* 0x000fe400078a08ff */
[----:B------:R-:W-:-:S02]  /*1da00*/  LEA.HI.X.SX32 R211, R75, R73, 0x1, P3 ;  /* 0x000000494bd37211 */ /* 0x000fc400018f0eff */
[-C--:B------:R-:W-:Y:S02]  /*1da10*/  LEA R216, P3, R11, R72.reuse, 0x1 ;  /* 0x000000480bd87211 */ /* 0x080fe400078608ff */
[----:B------:R-:W-:Y:S02]  /*1da20*/  LEA R75, R74, R37, 0x2 ;  /* 0x000000254a4b7211 */ /* 0x000fe400078e10ff */
[-C--:B------:R-:W-:Y:S02]  /*1da30*/  LEA.HI.X.SX32 R213, R213, R73.reuse, 0x1, P4 ;  /* 0x00000049d5d57211 */ /* 0x080fe400020f0eff */
[----:B------:R-:W-:Y:S02]  /*1da40*/  LEA.HI.X.SX32 R215, R215, R73, 0x1, P5 ;  /* 0x00000049d7d77211 */ /* 0x000fe400028f0eff */
[-C--:B------:R-:W-:Y:S02]  /*1da50*/  LEA R218, P4, R9, R72.reuse, 0x1 ;  /* 0x0000004809da7211 */ /* 0x080fe400078808ff */
[----:B------:R-:W-:-:S02]  /*1da60*/  LEA R220, P5, R17, R72, 0x1 ;  /* 0x0000004811dc7211 */ /* 0x000fc400078a08ff */
[-C--:B------:R-:W-:Y:S01]  /*1da70*/  LEA.HI.X.SX32 R217, R11, R73.reuse, 0x1, P3 ;  /* 0x000000490bd97211 */ /* 0x080fe200018f0eff */
[C---:B------:R-:W-:Y:S01]  /*1da80*/  IMAD R11, R74.reuse, 0x4, R75 ;  /* 0x000000044a0b7824 */ /* 0x040fe200078e024b */
        /* <DEDUP_REMOVED lines=9> */
[-C--:B------:R-:W-:Y:S02]  /*1db20*/  LEA R232, P5, R9, R72.reuse, 0x1 ;  /* 0x0000004809e87211 */ /* 0x080fe400078a08ff */
[----:B------:R-:W-:Y:S02]  /*1db30*/  LEA R222, P3, R19, R72, 0x1 ;  /* 0x0000004813de7211 */ /* 0x000fe400078608ff */
[----:B------:R-:W-:-:S02]  /*1db40*/  LEA.HI.X.SX32 R231, R11, R73, 0x1, P4 ;  /* 0x000000490be77211 */ /* 0x000fc400020f0eff */
[-C--:B------:R-:W-:Y:S02]  /*1db50*/  LEA.HI.X.SX32 R233, R9, R73.reuse, 0x1, P5 ;  /* 0x0000004909e97211 */ /* 0x080fe400028f0eff */
[----:B------:R-:W-:Y:S01]  /*1db60*/  LEA.HI.X.SX32 R223, R19, R73, 0x1, P3 ;  /* 0x0000004913df7211 */ /* 0x000fe200018f0eff */
[----:B------:R-:W2:Y:S01]  /*1db70*/  LDS.128 R8, [R7] ;  /* 0x0000000007087984 */ /* 0x000ea20000000c00 */
[----:B------:R-:W-:Y:S02]  /*1db80*/  PRMT R4, R53, 0x7632, R4 ;  /* 0x0000763235047816 */ /* 0x000fe40000000004 */
[----:B0-----:R-:W-:Y:S01]  /*1db90*/  PRMT R33, R69, 0x7632, R33 ;  /* 0x0000763245217816 */ /* 0x001fe20000000021 */
[----:B------:R-:W0:Y:S01]  /*1dba0*/  LDS.128 R16, [R0] ;  /* 0x0000000000107984 */ /* 0x000e220000000c00 */
[----:B-1----:R-:W-:Y:S02]  /*1dbb0*/  PRMT R39, R54, 0x7632, R39 ;  /* 0x0000763236277816 */ /* 0x002fe40000000027 */
[----:B------:R-:W-:Y:S01]  /*1dbc0*/  PRMT R32, R55, 0x7632, R32 ;  /* 0x0000763237207816 */ /* 0x000fe20000000020 */
[----:B------:R1:W-:Y:S01]  /*1dbd0*/  STG.E.U16 desc[UR4][R40.64], R4 ;  /* 0x0000000428007986 */ /* 0x0003e2000c101504 */
[----:B------:R-:W-:-:S02]  /*1dbe0*/  PRMT R38, R71, 0x7632, R38 ;  /* 0x0000763247267816 */ /* 0x000fc40000000026 */
[----:B------:R-:W-:Y:S01]  /*1dbf0*/  PRMT R68, R22, 0x7632, R68 ;  /* 0x0000763216447816 */ /* 0x000fe20000000044 */
[----:B------:R2:W-:Y:S01]  /*1dc00*/  STG.E.U16 desc[UR4][R42.64], R33 ;  /* 0x000000212a007986 */ /* 0x0005e2000c101504 */
[CC--:B------:R-:W-:Y:S02]  /*1dc10*/  LEA R228, P3, R75.reuse, R72.reuse, 0x1 ;  /* 0x000000484be47211 */ /* 0x0c0fe400078608ff */
[----:B------:R-:W-:Y:S01]  /*1dc20*/  LEA R35, R74, R235, 0x2 ;  /* 0x000000eb4a237211 */ /* 0x000fe200078e10ff */
[----:B------:R-:W-:Y:S01]  /*1dc30*/  STG.E.U16 desc[UR4][R44.64], R54 ;  /* 0x000000362c007986 */ /* 0x000fe2000c101504 */
[-C--:B------:R-:W-:Y:S02]  /*1dc40*/  LEA.HI.X.SX32 R229, R75, R73.reuse, 0x1, P3 ;  /* 0x000000494be57211 */ /* 0x080fe400018f0eff */
[CC--:B------:R-:W-:Y:S01]  /*1dc50*/  LEA R36, P4, R35.reuse, R72.reuse, 0x1 ;  /* 0x0000004823247211 */ /* 0x0c0fe200078808ff */
[----:B------:R3:W-:Y:S01]  /*1dc60*/  STG.E.U16 desc[UR4][R46.64], R70 ;  /* 0x000000462e007986 */ /* 0x0007e2000c101504 */
[----:B-1----:R-:W-:Y:S01]  /*1dc70*/  PRMT R41, R70, 0x7632, R41 ;  /* 0x0000763246297816 */ /* 0x002fe20000000029 */
[----:B------:R-:W-:Y:S01]  /*1dc80*/  IMAD R75, R74, 0x4, R35 ;  /* 0x000000044a4b7824 */ /* 0x000fe200078e0223 */
[----:B------:R-:W-:Y:S01]  /*1dc90*/  LEA.HI.X.SX32 R37, R35, R73, 0x1, P4 ;  /* 0x0000004923257211 */ /* 0x000fe200020f0eff */
[----:B------:R1:W-:Y:S01]  /*1dca0*/  STG.E.U16 desc[UR4][R48.64], R39 ;  /* 0x0000002730007986 */ /* 0x0003e2000c101504 */
[----:B------:R-:W-:-:S02]  /*1dcb0*/  LEA R234, P3, R235, R72, 0x1 ;  /* 0x00000048ebea7211 */ /* 0x000fc400078608ff */
[CC--:B------:R-:W-:Y:S01]  /*1dcc0*/  LEA R34, P5, R75.reuse, R72.reuse, 0x1 ;  /* 0x000000484b227211 */ /* 0x0c0fe200078a08ff */
[----:B------:R4:W-:Y:S01]  /*1dcd0*/  STG.E.U16 desc[UR4][R50.64], R41 ;  /* 0x0000002932007986 */ /* 0x0009e2000c101504 */
[----:B------:R-:W-:Y:S02]  /*1dce0*/  LEA R74, R74, R75, 0x2 ;  /* 0x0000004b4a4a7211 */ /* 0x000fe400078e10ff */
[-C--:B------:R-:W-:Y:S01]  /*1dcf0*/  LEA.HI.X.SX32 R35, R75, R73.reuse, 0x1, P5 ;  /* 0x000000494b237211 */ /* 0x080fe200028f0eff */
[----:B------:R4:W-:Y:S01]  /*1dd00*/  STG.E.U16 desc[UR4][R60.64], R55 ;  /* 0x000000373c007986 */ /* 0x0009e2000c101504 */
[----:B------:R-:W-:Y:S02]  /*1dd10*/  PRMT R75, R28, 0x7632, R75 ;  /* 0x000076321c4b7816 */ /* 0x000fe4000000004b */
[----:B------:R-:W-:Y:S01]  /*1dd20*/  LEA R72, P6, R74, R72, 0x1 ;  /* 0x000000484a487211 */ /* 0x000fe200078c08ff */
[----:B------:R4:W-:Y:S01]  /*1dd30*/  STG.E.U16 desc[UR4][R76.64], R71 ;  /* 0x000000474c007986 */ /* 0x0009e2000c101504 */
[----:B------:R-:W-:-:S02]  /*1dd40*/  LEA.HI.X.SX32 R235, R235, R73, 0x1, P3 ;  /* 0x00000049ebeb7211 */ /* 0x000fc400018f0eff */
[----:B------:R-:W-:Y:S01]  /*1dd50*/  LEA.HI.X.SX32 R73, R74, R73, 0x1, P6 ;  /* 0x000000494a497211 */ /* 0x000fe200030f0eff */
[----:B------:R-:W-:Y:S01]  /*1dd60*/  STG.E.U16 desc[UR4][R78.64], R32 ;  /* 0x000000204e007986 */ /* 0x000fe2000c101504 */
[----:B--2---:R-:W-:Y:S02]  /*1dd70*/  PRMT R43, R8, 0x7632, R43 ;  /* 0x00007632082b7816 */ /* 0x004fe4000000002b */
[----:B---3--:R-:W-:Y:S01]  /*1dd80*/  PRMT R47, R9, 0x7632, R47 ;  /* 0x00007632092f7816 */ /* 0x008fe2000000002f */
[----:B------:R-:W-:Y:S01]  /*1dd90*/  STG.E.U16 desc[UR4][R80.64], R38 ;  /* 0x0000002650007986 */ /* 0x000fe2000c101504 */
[----:B0-----:R-:W-:Y:S02]  /*1dda0*/  PRMT R44, R16, 0x7632, R44 ;  /* 0x00007632102c7816 */ /* 0x001fe4000000002c */
[----:B-1----:R-:W-:Y:S01]  /*1ddb0*/  PRMT R48, R17, 0x7632, R48 ;  /* 0x0000763211307816 */ /* 0x002fe20000000030 */
[----:B------:R0:W-:Y:S01]  /*1ddc0*/  STG.E.U16 desc[UR4][R82.64], R8 ;  /* 0x0000000852007986 */ /* 0x0001e2000c101504 */
[----:B----4-:R-:W-:-:S02]  /*1ddd0*/  PRMT R51, R10, 0x7632, R51 ;  /* 0x000076320a337816 */ /* 0x010fc40000000033 */
[----:B------:R-:W-:Y:S01]  /*1dde0*/  PRMT R52, R18, 0x7632, R52 ;  /* 0x0000763212347816 */ /* 0x000fe20000000034 */
[----:B------:R1:W-:Y:S01]  /*1ddf0*/  STG.E.U16 desc[UR4][R84.64], R16 ;  /* 0x0000001054007986 */ /* 0x0003e2000c101504 */
[----:B------:R-:W-:Y:S02]  /*1de00*/  PRMT R55, R11, 0x7632, R55 ;  /* 0x000076320b377816 */ /* 0x000fe40000000037 */
[----:B------:R-:W-:Y:S01]  /*1de10*/  PRMT R4, R19, 0x7632, R4 ;  /* 0x0000763213047816 */ /* 0x000fe20000000004 */
[----:B------:R2:W-:Y:S01]  /*1de20*/  STG.E.U16 desc[UR4][R86.64], R43 ;  /* 0x0000002b56007986 */ /* 0x0005e2000c101504 */
[----:B------:R-:W-:Y:S02]  /*1de30*/  PRMT R60, R20, 0x7632, R60 ;  /* 0x00007632143c7816 */ /* 0x000fe4000000003c */
[----:B------:R-:W-:Y:S01]  /*1de40*/  PRMT R71, R15, 0x7632, R71 ;  /* 0x000076320f477816 */ /* 0x000fe20000000047 */
[----:B------:R3:W-:Y:S01]  /*1de50*/  STG.E.U16 desc[UR4][R88.64], R44 ;  /* 0x0000002c58007986 */ /* 0x0007e2000c101504 */
[----:B0-----:R-:W-:-:S02]  /*1de60*/  PRMT R8, R12, 0x7632, R8 ;  /* 0x000076320c087816 */ /* 0x001fc40000000008 */
[----:B------:R-:W-:Y:S01]  /*1de70*/  PRMT R76, R24, 0x7632, R76 ;  /* 0x00007632184c7816 */ /* 0x000fe2000000004c */
[----:B------:R0:W-:Y:S01]  /*1de80*/  STG.E.U16 desc[UR4][R90.64], R9 ;  /* 0x000000095a007986 */ /* 0x0001e2000c101504 */
[----:B------:R-:W-:Y:S02]  /*1de90*/  PRMT R79, R29, 0x7632, R79 ;  /* 0x000076321d4f7816 */ /* 0x000fe4000000004f */
[----:B------:R-:W-:Y:S01]  /*1dea0*/  PRMT R80, R25, 0x7632, R80 ;  /* 0x0000763219507816 */ /* 0x000fe20000000050 */
[----:B------:R4:W-:Y:S01]  /*1deb0*/  STG.E.U16 desc[UR4][R92.64], R17 ;  /* 0x000000115c007986 */ /* 0x0009e2000c101504 */
[----:B------:R-:W-:Y:S02]  /*1dec0*/  PRMT R83, R30, 0x7632, R83 ;  /* 0x000076321e537816 */ /* 0x000fe40000000053 */
[----:B-1----:R-:W-:Y:S01]  /*1ded0*/  PRMT R84, R26, 0x7632, R84 ;  /* 0x000076321a547816 */ /* 0x002fe20000000054 */
[----:B------:R1:W-:Y:S01]  /*1dee0*/  STG.E.U16 desc[UR4][R94.64], R47 ;  /* 0x0000002f5e007986 */ /* 0x0003e2000c101504 */
[----:B--2---:R-:W-:-:S02]  /*1def0*/  PRMT R87, R31, 0x7632, R87 ;  /* 0x000076321f577816 */ /* 0x004fc40000000057 */
[----:B---3--:R-:W-:Y:S01]  /*1df00*/  PRMT R88, R27, 0x7632, R88 ;  /* 0x000076321b587816 */ /* 0x008fe20000000058 */
[----:B------:R2:W-:Y:S01]  /*1df10*/  STG.E.U16 desc[UR4][R96.64], R48 ;  /* 0x0000003060007986 */ /* 0x0005e2000c101504 */
[----:B0-----:R-:W-:Y:S02]  /*1df20*/  PRMT R9, R13, 0x7632, R9 ;  /* 0x000076320d097816 */ /* 0x001fe40000000009 */
[----:B------:R-:W-:Y:S01]  /*1df30*/  PRMT R91, R64, 0x7632, R91 ;  /* 0x00007632405b7816 */ /* 0x000fe2000000005b */
[----:B------:R0:W-:Y:S01]  /*1df40*/  STG.E.U16 desc[UR4][R98.64], R10 ;  /* 0x0000000a62007986 */ /* 0x0001e2000c101504 */
[----:B----4-:R-:W-:-:S03]  /*1df50*/  PRMT R92, R56, 0x7632, R92 ;  /* 0x00007632385c7816 */ /* 0x010fc6000000005c */
[----:B------:R3:W-:Y:S01]  /*1df60*/  STG.E.U16 desc[UR4][R100.64], R18 ;  /* 0x0000001264007986 */ /* 0x0007e2000c101504 */
[----:B-1----:R-:W-:-:S03]  /*1df70*/  PRMT R95, R65, 0x7632, R95 ;  /* 0x00007632415f7816 */ /* 0x002fc6000000005f */
[----:B------:R1:W-:Y:S01]  /*1df80*/  STG.E.U16 desc[UR4][R102.64], R51 ;  /* 0x0000003366007986 */ /* 0x0003e2000c101504 */
[----:B--2---:R-:W-:-:S03]  /*1df90*/  PRMT R96, R57, 0x7632, R96 ;  /* 0x0000763239607816 */ /* 0x004fc60000000060 */
[----:B------:R2:W-:Y:S01]  /*1dfa0*/  STG.E.U16 desc[UR4][R104.64], R52 ;  /* 0x0000003468007986 */ /* 0x0005e2000c101504 */
[----:B0-----:R-:W-:Y:S02]  /*1dfb0*/  PRMT R10, R21, 0x7632, R10 ;  /* 0x00007632150a7816 */ /* 0x001fe4000000000a */
[----:B------:R-:W-:Y:S01]  /*1dfc0*/  PRMT R99, R66, 0x7632, R99 ;  /* 0x0000763242637816 */ /* 0x000fe20000000063 */
[----:B------:R-:W-:Y:S01]  /*1dfd0*/  STG.E.U16 desc[UR4][R106.64], R11 ;  /* 0x0000000b6a007986 */ /* 0x000fe2000c101504 */
[----:B---3--:R-:W-:-:S03]  /*1dfe0*/  PRMT R100, R58, 0x7632, R100 ;  /* 0x000076323a647816 */ /* 0x008fc60000000064 */
[----:B------:R-:W-:Y:S01]  /*1dff0*/  STG.E.U16 desc[UR4][R108.64], R19 ;  /* 0x000000136c007986 */ /* 0x000fe2000c101504 */
[----:B-1----:R-:W-:-:S03]  /*1e000*/  PRMT R103, R67, 0x7632, R103 ;  /* 0x0000763243677816 */ /* 0x002fc60000000067 */
[----:B------:R-:W-:Y:S01]  /*1e010*/  STG.E.U16 desc[UR4][R110.64], R55 ;  /* 0x000000376e007986 */ /* 0x000fe2000c101504 */
[----:B--2---:R-:W-:-:S03]  /*1e020*/  PRMT R104, R59, 0x7632, R104 ;  /* 0x000076323b687816 */ /* 0x004fc60000000068 */
[----:B------:R0:W-:Y:S04]  /*1e030*/  STG.E.U16 desc[UR4][R112.64], R4 ;  /* 0x0000000470007986 */ /* 0x0001e8000c101504 */
[----:B------:R-:W-:Y:S04]  /*1e040*/  STG.E.U16 desc[UR4][R114.64], R12 ;  /* 0x0000000c72007986 */ /* 0x000fe8000c101504 */
[----:B------:R-:W-:Y:S04]  /*1e050*/  STG.E.U16 desc[UR4][R116.64], R20 ;  /* 0x0000001474007986 */ /* 0x000fe8000c101504 */
[----:B------:R1:W-:Y:S01]  /*1e060*/  STG.E.U16 desc[UR4][R118.64], R8 ;  /* 0x0000000876007986 */ /* 0x0003e2000c101504 */
[----:B0-----:R-:W-:-:S03]  /*1e070*/  PRMT R4, R14, 0x7632, R4 ;  /* 0x000076320e047816 */ /* 0x001fc60000000004 */
[----:B------:R-:W-:Y:S04]  /*1e080*/  STG.E.U16 desc[UR4][R120.64], R60 ;  /* 0x0000003c78007986 */ /* 0x000fe8000c101504 */
[----:B------:R-:W-:Y:S04]  /*1e090*/  STG.E.U16 desc[UR4][R122.64], R13 ;  /* 0x0000000d7a007986 */ /* 0x000fe8000c101504 */
[----:B------:R-:W-:Y:S01]  /*1e0a0*/  STG.E.U16 desc[UR4][R124.64], R21 ;  /* 0x000000157c007986 */ /* 0x000fe2000c101504 */
[----:B-1----:R-:W-:-:S03]  /*1e0b0*/  PRMT R8, R23, 0x7632, R8 ;  /* 0x0000763217087816 */ /* 0x002fc60000000008 */
[----:B------:R-:W-:Y:S04]  /*1e0c0*/  STG.E.U16 desc[UR4][R126.64], R9 ;  /* 0x000000097e007986 */ /* 0x000fe8000c101504 */
[----:B------:R-:W-:Y:S04]  /*1e0d0*/  STG.E.U16 desc[UR4][R128.64], R10 ;  /* 0x0000000a80007986 */ /* 0x000fe8000c101504 */
[----:B------:R-:W-:Y:S04]  /*1e0e0*/  STG.E.U16 desc[UR4][R130.64], R14 ;  /* 0x0000000e82007986 */ /* 0x000fe8000c101504 */
[----:B------:R-:W-:Y:S04]  /*1e0f0*/  STG.E.U16 desc[UR4][R132.64], R22 ;  /* 0x0000001684007986 */ /* 0x000fe8000c101504 */
[----:B------:R0:W-:Y:S04]  /*1e100*/  STG.E.U16 desc[UR4][R134.64], R4 ;  /* 0x0000000486007986 */ /* 0x0001e8000c101504 */
[----:B------:R-:W-:Y:S04]  /*1e110*/  STG.E.U16 desc[UR4][R136.64], R68 ;  /* 0x0000004488007986 */ /* 0x000fe8000c101504 */
[----:B------:R-:W-:Y:S04]  /*1e120*/  STG.E.U16 desc[UR4][R138.64], R15 ;  /* 0x0000000f8a007986 */ /* 0x000fe8000c101504 */
[----:B------:R-:W-:Y:S01]  /*1e130*/  STG.E.U16 desc[UR4][R140.64], R23 ;  /* 0x000000178c007986 */ /* 0x000fe2000c101504 */
[----:B0-----:R-:W-:-:S03]  /*1e140*/  FFMA R4, R63, 0.69314718246459960938, R6 ;  /* 0x3f3172183f047823 */ /* 0x001fc60000000006 */
[----:B------:R-:W-:Y:S04]  /*1e150*/  STG.E.U16 desc[UR4][R142.64], R71 ;  /* 0x000000478e007986 */ /* 0x000fe8000c101504 */
[----:B------:R-:W-:Y:S04]  /*1e160*/  STG.E.U16 desc[UR4][R144.64], R8 ;  /* 0x0000000890007986 */ /* 0x000fe8000c101504 */
[----:B------:R-:W0:Y:S04]  /*1e170*/  LDS.128 R8, [R7+0x800] ;  /* 0x0008000007087984 */ /* 0x000e280000000c00 */
[----:B------:R1:W2:Y:S04]  /*1e180*/  LDS.128 R12, [R0+0x800] ;  /* 0x00080000000c7984 */ /* 0x0002a80000000c00 */
[----:B------:R3:W-:Y:S04]  /*1e190*/  STG.E.U16 desc[UR4][R146.64], R28 ;  /* 0x0000001c92007986 */ /* 0x0007e8000c101504 */
[----:B------:R3:W-:Y:S01]  /*1e1a0*/  STG.E.U16 desc[UR4][R148.64], R24 ;  /* 0x0000001894007986 */ /* 0x0007e2000c101504 */
[----:B-1----:R-:W1:Y:S03]  /*1e1b0*/  LDC R0, c[0x0][0x27c] ;  /* 0x00009f00ff007b82 */ /* 0x002e660000000800 */
[----:B------:R3:W-:Y:S04]  /*1e1c0*/  STG.E.U16 desc[UR4][R150.64], R75 ;  /* 0x0000004b96007986 */ /* 0x0007e8000c101504 */
[----:B------:R3:W-:Y:S04]  /*1e1d0*/  STG.E.U16 desc[UR4][R152.64], R76 ;  /* 0x0000004c98007986 */ /* 0x0007e8000c101504 */
[----:B------:R3:W-:Y:S04]  /*1e1e0*/  STG.E.U16 desc[UR4][R154.64], R29 ;  /* 0x0000001d9a007986 */ /* 0x0007e8000c101504 */
[----:B------:R3:W-:Y:S04]  /*1e1f0*/  STG.E.U16 desc[UR4][R156.64], R25 ;  /* 0x000000199c007986 */ /* 0x0007e8000c101504 */
[----:B------:R3:W-:Y:S04]  /*1e200*/  STG.E.U16 desc[UR4][R158.64], R79 ;  /* 0x0000004f9e007986 */ /* 0x0007e8000c101504 */
[----:B------:R3:W-:Y:S04]  /*1e210*/  STG.E.U16 desc[UR4][R160.64], R80 ;  /* 0x00000050a0007986 */ /* 0x0007e8000c101504 */
[----:B------:R3:W-:Y:S01]  /*1e220*/  STG.E.U16 desc[UR4][R162.64], R30 ;  /* 0x0000001ea2007986 */ /* 0x0007e2000c101504 */
[----:B0-----:R-:W-:-:S02]  /*1e230*/  PRMT R107, R8, 0x7632, R107 ;  /* 0x00007632086b7816 */ /* 0x001fc4000000006b */
[----:B------:R-:W-:Y:S01]  /*1e240*/  PRMT R111, R9, 0x7632, R111 ;  /* 0x00007632096f7816 */ /* 0x000fe2000000006f */
[----:B------:R3:W-:Y:S01]  /*1e250*/  STG.E.U16 desc[UR4][R164.64], R26 ;  /* 0x0000001aa4007986 */ /* 0x0007e2000c101504 */
[----:B--2---:R-:W-:Y:S02]  /*1e260*/  PRMT R108, R12, 0x7632, R108 ;  /* 0x000076320c6c7816 */ /* 0x004fe4000000006c */
[----:B------:R-:W-:Y:S01]  /*1e270*/  PRMT R112, R13, 0x7632, R112 ;  /* 0x000076320d707816 */ /* 0x000fe20000000070 */
[----:B------:R3:W-:Y:S01]  /*1e280*/  STG.E.U16 desc[UR4][R166.64], R83 ;  /* 0x00000053a6007986 */ /* 0x0007e2000c101504 */
[----:B------:R-:W-:Y:S02]  /*1e290*/  PRMT R115, R10, 0x7632, R115 ;  /* 0x000076320a737816 */ /* 0x000fe40000000073 */
[----:B------:R-:W-:Y:S01]  /*1e2a0*/  PRMT R116, R14, 0x7632, R116 ;  /* 0x000076320e747816 */ /* 0x000fe20000000074 */
[----:B------:R3:W-:Y:S01]  /*1e2b0*/  STG.E.U16 desc[UR4][R168.64], R84 ;  /* 0x00000054a8007986 */ /* 0x0007e2000c101504 */
[----:B------:R-:W-:-:S02]  /*1e2c0*/  PRMT R17, R11, 0x7632, R17 ;  /* 0x000076320b117816 */ /* 0x000fc40000000011 */
[----:B------:R-:W-:Y:S01]  /*1e2d0*/  PRMT R7, R15, 0x7632, R7 ;  /* 0x000076320f077816 */ /* 0x000fe20000000007 */
[----:B------:R3:W-:Y:S04]  /*1e2e0*/  STG.E.U16 desc[UR4][R170.64], R31 ;  /* 0x0000001faa007986 */ /* 0x0007e8000c101504 */
        /* <DEDUP_REMOVED lines=34> */
[----:B------:R3:W-:Y:S01]  /*1e510*/  STG.E.U16 desc[UR4][R72.64], R7 ;  /* 0x0000000748007986 */ /* 0x0007e2000c101504 */
[----:B------:R-:W-:Y:S06]  /*1e520*/  BAR.SYNC.DEFER_BLOCKING 0x0 ;  /* 0x0000000000007b1d */ /* 0x000fec0000010000 */
[----:B------:R3:W-:Y:S02]  /*1e530*/  STS.64 [R3], R4 ;  /* 0x0000000403007388 */ /* 0x0007e40000000a00 */
[----:B------:R-:W-:Y:S06]  /*1e540*/  BAR.SYNC.DEFER_BLOCKING 0x0 ;  /* 0x0000000000007b1d */ /* 0x000fec0000010000 */
[----:B-1----:R-:W-:Y:S05]  /*1e550*/  @P0 EXIT ;  /* 0x000000000000094d */ /* 0x002fea0003800000 */
[----:B---3--:R-:W0:Y:S01]  /*1e560*/  LDS R7, [R2] ;  /* 0x0000000002077984 */ /* 0x008e220000000800 */
[----:B------:R-:W1:Y:S01]  /*1e570*/  LDC.64 R8, c[0x0][0x230] ;  /* 0x00008c00ff087b82 */ /* 0x000e620000000a00 */
[----:B------:R-:W-:Y:S01]  /*1e580*/  IMAD R0, R237, R0, RZ ;  /* 0x00000000ed007224 */ /* 0x000fe200078e02ff */
[C---:B------:R-:W-:Y:S01]  /*1e590*/  SHF.L.U32 R4, R236.reuse, 0x2, RZ ;  /* 0x00000002ec047819 */ /* 0x040fe200000006ff */
[----:B------:R-:W-:-:S04]  /*1e5a0*/  IMAD.HI R3, R236, 0x4, RZ ;  /* 0x00000004ec037827 */ /* 0x000fc800078e02ff */
[C---:B------:R-:W-:Y:S02]  /*1e5b0*/  IMAD.SHL.U32 R5, R0.reuse, 0x4, RZ ;  /* 0x0000000400057824 */ /* 0x040fe400078e00ff */
[----:B------:R-:W-:-:S03]  /*1e5c0*/  IMAD.HI R0, R0, 0x4, RZ ;  /* 0x0000000400007827 */ /* 0x000fc600078e02ff */
[----:B-1----:R-:W-:-:S04]  /*1e5d0*/  IADD3 R4, P0, P1, R4, R8, R5 ;  /* 0x0000000804047210 */ /* 0x002fc8000791e005 */
[----:B------:R-:W-:-:S05]  /*1e5e0*/  IADD3.X R5, R3, R9, R0, P0, P1 ;  /* 0x0000000903057210 */ /* 0x000fca00007e2400 */
[----:B0-----:R-:W-:Y:S01]  /*1e5f0*/  STG.E desc[UR4][R4.64], R7 ;  /* 0x0000000704007986 */ /* 0x001fe2000c101904 */
[----:B------:R-:W-:Y:S05]  /*1e600*/  EXIT ;  /* 0x000000000000794d */ /* 0x000fea0003800000 */
.L_x_2:
[----:B------:R-:W-:-:S00]  /*1e610*/  BRA `(.L_x_2) ;  /* 0xfffffffc00fc7947 */ /* 0x000fc0000383ffff */
[----:B------:R-:W-:-:S00]  /*1e620*/  NOP ;  /* 0x0000000000007918 */ /* 0x000fc00000000000 */
        /* <DEDUP_REMOVED lines=13> */
.L_x_3:


//--------------------- .nv.global.init           --------------------------
	.section	.nv.global.init,"aw",@progbits
.nv.global.init:
	.type		_$_str,@object
	.size		_$_str,(.L_0 - _$_str)
_$_str:
        /*0000*/ 	.byte	0x5f, 0x5f, 0x43, 0x55, 0x44, 0x41, 0x5f, 0x46, 0x54, 0x5a, 0x00
.L_0:


//--------------------- .nv.shared.attn_fwd       --------------------------
	.section	.nv.shared.attn_fwd,"aw",@nobits
	.sectionflags	@""
	.align	16
	.zero		1024


//--------------------- .nv.shared.reserved.0     --------------------------
	.section	.nv.shared.reserved.0,"aw",@nobits
	.weak		__nv_reservedSMEM_offset_0_alias
	.size		__nv_reservedSMEM_offset_0_alias, 0, 0
	.other		__nv_reservedSMEM_offset_0_alias,@"STO_CUDA_RESERVED_SHARED STV_DEFAULT"
__nv_reservedSMEM_offset_0_alias:
	.zero		0


//--------------------- .nv.constant0.attn_fwd    --------------------------
	.section	.nv.constant0.attn_fwd,"a",@progbits
	.sectionflags	@""
	.align	4
.nv.constant0.attn_fwd:
	.zero		664


//--------------------- SYMBOLS --------------------------

	.type		.nv.reservedSmem.offset0,@object
	.size		.nv.reservedSmem.offset0,0x4
